//
// Generated by NVIDIA NVVM Compiler
//
// Compiler Build ID: CL-36424714
// Cuda compilation tools, release 13.0, V13.0.88
// Based on NVVM 20.0.0
//

.version 9.0
.target sm_100
.address_size 64

	// .globl	_Z30rmsnorm_kernel_bf16_vectorizedP13__nv_bfloat16PKS_S2_if
// _ZZ30rmsnorm_kernel_bf16_vectorizedP13__nv_bfloat16PKS_S2_ifE7rms_inv has been demoted
// _ZZ30rmsnorm_kernel_fp16_vectorizedP6__halfPKS_S2_ifE7rms_inv has been demoted
// _ZZ39rmsnorm_residual_kernel_bf16_vectorizedP13__nv_bfloat16S0_PKS_S2_S2_ifE7rms_inv has been demoted
// _ZZ14rmsnorm_kernelI6__halffEvPT_PKS1_S4_ifE7rms_inv has been demoted
// _ZZ14rmsnorm_kernelI13__nv_bfloat16fEvPT_PKS1_S4_ifE7rms_inv has been demoted
// _ZZ25rmsnorm_kernel_vectorizedIffEvPT_PKS0_S3_ifE7rms_inv has been demoted
// _ZZ14rmsnorm_kernelIffEvPT_PKS0_S3_ifE7rms_inv has been demoted
// _ZZ23rmsnorm_residual_kernelI6__halffEvPT_S2_PKS1_S4_S4_ifE7rms_inv has been demoted
// _ZZ23rmsnorm_residual_kernelI13__nv_bfloat16fEvPT_S2_PKS1_S4_S4_ifE7rms_inv has been demoted
// _ZZ23rmsnorm_residual_kernelIffEvPT_S1_PKS0_S3_S3_ifE7rms_inv has been demoted
.extern .shared .align 16 .b8 smem[];

.visible .entry _Z30rmsnorm_kernel_bf16_vectorizedP13__nv_bfloat16PKS_S2_if(
	.param .u64 .ptr .align 1 _Z30rmsnorm_kernel_bf16_vectorizedP13__nv_bfloat16PKS_S2_if_param_0,
	.param .u64 .ptr .align 1 _Z30rmsnorm_kernel_bf16_vectorizedP13__nv_bfloat16PKS_S2_if_param_1,
	.param .u64 .ptr .align 1 _Z30rmsnorm_kernel_bf16_vectorizedP13__nv_bfloat16PKS_S2_if_param_2,
	.param .u32 _Z30rmsnorm_kernel_bf16_vectorizedP13__nv_bfloat16PKS_S2_if_param_3,
	.param .f32 _Z30rmsnorm_kernel_bf16_vectorizedP13__nv_bfloat16PKS_S2_if_param_4
)
{
	.reg .pred 	%p<32>;
	.reg .b16 	%rs<45>;
	.reg .b32 	%r<136>;
	.reg .b32 	%f<118>;
	.reg .b64 	%rd<55>;
	// demoted variable
	.shared .align 4 .f32 _ZZ30rmsnorm_kernel_bf16_vectorizedP13__nv_bfloat16PKS_S2_ifE7rms_inv;
	ld.param.u64 	%rd14, [_Z30rmsnorm_kernel_bf16_vectorizedP13__nv_bfloat16PKS_S2_if_param_0];
	ld.param.u64 	%rd15, [_Z30rmsnorm_kernel_bf16_vectorizedP13__nv_bfloat16PKS_S2_if_param_1];
	ld.param.u64 	%rd16, [_Z30rmsnorm_kernel_bf16_vectorizedP13__nv_bfloat16PKS_S2_if_param_2];
	ld.param.u32 	%r43, [_Z30rmsnorm_kernel_bf16_vectorizedP13__nv_bfloat16PKS_S2_if_param_3];
	ld.param.f32 	%f15, [_Z30rmsnorm_kernel_bf16_vectorizedP13__nv_bfloat16PKS_S2_if_param_4];
	cvta.to.global.u64 	%rd17, %rd14;
	cvta.to.global.u64 	%rd1, %rd16;
	cvta.to.global.u64 	%rd2, %rd15;
	mov.u32 	%r44, %ctaid.x;
	mov.u32 	%r135, %tid.x;
	mov.u32 	%r2, %ntid.x;
	mul.lo.s32 	%r3, %r43, %r44;
	mul.wide.s32 	%rd18, %r3, 2;
	add.s64 	%rd3, %rd2, %rd18;
	add.s64 	%rd4, %rd17, %rd18;
	shr.u32 	%r45, %r43, 31;
	add.s32 	%r46, %r43, %r45;
	shr.s32 	%r4, %r46, 1;
	setp.ge.s32 	%p2, %r135, %r4;
	mov.f32 	%f115, 0f00000000;
	@%p2 bra 	$L__BB0_7;
	add.s32 	%r47, %r135, %r2;
	max.u32 	%r48, %r4, %r47;
	setp.lt.u32 	%p3, %r47, %r4;
	selp.u32 	%r49, 1, 0, %p3;
	add.s32 	%r50, %r47, %r49;
	sub.s32 	%r51, %r48, %r50;
	div.u32 	%r52, %r51, %r2;
	add.s32 	%r5, %r52, %r49;
	and.b32  	%r53, %r5, 3;
	setp.eq.s32 	%p4, %r53, 3;
	mov.f32 	%f115, 0f00000000;
	mov.u32 	%r125, %r135;
	@%p4 bra 	$L__BB0_4;
	mul.wide.u32 	%rd19, %r135, 4;
	add.s64 	%rd21, %rd19, %rd18;
	add.s64 	%rd53, %rd2, %rd21;
	mul.wide.u32 	%rd6, %r2, 4;
	add.s32 	%r54, %r5, 1;
	and.b32  	%r55, %r54, 3;
	neg.s32 	%r123, %r55;
	mov.f32 	%f115, 0f00000000;
	mov.u32 	%r125, %r135;
$L__BB0_3:
	.pragma "nounroll";
	ld.global.nc.u32 	%r56, [%rd53];
	mov.b32 	{%rs1, %rs2}, %r56;
	// begin inline asm
	{ cvt.f32.bf16 %f20, %rs1;}

	// end inline asm
	// begin inline asm
	{ cvt.f32.bf16 %f21, %rs2;}

	// end inline asm
	mul.f32 	%f22, %f21, %f21;
	fma.rn.f32 	%f23, %f20, %f20, %f22;
	add.f32 	%f115, %f115, %f23;
	add.s32 	%r125, %r125, %r2;
	add.s64 	%rd53, %rd53, %rd6;
	add.s32 	%r123, %r123, 1;
	setp.ne.s32 	%p5, %r123, 0;
	@%p5 bra 	$L__BB0_3;
$L__BB0_4:
	setp.lt.u32 	%p6, %r5, 3;
	@%p6 bra 	$L__BB0_7;
	shl.b32 	%r57, %r2, 1;
	add.s32 	%r128, %r125, %r57;
	shl.b32 	%r13, %r2, 2;
	mad.lo.s32 	%r127, %r2, 3, %r125;
	add.s32 	%r126, %r2, %r125;
$L__BB0_6:
	.pragma "nounroll";
	mul.wide.u32 	%rd22, %r125, 4;
	add.s64 	%rd23, %rd3, %rd22;
	ld.global.nc.u32 	%r58, [%rd23];
	mov.b32 	{%rs3, %rs4}, %r58;
	// begin inline asm
	{ cvt.f32.bf16 %f24, %rs3;}

	// end inline asm
	// begin inline asm
	{ cvt.f32.bf16 %f25, %rs4;}

	// end inline asm
	mul.f32 	%f32, %f25, %f25;
	fma.rn.f32 	%f33, %f24, %f24, %f32;
	add.f32 	%f34, %f115, %f33;
	add.s32 	%r59, %r125, %r2;
	mul.wide.u32 	%rd24, %r126, 4;
	add.s64 	%rd25, %rd3, %rd24;
	ld.global.nc.u32 	%r60, [%rd25];
	mov.b32 	{%rs5, %rs6}, %r60;
	// begin inline asm
	{ cvt.f32.bf16 %f26, %rs5;}

	// end inline asm
	// begin inline asm
	{ cvt.f32.bf16 %f27, %rs6;}

	// end inline asm
	mul.f32 	%f35, %f27, %f27;
	fma.rn.f32 	%f36, %f26, %f26, %f35;
	add.f32 	%f37, %f34, %f36;
	add.s32 	%r61, %r59, %r2;
	mul.wide.u32 	%rd26, %r128, 4;
	add.s64 	%rd27, %rd3, %rd26;
	ld.global.nc.u32 	%r62, [%rd27];
	mov.b32 	{%rs7, %rs8}, %r62;
	// begin inline asm
	{ cvt.f32.bf16 %f28, %rs7;}

	// end inline asm
	// begin inline asm
	{ cvt.f32.bf16 %f29, %rs8;}

	// end inline asm
	mul.f32 	%f38, %f29, %f29;
	fma.rn.f32 	%f39, %f28, %f28, %f38;
	add.f32 	%f40, %f37, %f39;
	add.s32 	%r63, %r61, %r2;
	mul.wide.u32 	%rd28, %r127, 4;
	add.s64 	%rd29, %rd3, %rd28;
	ld.global.nc.u32 	%r64, [%rd29];
	mov.b32 	{%rs9, %rs10}, %r64;
	// begin inline asm
	{ cvt.f32.bf16 %f30, %rs9;}

	// end inline asm
	// begin inline asm
	{ cvt.f32.bf16 %f31, %rs10;}

	// end inline asm
	mul.f32 	%f41, %f31, %f31;
	fma.rn.f32 	%f42, %f30, %f30, %f41;
	add.f32 	%f115, %f40, %f42;
	add.s32 	%r125, %r63, %r2;
	add.s32 	%r128, %r128, %r13;
	add.s32 	%r127, %r127, %r13;
	add.s32 	%r126, %r126, %r13;
	setp.lt.s32 	%p7, %r125, %r4;
	@%p7 bra 	$L__BB0_6;
$L__BB0_7:
	and.b32  	%r65, %r43, -2147483647;
	setp.eq.s32 	%p8, %r65, 1;
	setp.eq.s32 	%p9, %r135, 0;
	and.pred  	%p1, %p9, %p8;
	add.s32 	%r24, %r43, -1;
	mul.wide.u32 	%rd30, %r24, 2;
	add.s64 	%rd9, %rd3, %rd30;
	not.pred 	%p10, %p1;
	@%p10 bra 	$L__BB0_9;
	ld.global.nc.u16 	%rs11, [%rd9];
	// begin inline asm
	{ cvt.f32.bf16 %f43, %rs11;}

	// end inline asm
	fma.rn.f32 	%f115, %f43, %f43, %f115;
$L__BB0_9:
	and.b32  	%r66, %r135, 31;
	mov.b32 	%r67, %f115;
	shfl.sync.bfly.b32	%r68|%p11, %r67, 16, 31, -1;
	mov.b32 	%f44, %r68;
	add.f32 	%f45, %f115, %f44;
	mov.b32 	%r69, %f45;
	shfl.sync.bfly.b32	%r70|%p12, %r69, 8, 31, -1;
	mov.b32 	%f46, %r70;
	add.f32 	%f47, %f45, %f46;
	mov.b32 	%r71, %f47;
	shfl.sync.bfly.b32	%r72|%p13, %r71, 4, 31, -1;
	mov.b32 	%f48, %r72;
	add.f32 	%f49, %f47, %f48;
	mov.b32 	%r73, %f49;
	shfl.sync.bfly.b32	%r74|%p14, %r73, 2, 31, -1;
	mov.b32 	%f50, %r74;
	add.f32 	%f51, %f49, %f50;
	mov.b32 	%r75, %f51;
	shfl.sync.bfly.b32	%r76|%p15, %r75, 1, 31, -1;
	mov.b32 	%f52, %r76;
	add.f32 	%f10, %f51, %f52;
	setp.ne.s32 	%p16, %r66, 0;
	@%p16 bra 	$L__BB0_11;
	shr.u32 	%r77, %r135, 3;
	mov.u32 	%r78, smem;
	add.s32 	%r79, %r78, %r77;
	st.shared.f32 	[%r79], %f10;
$L__BB0_11:
	bar.sync 	0;
	add.s32 	%r80, %r2, 31;
	shr.u32 	%r81, %r80, 5;
	setp.ge.u32 	%p17, %r135, %r81;
	mov.f32 	%f117, 0f00000000;
	@%p17 bra 	$L__BB0_13;
	shl.b32 	%r82, %r135, 2;
	mov.u32 	%r83, smem;
	add.s32 	%r84, %r83, %r82;
	ld.shared.f32 	%f117, [%r84];
$L__BB0_13:
	setp.gt.u32 	%p18, %r135, 31;
	@%p18 bra 	$L__BB0_16;
	setp.ne.s32 	%p19, %r135, 0;
	mov.b32 	%r85, %f117;
	shfl.sync.bfly.b32	%r86|%p20, %r85, 16, 31, -1;
	mov.b32 	%f54, %r86;
	add.f32 	%f55, %f117, %f54;
	mov.b32 	%r87, %f55;
	shfl.sync.bfly.b32	%r88|%p21, %r87, 8, 31, -1;
	mov.b32 	%f56, %r88;
	add.f32 	%f57, %f55, %f56;
	mov.b32 	%r89, %f57;
	shfl.sync.bfly.b32	%r90|%p22, %r89, 4, 31, -1;
	mov.b32 	%f58, %r90;
	add.f32 	%f59, %f57, %f58;
	mov.b32 	%r91, %f59;
	shfl.sync.bfly.b32	%r92|%p23, %r91, 2, 31, -1;
	mov.b32 	%f60, %r92;
	add.f32 	%f61, %f59, %f60;
	mov.b32 	%r93, %f61;
	shfl.sync.bfly.b32	%r94|%p24, %r93, 1, 31, -1;
	mov.b32 	%f62, %r94;
	add.f32 	%f13, %f61, %f62;
	@%p19 bra 	$L__BB0_16;
	cvt.rn.f32.s32 	%f63, %r43;
	div.rn.f32 	%f64, %f13, %f63;
	add.f32 	%f65, %f15, %f64;
	rsqrt.approx.f32 	%f66, %f65;
	st.shared.f32 	[_ZZ30rmsnorm_kernel_bf16_vectorizedP13__nv_bfloat16PKS_S2_ifE7rms_inv], %f66;
$L__BB0_16:
	setp.ge.s32 	%p25, %r135, %r4;
	bar.sync 	0;
	ld.shared.f32 	%f14, [_ZZ30rmsnorm_kernel_bf16_vectorizedP13__nv_bfloat16PKS_S2_ifE7rms_inv];
	@%p25 bra 	$L__BB0_23;
	add.s32 	%r95, %r135, %r2;
	max.u32 	%r96, %r4, %r95;
	setp.lt.u32 	%p26, %r95, %r4;
	selp.u32 	%r97, 1, 0, %p26;
	add.s32 	%r98, %r95, %r97;
	sub.s32 	%r99, %r96, %r98;
	div.u32 	%r100, %r99, %r2;
	add.s32 	%r25, %r100, %r97;
	and.b32  	%r101, %r25, 3;
	setp.eq.s32 	%p27, %r101, 3;
	@%p27 bra 	$L__BB0_20;
	add.s32 	%r102, %r25, 1;
	and.b32  	%r103, %r102, 3;
	mul.wide.u32 	%rd54, %r135, 4;
	mul.wide.u32 	%rd11, %r2, 4;
	neg.s32 	%r130, %r103;
	mad.lo.s32 	%r135, %r2, %r103, %r135;
$L__BB0_19:
	.pragma "nounroll";
	add.s64 	%rd31, %rd3, %rd54;
	ld.global.nc.u32 	%r104, [%rd31];
	mov.b32 	{%rs12, %rs13}, %r104;
	add.s64 	%rd32, %rd1, %rd54;
	ld.global.nc.u32 	%r105, [%rd32];
	mov.b32 	{%rs14, %rs15}, %r105;
	// begin inline asm
	{ cvt.f32.bf16 %f67, %rs12;}

	// end inline asm
	// begin inline asm
	{ cvt.f32.bf16 %f68, %rs13;}

	// end inline asm
	// begin inline asm
	{ cvt.f32.bf16 %f69, %rs14;}

	// end inline asm
	// begin inline asm
	{ cvt.f32.bf16 %f70, %rs15;}

	// end inline asm
	mul.f32 	%f73, %f14, %f67;
	mul.f32 	%f71, %f73, %f69;
	// begin inline asm
	{  cvt.rn.bf16.f32 %rs16, %f71;}

	// end inline asm
	mul.f32 	%f74, %f14, %f68;
	mul.f32 	%f72, %f74, %f70;
	// begin inline asm
	{  cvt.rn.bf16.f32 %rs17, %f72;}

	// end inline asm
	add.s64 	%rd33, %rd4, %rd54;
	mov.b32 	%r106, {%rs16, %rs17};
	st.global.u32 	[%rd33], %r106;
	add.s64 	%rd54, %rd54, %rd11;
	add.s32 	%r130, %r130, 1;
	setp.ne.s32 	%p28, %r130, 0;
	@%p28 bra 	$L__BB0_19;
$L__BB0_20:
	setp.lt.u32 	%p29, %r25, 3;
	@%p29 bra 	$L__BB0_23;
	shl.b32 	%r107, %r2, 1;
	add.s32 	%r134, %r135, %r107;
	shl.b32 	%r32, %r2, 2;
	mad.lo.s32 	%r133, %r2, 3, %r135;
	add.s32 	%r132, %r2, %r135;
$L__BB0_22:
	.pragma "nounroll";
	mul.wide.u32 	%rd34, %r135, 4;
	add.s64 	%rd35, %rd3, %rd34;
	ld.global.nc.u32 	%r108, [%rd35];
	mov.b32 	{%rs18, %rs19}, %r108;
	add.s64 	%rd36, %rd1, %rd34;
	ld.global.nc.u32 	%r109, [%rd36];
	mov.b32 	{%rs20, %rs21}, %r109;
	// begin inline asm
	{ cvt.f32.bf16 %f75, %rs18;}

	// end inline asm
	// begin inline asm
	{ cvt.f32.bf16 %f76, %rs19;}

	// end inline asm
	// begin inline asm
	{ cvt.f32.bf16 %f77, %rs20;}

	// end inline asm
	// begin inline asm
	{ cvt.f32.bf16 %f78, %rs21;}

	// end inline asm
	mul.f32 	%f99, %f14, %f75;
	mul.f32 	%f79, %f99, %f77;
	// begin inline asm
	{  cvt.rn.bf16.f32 %rs22, %f79;}

	// end inline asm
	mul.f32 	%f100, %f14, %f76;
	mul.f32 	%f80, %f100, %f78;
	// begin inline asm
	{  cvt.rn.bf16.f32 %rs23, %f80;}

	// end inline asm
	add.s64 	%rd37, %rd4, %rd34;
	mov.b32 	%r110, {%rs22, %rs23};
	st.global.u32 	[%rd37], %r110;
	add.s32 	%r111, %r135, %r2;
	mul.wide.u32 	%rd38, %r132, 4;
	add.s64 	%rd39, %rd3, %rd38;
	ld.global.nc.u32 	%r112, [%rd39];
	mov.b32 	{%rs24, %rs25}, %r112;
	add.s64 	%rd40, %rd1, %rd38;
	ld.global.nc.u32 	%r113, [%rd40];
	mov.b32 	{%rs26, %rs27}, %r113;
	// begin inline asm
	{ cvt.f32.bf16 %f81, %rs24;}

	// end inline asm
	// begin inline asm
	{ cvt.f32.bf16 %f82, %rs25;}

	// end inline asm
	// begin inline asm
	{ cvt.f32.bf16 %f83, %rs26;}

	// end inline asm
	// begin inline asm
	{ cvt.f32.bf16 %f84, %rs27;}

	// end inline asm
	mul.f32 	%f101, %f14, %f81;
	mul.f32 	%f85, %f101, %f83;
	// begin inline asm
	{  cvt.rn.bf16.f32 %rs28, %f85;}

	// end inline asm
	mul.f32 	%f102, %f14, %f82;
	mul.f32 	%f86, %f102, %f84;
	// begin inline asm
	{  cvt.rn.bf16.f32 %rs29, %f86;}

	// end inline asm
	add.s64 	%rd41, %rd4, %rd38;
	mov.b32 	%r114, {%rs28, %rs29};
	st.global.u32 	[%rd41], %r114;
	add.s32 	%r115, %r111, %r2;
	mul.wide.u32 	%rd42, %r134, 4;
	add.s64 	%rd43, %rd3, %rd42;
	ld.global.nc.u32 	%r116, [%rd43];
	mov.b32 	{%rs30, %rs31}, %r116;
	add.s64 	%rd44, %rd1, %rd42;
	ld.global.nc.u32 	%r117, [%rd44];
	mov.b32 	{%rs32, %rs33}, %r117;
	// begin inline asm
	{ cvt.f32.bf16 %f87, %rs30;}

	// end inline asm
	// begin inline asm
	{ cvt.f32.bf16 %f88, %rs31;}

	// end inline asm
	// begin inline asm
	{ cvt.f32.bf16 %f89, %rs32;}

	// end inline asm
	// begin inline asm
	{ cvt.f32.bf16 %f90, %rs33;}

	// end inline asm
	mul.f32 	%f103, %f14, %f87;
	mul.f32 	%f91, %f103, %f89;
	// begin inline asm
	{  cvt.rn.bf16.f32 %rs34, %f91;}

	// end inline asm
	mul.f32 	%f104, %f14, %f88;
	mul.f32 	%f92, %f104, %f90;
	// begin inline asm
	{  cvt.rn.bf16.f32 %rs35, %f92;}

	// end inline asm
	add.s64 	%rd45, %rd4, %rd42;
	mov.b32 	%r118, {%rs34, %rs35};
	st.global.u32 	[%rd45], %r118;
	add.s32 	%r119, %r115, %r2;
	mul.wide.u32 	%rd46, %r133, 4;
	add.s64 	%rd47, %rd3, %rd46;
	ld.global.nc.u32 	%r120, [%rd47];
	mov.b32 	{%rs36, %rs37}, %r120;
	add.s64 	%rd48, %rd1, %rd46;
	ld.global.nc.u32 	%r121, [%rd48];
	mov.b32 	{%rs38, %rs39}, %r121;
	// begin inline asm
	{ cvt.f32.bf16 %f93, %rs36;}

	// end inline asm
	// begin inline asm
	{ cvt.f32.bf16 %f94, %rs37;}

	// end inline asm
	// begin inline asm
	{ cvt.f32.bf16 %f95, %rs38;}

	// end inline asm
	// begin inline asm
	{ cvt.f32.bf16 %f96, %rs39;}

	// end inline asm
	mul.f32 	%f105, %f14, %f93;
	mul.f32 	%f97, %f105, %f95;
	// begin inline asm
	{  cvt.rn.bf16.f32 %rs40, %f97;}

	// end inline asm
	mul.f32 	%f106, %f14, %f94;
	mul.f32 	%f98, %f106, %f96;
	// begin inline asm
	{  cvt.rn.bf16.f32 %rs41, %f98;}

	// end inline asm
	add.s64 	%rd49, %rd4, %rd46;
	mov.b32 	%r122, {%rs40, %rs41};
	st.global.u32 	[%rd49], %r122;
	add.s32 	%r135, %r119, %r2;
	add.s32 	%r134, %r134, %r32;
	add.s32 	%r133, %r133, %r32;
	add.s32 	%r132, %r132, %r32;
	setp.lt.s32 	%p30, %r135, %r4;
	@%p30 bra 	$L__BB0_22;
$L__BB0_23:
	@%p10 bra 	$L__BB0_25;
	ld.global.nc.u16 	%rs42, [%rd9];
	// begin inline asm
	{ cvt.f32.bf16 %f107, %rs42;}

	// end inline asm
	add.s64 	%rd51, %rd1, %rd30;
	ld.global.nc.u16 	%rs43, [%rd51];
	// begin inline asm
	{ cvt.f32.bf16 %f108, %rs43;}

	// end inline asm
	mul.f32 	%f110, %f14, %f107;
	mul.f32 	%f109, %f110, %f108;
	// begin inline asm
	{  cvt.rn.bf16.f32 %rs44, %f109;}

	// end inline asm
	add.s64 	%rd52, %rd4, %rd30;
	st.global.u16 	[%rd52], %rs44;
$L__BB0_25:
	ret;

}
	// .globl	_Z30rmsnorm_kernel_fp16_vectorizedP6__halfPKS_S2_if
.visible .entry _Z30rmsnorm_kernel_fp16_vectorizedP6__halfPKS_S2_if(
	.param .u64 .ptr .align 1 _Z30rmsnorm_kernel_fp16_vectorizedP6__halfPKS_S2_if_param_0,
	.param .u64 .ptr .align 1 _Z30rmsnorm_kernel_fp16_vectorizedP6__halfPKS_S2_if_param_1,
	.param .u64 .ptr .align 1 _Z30rmsnorm_kernel_fp16_vectorizedP6__halfPKS_S2_if_param_2,
	.param .u32 _Z30rmsnorm_kernel_fp16_vectorizedP6__halfPKS_S2_if_param_3,
	.param .f32 _Z30rmsnorm_kernel_fp16_vectorizedP6__halfPKS_S2_if_param_4
)
{
	.reg .pred 	%p<32>;
	.reg .b16 	%rs<45>;
	.reg .b32 	%r<136>;
	.reg .b32 	%f<118>;
	.reg .b64 	%rd<55>;
	// demoted variable
	.shared .align 4 .f32 _ZZ30rmsnorm_kernel_fp16_vectorizedP6__halfPKS_S2_ifE7rms_inv;
	ld.param.u64 	%rd14, [_Z30rmsnorm_kernel_fp16_vectorizedP6__halfPKS_S2_if_param_0];
	ld.param.u64 	%rd15, [_Z30rmsnorm_kernel_fp16_vectorizedP6__halfPKS_S2_if_param_1];
	ld.param.u64 	%rd16, [_Z30rmsnorm_kernel_fp16_vectorizedP6__halfPKS_S2_if_param_2];
	ld.param.u32 	%r43, [_Z30rmsnorm_kernel_fp16_vectorizedP6__halfPKS_S2_if_param_3];
	ld.param.f32 	%f15, [_Z30rmsnorm_kernel_fp16_vectorizedP6__halfPKS_S2_if_param_4];
	cvta.to.global.u64 	%rd17, %rd14;
	cvta.to.global.u64 	%rd1, %rd16;
	cvta.to.global.u64 	%rd2, %rd15;
	mov.u32 	%r44, %ctaid.x;
	mov.u32 	%r135, %tid.x;
	mov.u32 	%r2, %ntid.x;
	mul.lo.s32 	%r3, %r43, %r44;
	mul.wide.s32 	%rd18, %r3, 2;
	add.s64 	%rd3, %rd2, %rd18;
	add.s64 	%rd4, %rd17, %rd18;
	shr.u32 	%r45, %r43, 31;
	add.s32 	%r46, %r43, %r45;
	shr.s32 	%r4, %r46, 1;
	setp.ge.s32 	%p2, %r135, %r4;
	mov.f32 	%f115, 0f00000000;
	@%p2 bra 	$L__BB1_7;
	add.s32 	%r47, %r135, %r2;
	max.u32 	%r48, %r4, %r47;
	setp.lt.u32 	%p3, %r47, %r4;
	selp.u32 	%r49, 1, 0, %p3;
	add.s32 	%r50, %r47, %r49;
	sub.s32 	%r51, %r48, %r50;
	div.u32 	%r52, %r51, %r2;
	add.s32 	%r5, %r52, %r49;
	and.b32  	%r53, %r5, 3;
	setp.eq.s32 	%p4, %r53, 3;
	mov.f32 	%f115, 0f00000000;
	mov.u32 	%r125, %r135;
	@%p4 bra 	$L__BB1_4;
	mul.wide.u32 	%rd19, %r135, 4;
	add.s64 	%rd21, %rd19, %rd18;
	add.s64 	%rd53, %rd2, %rd21;
	mul.wide.u32 	%rd6, %r2, 4;
	add.s32 	%r54, %r5, 1;
	and.b32  	%r55, %r54, 3;
	neg.s32 	%r123, %r55;
	mov.f32 	%f115, 0f00000000;
	mov.u32 	%r125, %r135;
$L__BB1_3:
	.pragma "nounroll";
	ld.global.nc.u32 	%r56, [%rd53];
	mov.b32 	{%rs1, %rs2}, %r56;
	// begin inline asm
	{  cvt.f32.f16 %f20, %rs1;}

	// end inline asm
	// begin inline asm
	{  cvt.f32.f16 %f21, %rs2;}

	// end inline asm
	mul.f32 	%f22, %f21, %f21;
	fma.rn.f32 	%f23, %f20, %f20, %f22;
	add.f32 	%f115, %f115, %f23;
	add.s32 	%r125, %r125, %r2;
	add.s64 	%rd53, %rd53, %rd6;
	add.s32 	%r123, %r123, 1;
	setp.ne.s32 	%p5, %r123, 0;
	@%p5 bra 	$L__BB1_3;
$L__BB1_4:
	setp.lt.u32 	%p6, %r5, 3;
	@%p6 bra 	$L__BB1_7;
	shl.b32 	%r57, %r2, 1;
	add.s32 	%r128, %r125, %r57;
	shl.b32 	%r13, %r2, 2;
	mad.lo.s32 	%r127, %r2, 3, %r125;
	add.s32 	%r126, %r2, %r125;
$L__BB1_6:
	.pragma "nounroll";
	mul.wide.u32 	%rd22, %r125, 4;
	add.s64 	%rd23, %rd3, %rd22;
	ld.global.nc.u32 	%r58, [%rd23];
	mov.b32 	{%rs3, %rs4}, %r58;
	// begin inline asm
	{  cvt.f32.f16 %f24, %rs3;}

	// end inline asm
	// begin inline asm
	{  cvt.f32.f16 %f25, %rs4;}

	// end inline asm
	mul.f32 	%f32, %f25, %f25;
	fma.rn.f32 	%f33, %f24, %f24, %f32;
	add.f32 	%f34, %f115, %f33;
	add.s32 	%r59, %r125, %r2;
	mul.wide.u32 	%rd24, %r126, 4;
	add.s64 	%rd25, %rd3, %rd24;
	ld.global.nc.u32 	%r60, [%rd25];
	mov.b32 	{%rs5, %rs6}, %r60;
	// begin inline asm
	{  cvt.f32.f16 %f26, %rs5;}

	// end inline asm
	// begin inline asm
	{  cvt.f32.f16 %f27, %rs6;}

	// end inline asm
	mul.f32 	%f35, %f27, %f27;
	fma.rn.f32 	%f36, %f26, %f26, %f35;
	add.f32 	%f37, %f34, %f36;
	add.s32 	%r61, %r59, %r2;
	mul.wide.u32 	%rd26, %r128, 4;
	add.s64 	%rd27, %rd3, %rd26;
	ld.global.nc.u32 	%r62, [%rd27];
	mov.b32 	{%rs7, %rs8}, %r62;
	// begin inline asm
	{  cvt.f32.f16 %f28, %rs7;}

	// end inline asm
	// begin inline asm
	{  cvt.f32.f16 %f29, %rs8;}

	// end inline asm
	mul.f32 	%f38, %f29, %f29;
	fma.rn.f32 	%f39, %f28, %f28, %f38;
	add.f32 	%f40, %f37, %f39;
	add.s32 	%r63, %r61, %r2;
	mul.wide.u32 	%rd28, %r127, 4;
	add.s64 	%rd29, %rd3, %rd28;
	ld.global.nc.u32 	%r64, [%rd29];
	mov.b32 	{%rs9, %rs10}, %r64;
	// begin inline asm
	{  cvt.f32.f16 %f30, %rs9;}

	// end inline asm
	// begin inline asm
	{  cvt.f32.f16 %f31, %rs10;}

	// end inline asm
	mul.f32 	%f41, %f31, %f31;
	fma.rn.f32 	%f42, %f30, %f30, %f41;
	add.f32 	%f115, %f40, %f42;
	add.s32 	%r125, %r63, %r2;
	add.s32 	%r128, %r128, %r13;
	add.s32 	%r127, %r127, %r13;
	add.s32 	%r126, %r126, %r13;
	setp.lt.s32 	%p7, %r125, %r4;
	@%p7 bra 	$L__BB1_6;
$L__BB1_7:
	and.b32  	%r65, %r43, -2147483647;
	setp.eq.s32 	%p8, %r65, 1;
	setp.eq.s32 	%p9, %r135, 0;
	and.pred  	%p1, %p9, %p8;
	add.s32 	%r24, %r43, -1;
	mul.wide.u32 	%rd30, %r24, 2;
	add.s64 	%rd9, %rd3, %rd30;
	not.pred 	%p10, %p1;
	@%p10 bra 	$L__BB1_9;
	ld.global.nc.u16 	%rs11, [%rd9];
	// begin inline asm
	{  cvt.f32.f16 %f43, %rs11;}

	// end inline asm
	fma.rn.f32 	%f115, %f43, %f43, %f115;
$L__BB1_9:
	and.b32  	%r66, %r135, 31;
	mov.b32 	%r67, %f115;
	shfl.sync.bfly.b32	%r68|%p11, %r67, 16, 31, -1;
	mov.b32 	%f44, %r68;
	add.f32 	%f45, %f115, %f44;
	mov.b32 	%r69, %f45;
	shfl.sync.bfly.b32	%r70|%p12, %r69, 8, 31, -1;
	mov.b32 	%f46, %r70;
	add.f32 	%f47, %f45, %f46;
	mov.b32 	%r71, %f47;
	shfl.sync.bfly.b32	%r72|%p13, %r71, 4, 31, -1;
	mov.b32 	%f48, %r72;
	add.f32 	%f49, %f47, %f48;
	mov.b32 	%r73, %f49;
	shfl.sync.bfly.b32	%r74|%p14, %r73, 2, 31, -1;
	mov.b32 	%f50, %r74;
	add.f32 	%f51, %f49, %f50;
	mov.b32 	%r75, %f51;
	shfl.sync.bfly.b32	%r76|%p15, %r75, 1, 31, -1;
	mov.b32 	%f52, %r76;
	add.f32 	%f10, %f51, %f52;
	setp.ne.s32 	%p16, %r66, 0;
	@%p16 bra 	$L__BB1_11;
	shr.u32 	%r77, %r135, 3;
	mov.u32 	%r78, smem;
	add.s32 	%r79, %r78, %r77;
	st.shared.f32 	[%r79], %f10;
$L__BB1_11:
	bar.sync 	0;
	add.s32 	%r80, %r2, 31;
	shr.u32 	%r81, %r80, 5;
	setp.ge.u32 	%p17, %r135, %r81;
	mov.f32 	%f117, 0f00000000;
	@%p17 bra 	$L__BB1_13;
	shl.b32 	%r82, %r135, 2;
	mov.u32 	%r83, smem;
	add.s32 	%r84, %r83, %r82;
	ld.shared.f32 	%f117, [%r84];
$L__BB1_13:
	setp.gt.u32 	%p18, %r135, 31;
	@%p18 bra 	$L__BB1_16;
	setp.ne.s32 	%p19, %r135, 0;
	mov.b32 	%r85, %f117;
	shfl.sync.bfly.b32	%r86|%p20, %r85, 16, 31, -1;
	mov.b32 	%f54, %r86;
	add.f32 	%f55, %f117, %f54;
	mov.b32 	%r87, %f55;
	shfl.sync.bfly.b32	%r88|%p21, %r87, 8, 31, -1;
	mov.b32 	%f56, %r88;
	add.f32 	%f57, %f55, %f56;
	mov.b32 	%r89, %f57;
	shfl.sync.bfly.b32	%r90|%p22, %r89, 4, 31, -1;
	mov.b32 	%f58, %r90;
	add.f32 	%f59, %f57, %f58;
	mov.b32 	%r91, %f59;
	shfl.sync.bfly.b32	%r92|%p23, %r91, 2, 31, -1;
	mov.b32 	%f60, %r92;
	add.f32 	%f61, %f59, %f60;
	mov.b32 	%r93, %f61;
	shfl.sync.bfly.b32	%r94|%p24, %r93, 1, 31, -1;
	mov.b32 	%f62, %r94;
	add.f32 	%f13, %f61, %f62;
	@%p19 bra 	$L__BB1_16;
	cvt.rn.f32.s32 	%f63, %r43;
	div.rn.f32 	%f64, %f13, %f63;
	add.f32 	%f65, %f15, %f64;
	rsqrt.approx.f32 	%f66, %f65;
	st.shared.f32 	[_ZZ30rmsnorm_kernel_fp16_vectorizedP6__halfPKS_S2_ifE7rms_inv], %f66;
$L__BB1_16:
	setp.ge.s32 	%p25, %r135, %r4;
	bar.sync 	0;
	ld.shared.f32 	%f14, [_ZZ30rmsnorm_kernel_fp16_vectorizedP6__halfPKS_S2_ifE7rms_inv];
	@%p25 bra 	$L__BB1_23;
	add.s32 	%r95, %r135, %r2;
	max.u32 	%r96, %r4, %r95;
	setp.lt.u32 	%p26, %r95, %r4;
	selp.u32 	%r97, 1, 0, %p26;
	add.s32 	%r98, %r95, %r97;
	sub.s32 	%r99, %r96, %r98;
	div.u32 	%r100, %r99, %r2;
	add.s32 	%r25, %r100, %r97;
	and.b32  	%r101, %r25, 3;
	setp.eq.s32 	%p27, %r101, 3;
	@%p27 bra 	$L__BB1_20;
	add.s32 	%r102, %r25, 1;
	and.b32  	%r103, %r102, 3;
	mul.wide.u32 	%rd54, %r135, 4;
	mul.wide.u32 	%rd11, %r2, 4;
	neg.s32 	%r130, %r103;
	mad.lo.s32 	%r135, %r2, %r103, %r135;
$L__BB1_19:
	.pragma "nounroll";
	add.s64 	%rd31, %rd3, %rd54;
	ld.global.nc.u32 	%r104, [%rd31];
	mov.b32 	{%rs12, %rs13}, %r104;
	add.s64 	%rd32, %rd1, %rd54;
	ld.global.nc.u32 	%r105, [%rd32];
	mov.b32 	{%rs14, %rs15}, %r105;
	// begin inline asm
	{  cvt.f32.f16 %f67, %rs12;}

	// end inline asm
	// begin inline asm
	{  cvt.f32.f16 %f68, %rs13;}

	// end inline asm
	// begin inline asm
	{  cvt.f32.f16 %f69, %rs14;}

	// end inline asm
	// begin inline asm
	{  cvt.f32.f16 %f70, %rs15;}

	// end inline asm
	mul.f32 	%f73, %f14, %f67;
	mul.f32 	%f71, %f73, %f69;
	// begin inline asm
	{  cvt.rn.f16.f32 %rs16, %f71;}

	// end inline asm
	mul.f32 	%f74, %f14, %f68;
	mul.f32 	%f72, %f74, %f70;
	// begin inline asm
	{  cvt.rn.f16.f32 %rs17, %f72;}

	// end inline asm
	add.s64 	%rd33, %rd4, %rd54;
	mov.b32 	%r106, {%rs16, %rs17};
	st.global.u32 	[%rd33], %r106;
	add.s64 	%rd54, %rd54, %rd11;
	add.s32 	%r130, %r130, 1;
	setp.ne.s32 	%p28, %r130, 0;
	@%p28 bra 	$L__BB1_19;
$L__BB1_20:
	setp.lt.u32 	%p29, %r25, 3;
	@%p29 bra 	$L__BB1_23;
	shl.b32 	%r107, %r2, 1;
	add.s32 	%r134, %r135, %r107;
	shl.b32 	%r32, %r2, 2;
	mad.lo.s32 	%r133, %r2, 3, %r135;
	add.s32 	%r132, %r2, %r135;
$L__BB1_22:
	.pragma "nounroll";
	mul.wide.u32 	%rd34, %r135, 4;
	add.s64 	%rd35, %rd3, %rd34;
	ld.global.nc.u32 	%r108, [%rd35];
	mov.b32 	{%rs18, %rs19}, %r108;
	add.s64 	%rd36, %rd1, %rd34;
	ld.global.nc.u32 	%r109, [%rd36];
	mov.b32 	{%rs20, %rs21}, %r109;
	// begin inline asm
	{  cvt.f32.f16 %f75, %rs18;}

	// end inline asm
	// begin inline asm
	{  cvt.f32.f16 %f76, %rs19;}

	// end inline asm
	// begin inline asm
	{  cvt.f32.f16 %f77, %rs20;}

	// end inline asm
	// begin inline asm
	{  cvt.f32.f16 %f78, %rs21;}

	// end inline asm
	mul.f32 	%f99, %f14, %f75;
	mul.f32 	%f79, %f99, %f77;
	// begin inline asm
	{  cvt.rn.f16.f32 %rs22, %f79;}

	// end inline asm
	mul.f32 	%f100, %f14, %f76;
	mul.f32 	%f80, %f100, %f78;
	// begin inline asm
	{  cvt.rn.f16.f32 %rs23, %f80;}

	// end inline asm
	add.s64 	%rd37, %rd4, %rd34;
	mov.b32 	%r110, {%rs22, %rs23};
	st.global.u32 	[%rd37], %r110;
	add.s32 	%r111, %r135, %r2;
	mul.wide.u32 	%rd38, %r132, 4;
	add.s64 	%rd39, %rd3, %rd38;
	ld.global.nc.u32 	%r112, [%rd39];
	mov.b32 	{%rs24, %rs25}, %r112;
	add.s64 	%rd40, %rd1, %rd38;
	ld.global.nc.u32 	%r113, [%rd40];
	mov.b32 	{%rs26, %rs27}, %r113;
	// begin inline asm
	{  cvt.f32.f16 %f81, %rs24;}

	// end inline asm
	// begin inline asm
	{  cvt.f32.f16 %f82, %rs25;}

	// end inline asm
	// begin inline asm
	{  cvt.f32.f16 %f83, %rs26;}

	// end inline asm
	// begin inline asm
	{  cvt.f32.f16 %f84, %rs27;}

	// end inline asm
	mul.f32 	%f101, %f14, %f81;
	mul.f32 	%f85, %f101, %f83;
	// begin inline asm
	{  cvt.rn.f16.f32 %rs28, %f85;}

	// end inline asm
	mul.f32 	%f102, %f14, %f82;
	mul.f32 	%f86, %f102, %f84;
	// begin inline asm
	{  cvt.rn.f16.f32 %rs29, %f86;}

	// end inline asm
	add.s64 	%rd41, %rd4, %rd38;
	mov.b32 	%r114, {%rs28, %rs29};
	st.global.u32 	[%rd41], %r114;
	add.s32 	%r115, %r111, %r2;
	mul.wide.u32 	%rd42, %r134, 4;
	add.s64 	%rd43, %rd3, %rd42;
	ld.global.nc.u32 	%r116, [%rd43];
	mov.b32 	{%rs30, %rs31}, %r116;
	add.s64 	%rd44, %rd1, %rd42;
	ld.global.nc.u32 	%r117, [%rd44];
	mov.b32 	{%rs32, %rs33}, %r117;
	// begin inline asm
	{  cvt.f32.f16 %f87, %rs30;}

	// end inline asm
	// begin inline asm
	{  cvt.f32.f16 %f88, %rs31;}

	// end inline asm
	// begin inline asm
	{  cvt.f32.f16 %f89, %rs32;}

	// end inline asm
	// begin inline asm
	{  cvt.f32.f16 %f90, %rs33;}

	// end inline asm
	mul.f32 	%f103, %f14, %f87;
	mul.f32 	%f91, %f103, %f89;
	// begin inline asm
	{  cvt.rn.f16.f32 %rs34, %f91;}

	// end inline asm
	mul.f32 	%f104, %f14, %f88;
	mul.f32 	%f92, %f104, %f90;
	// begin inline asm
	{  cvt.rn.f16.f32 %rs35, %f92;}

	// end inline asm
	add.s64 	%rd45, %rd4, %rd42;
	mov.b32 	%r118, {%rs34, %rs35};
	st.global.u32 	[%rd45], %r118;
	add.s32 	%r119, %r115, %r2;
	mul.wide.u32 	%rd46, %r133, 4;
	add.s64 	%rd47, %rd3, %rd46;
	ld.global.nc.u32 	%r120, [%rd47];
	mov.b32 	{%rs36, %rs37}, %r120;
	add.s64 	%rd48, %rd1, %rd46;
	ld.global.nc.u32 	%r121, [%rd48];
	mov.b32 	{%rs38, %rs39}, %r121;
	// begin inline asm
	{  cvt.f32.f16 %f93, %rs36;}

	// end inline asm
	// begin inline asm
	{  cvt.f32.f16 %f94, %rs37;}

	// end inline asm
	// begin inline asm
	{  cvt.f32.f16 %f95, %rs38;}

	// end inline asm
	// begin inline asm
	{  cvt.f32.f16 %f96, %rs39;}

	// end inline asm
	mul.f32 	%f105, %f14, %f93;
	mul.f32 	%f97, %f105, %f95;
	// begin inline asm
	{  cvt.rn.f16.f32 %rs40, %f97;}

	// end inline asm
	mul.f32 	%f106, %f14, %f94;
	mul.f32 	%f98, %f106, %f96;
	// begin inline asm
	{  cvt.rn.f16.f32 %rs41, %f98;}

	// end inline asm
	add.s64 	%rd49, %rd4, %rd46;
	mov.b32 	%r122, {%rs40, %rs41};
	st.global.u32 	[%rd49], %r122;
	add.s32 	%r135, %r119, %r2;
	add.s32 	%r134, %r134, %r32;
	add.s32 	%r133, %r133, %r32;
	add.s32 	%r132, %r132, %r32;
	setp.lt.s32 	%p30, %r135, %r4;
	@%p30 bra 	$L__BB1_22;
$L__BB1_23:
	@%p10 bra 	$L__BB1_25;
	ld.global.nc.u16 	%rs42, [%rd9];
	// begin inline asm
	{  cvt.f32.f16 %f107, %rs42;}

	// end inline asm
	add.s64 	%rd51, %rd1, %rd30;
	ld.global.nc.u16 	%rs43, [%rd51];
	// begin inline asm
	{  cvt.f32.f16 %f108, %rs43;}

	// end inline asm
	mul.f32 	%f110, %f14, %f107;
	mul.f32 	%f109, %f110, %f108;
	// begin inline asm
	{  cvt.rn.f16.f32 %rs44, %f109;}

	// end inline asm
	add.s64 	%rd52, %rd4, %rd30;
	st.global.u16 	[%rd52], %rs44;
$L__BB1_25:
	ret;

}
	// .globl	_Z39rmsnorm_residual_kernel_bf16_vectorizedP13__nv_bfloat16S0_PKS_S2_S2_if
.visible .entry _Z39rmsnorm_residual_kernel_bf16_vectorizedP13__nv_bfloat16S0_PKS_S2_S2_if(
	.param .u64 .ptr .align 1 _Z39rmsnorm_residual_kernel_bf16_vectorizedP13__nv_bfloat16S0_PKS_S2_S2_if_param_0,
	.param .u64 .ptr .align 1 _Z39rmsnorm_residual_kernel_bf16_vectorizedP13__nv_bfloat16S0_PKS_S2_S2_if_param_1,
	.param .u64 .ptr .align 1 _Z39rmsnorm_residual_kernel_bf16_vectorizedP13__nv_bfloat16S0_PKS_S2_S2_if_param_2,
	.param .u64 .ptr .align 1 _Z39rmsnorm_residual_kernel_bf16_vectorizedP13__nv_bfloat16S0_PKS_S2_S2_if_param_3,
	.param .u64 .ptr .align 1 _Z39rmsnorm_residual_kernel_bf16_vectorizedP13__nv_bfloat16S0_PKS_S2_S2_if_param_4,
	.param .u32 _Z39rmsnorm_residual_kernel_bf16_vectorizedP13__nv_bfloat16S0_PKS_S2_S2_if_param_5,
	.param .f32 _Z39rmsnorm_residual_kernel_bf16_vectorizedP13__nv_bfloat16S0_PKS_S2_S2_if_param_6
)
{
	.reg .pred 	%p<27>;
	.reg .b16 	%rs<71>;
	.reg .b32 	%r<149>;
	.reg .b32 	%f<151>;
	.reg .b64 	%rd<71>;
	// demoted variable
	.shared .align 4 .f32 _ZZ39rmsnorm_residual_kernel_bf16_vectorizedP13__nv_bfloat16S0_PKS_S2_S2_ifE7rms_inv;
	ld.param.u64 	%rd16, [_Z39rmsnorm_residual_kernel_bf16_vectorizedP13__nv_bfloat16S0_PKS_S2_S2_if_param_0];
	ld.param.u64 	%rd17, [_Z39rmsnorm_residual_kernel_bf16_vectorizedP13__nv_bfloat16S0_PKS_S2_S2_if_param_1];
	ld.param.u64 	%rd18, [_Z39rmsnorm_residual_kernel_bf16_vectorizedP13__nv_bfloat16S0_PKS_S2_S2_if_param_2];
	ld.param.u64 	%rd19, [_Z39rmsnorm_residual_kernel_bf16_vectorizedP13__nv_bfloat16S0_PKS_S2_S2_if_param_3];
	ld.param.u64 	%rd20, [_Z39rmsnorm_residual_kernel_bf16_vectorizedP13__nv_bfloat16S0_PKS_S2_S2_if_param_4];
	ld.param.u32 	%r42, [_Z39rmsnorm_residual_kernel_bf16_vectorizedP13__nv_bfloat16S0_PKS_S2_S2_if_param_5];
	cvta.to.global.u64 	%rd21, %rd16;
	cvta.to.global.u64 	%rd22, %rd17;
	cvta.to.global.u64 	%rd1, %rd20;
	cvta.to.global.u64 	%rd2, %rd19;
	cvta.to.global.u64 	%rd3, %rd18;
	mov.u32 	%r43, %ctaid.x;
	mov.u32 	%r148, %tid.x;
	mov.u32 	%r2, %ntid.x;
	mul.lo.s32 	%r3, %r42, %r43;
	mul.wide.s32 	%rd23, %r3, 2;
	add.s64 	%rd4, %rd3, %rd23;
	add.s64 	%rd5, %rd2, %rd23;
	add.s64 	%rd6, %rd21, %rd23;
	add.s64 	%rd7, %rd22, %rd23;
	shr.u32 	%r44, %r42, 31;
	add.s32 	%r45, %r42, %r44;
	shr.s32 	%r4, %r45, 1;
	setp.ge.s32 	%p1, %r148, %r4;
	mov.f32 	%f149, 0f00000000;
	@%p1 bra 	$L__BB2_7;
	add.s32 	%r46, %r148, %r2;
	max.u32 	%r47, %r4, %r46;
	setp.lt.u32 	%p2, %r46, %r4;
	selp.u32 	%r48, 1, 0, %p2;
	add.s32 	%r49, %r46, %r48;
	sub.s32 	%r50, %r47, %r49;
	div.u32 	%r51, %r50, %r2;
	add.s32 	%r5, %r51, %r48;
	and.b32  	%r52, %r5, 3;
	setp.eq.s32 	%p3, %r52, 3;
	mov.f32 	%f149, 0f00000000;
	mov.u32 	%r138, %r148;
	@%p3 bra 	$L__BB2_4;
	mul.wide.u32 	%rd24, %r148, 4;
	add.s64 	%rd69, %rd24, %rd23;
	mul.wide.u32 	%rd9, %r2, 4;
	add.s32 	%r53, %r5, 1;
	and.b32  	%r54, %r53, 3;
	neg.s32 	%r136, %r54;
	mov.f32 	%f149, 0f00000000;
	mov.u32 	%r138, %r148;
$L__BB2_3:
	.pragma "nounroll";
	add.s64 	%rd26, %rd3, %rd69;
	ld.global.nc.u32 	%r55, [%rd26];
	mov.b32 	{%rs1, %rs3}, %r55;
	add.s64 	%rd27, %rd2, %rd69;
	ld.global.nc.u32 	%r56, [%rd27];
	mov.b32 	{%rs2, %rs4}, %r56;
	// begin inline asm
	{ cvt.f32.bf16 %f18, %rs1;}

	// end inline asm
	// begin inline asm
	{ cvt.f32.bf16 %f19, %rs2;}

	// end inline asm
	add.f32 	%f22, %f18, %f19;
	// begin inline asm
	{ cvt.f32.bf16 %f20, %rs3;}

	// end inline asm
	// begin inline asm
	{ cvt.f32.bf16 %f21, %rs4;}

	// end inline asm
	add.f32 	%f23, %f20, %f21;
	mul.f32 	%f24, %f23, %f23;
	fma.rn.f32 	%f25, %f22, %f22, %f24;
	add.f32 	%f149, %f149, %f25;
	add.s32 	%r138, %r138, %r2;
	add.s64 	%rd69, %rd69, %rd9;
	add.s32 	%r136, %r136, 1;
	setp.ne.s32 	%p4, %r136, 0;
	@%p4 bra 	$L__BB2_3;
$L__BB2_4:
	setp.lt.u32 	%p5, %r5, 3;
	@%p5 bra 	$L__BB2_7;
	shl.b32 	%r57, %r2, 1;
	add.s32 	%r141, %r138, %r57;
	shl.b32 	%r13, %r2, 2;
	mad.lo.s32 	%r140, %r2, 3, %r138;
	add.s32 	%r139, %r2, %r138;
$L__BB2_6:
	.pragma "nounroll";
	mul.wide.u32 	%rd28, %r138, 4;
	add.s64 	%rd29, %rd4, %rd28;
	ld.global.nc.u32 	%r58, [%rd29];
	mov.b32 	{%rs5, %rs7}, %r58;
	add.s64 	%rd30, %rd5, %rd28;
	ld.global.nc.u32 	%r59, [%rd30];
	mov.b32 	{%rs6, %rs8}, %r59;
	// begin inline asm
	{ cvt.f32.bf16 %f26, %rs5;}

	// end inline asm
	// begin inline asm
	{ cvt.f32.bf16 %f27, %rs6;}

	// end inline asm
	add.f32 	%f42, %f26, %f27;
	// begin inline asm
	{ cvt.f32.bf16 %f28, %rs7;}

	// end inline asm
	// begin inline asm
	{ cvt.f32.bf16 %f29, %rs8;}

	// end inline asm
	add.f32 	%f43, %f28, %f29;
	mul.f32 	%f44, %f43, %f43;
	fma.rn.f32 	%f45, %f42, %f42, %f44;
	add.f32 	%f46, %f149, %f45;
	add.s32 	%r60, %r138, %r2;
	mul.wide.u32 	%rd31, %r139, 4;
	add.s64 	%rd32, %rd4, %rd31;
	ld.global.nc.u32 	%r61, [%rd32];
	mov.b32 	{%rs9, %rs11}, %r61;
	add.s64 	%rd33, %rd5, %rd31;
	ld.global.nc.u32 	%r62, [%rd33];
	mov.b32 	{%rs10, %rs12}, %r62;
	// begin inline asm
	{ cvt.f32.bf16 %f30, %rs9;}

	// end inline asm
	// begin inline asm
	{ cvt.f32.bf16 %f31, %rs10;}

	// end inline asm
	add.f32 	%f47, %f30, %f31;
	// begin inline asm
	{ cvt.f32.bf16 %f32, %rs11;}

	// end inline asm
	// begin inline asm
	{ cvt.f32.bf16 %f33, %rs12;}

	// end inline asm
	add.f32 	%f48, %f32, %f33;
	mul.f32 	%f49, %f48, %f48;
	fma.rn.f32 	%f50, %f47, %f47, %f49;
	add.f32 	%f51, %f46, %f50;
	add.s32 	%r63, %r60, %r2;
	mul.wide.u32 	%rd34, %r141, 4;
	add.s64 	%rd35, %rd4, %rd34;
	ld.global.nc.u32 	%r64, [%rd35];
	mov.b32 	{%rs13, %rs15}, %r64;
	add.s64 	%rd36, %rd5, %rd34;
	ld.global.nc.u32 	%r65, [%rd36];
	mov.b32 	{%rs14, %rs16}, %r65;
	// begin inline asm
	{ cvt.f32.bf16 %f34, %rs13;}

	// end inline asm
	// begin inline asm
	{ cvt.f32.bf16 %f35, %rs14;}

	// end inline asm
	add.f32 	%f52, %f34, %f35;
	// begin inline asm
	{ cvt.f32.bf16 %f36, %rs15;}

	// end inline asm
	// begin inline asm
	{ cvt.f32.bf16 %f37, %rs16;}

	// end inline asm
	add.f32 	%f53, %f36, %f37;
	mul.f32 	%f54, %f53, %f53;
	fma.rn.f32 	%f55, %f52, %f52, %f54;
	add.f32 	%f56, %f51, %f55;
	add.s32 	%r66, %r63, %r2;
	mul.wide.u32 	%rd37, %r140, 4;
	add.s64 	%rd38, %rd4, %rd37;
	ld.global.nc.u32 	%r67, [%rd38];
	mov.b32 	{%rs17, %rs19}, %r67;
	add.s64 	%rd39, %rd5, %rd37;
	ld.global.nc.u32 	%r68, [%rd39];
	mov.b32 	{%rs18, %rs20}, %r68;
	// begin inline asm
	{ cvt.f32.bf16 %f38, %rs17;}

	// end inline asm
	// begin inline asm
	{ cvt.f32.bf16 %f39, %rs18;}

	// end inline asm
	add.f32 	%f57, %f38, %f39;
	// begin inline asm
	{ cvt.f32.bf16 %f40, %rs19;}

	// end inline asm
	// begin inline asm
	{ cvt.f32.bf16 %f41, %rs20;}

	// end inline asm
	add.f32 	%f58, %f40, %f41;
	mul.f32 	%f59, %f58, %f58;
	fma.rn.f32 	%f60, %f57, %f57, %f59;
	add.f32 	%f149, %f56, %f60;
	add.s32 	%r138, %r66, %r2;
	add.s32 	%r141, %r141, %r13;
	add.s32 	%r140, %r140, %r13;
	add.s32 	%r139, %r139, %r13;
	setp.lt.s32 	%p6, %r138, %r4;
	@%p6 bra 	$L__BB2_6;
$L__BB2_7:
	and.b32  	%r69, %r148, 31;
	mov.b32 	%r70, %f149;
	shfl.sync.bfly.b32	%r71|%p7, %r70, 16, 31, -1;
	mov.b32 	%f61, %r71;
	add.f32 	%f62, %f149, %f61;
	mov.b32 	%r72, %f62;
	shfl.sync.bfly.b32	%r73|%p8, %r72, 8, 31, -1;
	mov.b32 	%f63, %r73;
	add.f32 	%f64, %f62, %f63;
	mov.b32 	%r74, %f64;
	shfl.sync.bfly.b32	%r75|%p9, %r74, 4, 31, -1;
	mov.b32 	%f65, %r75;
	add.f32 	%f66, %f64, %f65;
	mov.b32 	%r76, %f66;
	shfl.sync.bfly.b32	%r77|%p10, %r76, 2, 31, -1;
	mov.b32 	%f67, %r77;
	add.f32 	%f68, %f66, %f67;
	mov.b32 	%r78, %f68;
	shfl.sync.bfly.b32	%r79|%p11, %r78, 1, 31, -1;
	mov.b32 	%f69, %r79;
	add.f32 	%f8, %f68, %f69;
	setp.ne.s32 	%p12, %r69, 0;
	@%p12 bra 	$L__BB2_9;
	shr.u32 	%r80, %r148, 3;
	mov.u32 	%r81, smem;
	add.s32 	%r82, %r81, %r80;
	st.shared.f32 	[%r82], %f8;
$L__BB2_9:
	bar.sync 	0;
	add.s32 	%r83, %r2, 31;
	shr.u32 	%r84, %r83, 5;
	setp.ge.u32 	%p13, %r148, %r84;
	mov.f32 	%f150, 0f00000000;
	@%p13 bra 	$L__BB2_11;
	shl.b32 	%r85, %r148, 2;
	mov.u32 	%r86, smem;
	add.s32 	%r87, %r86, %r85;
	ld.shared.f32 	%f150, [%r87];
$L__BB2_11:
	setp.gt.u32 	%p14, %r148, 31;
	@%p14 bra 	$L__BB2_14;
	mov.b32 	%r88, %f150;
	shfl.sync.bfly.b32	%r89|%p15, %r88, 16, 31, -1;
	mov.b32 	%f71, %r89;
	add.f32 	%f72, %f150, %f71;
	mov.b32 	%r90, %f72;
	shfl.sync.bfly.b32	%r91|%p16, %r90, 8, 31, -1;
	mov.b32 	%f73, %r91;
	add.f32 	%f74, %f72, %f73;
	mov.b32 	%r92, %f74;
	shfl.sync.bfly.b32	%r93|%p17, %r92, 4, 31, -1;
	mov.b32 	%f75, %r93;
	add.f32 	%f76, %f74, %f75;
	mov.b32 	%r94, %f76;
	shfl.sync.bfly.b32	%r95|%p18, %r94, 2, 31, -1;
	mov.b32 	%f77, %r95;
	add.f32 	%f78, %f76, %f77;
	mov.b32 	%r96, %f78;
	shfl.sync.bfly.b32	%r97|%p19, %r96, 1, 31, -1;
	mov.b32 	%f79, %r97;
	add.f32 	%f11, %f78, %f79;
	setp.ne.s32 	%p20, %r148, 0;
	@%p20 bra 	$L__BB2_14;
	ld.param.f32 	%f144, [_Z39rmsnorm_residual_kernel_bf16_vectorizedP13__nv_bfloat16S0_PKS_S2_S2_if_param_6];
	cvt.rn.f32.s32 	%f80, %r42;
	div.rn.f32 	%f81, %f11, %f80;
	add.f32 	%f82, %f144, %f81;
	rsqrt.approx.f32 	%f83, %f82;
	st.shared.f32 	[_ZZ39rmsnorm_residual_kernel_bf16_vectorizedP13__nv_bfloat16S0_PKS_S2_S2_ifE7rms_inv], %f83;
$L__BB2_14:
	setp.ge.s32 	%p21, %r148, %r4;
	bar.sync 	0;
	ld.shared.f32 	%f12, [_ZZ39rmsnorm_residual_kernel_bf16_vectorizedP13__nv_bfloat16S0_PKS_S2_S2_ifE7rms_inv];
	@%p21 bra 	$L__BB2_21;
	add.s32 	%r98, %r148, %r2;
	max.u32 	%r99, %r4, %r98;
	setp.lt.u32 	%p22, %r98, %r4;
	selp.u32 	%r100, 1, 0, %p22;
	add.s32 	%r101, %r98, %r100;
	sub.s32 	%r102, %r99, %r101;
	div.u32 	%r103, %r102, %r2;
	add.s32 	%r24, %r103, %r100;
	and.b32  	%r104, %r24, 3;
	setp.eq.s32 	%p23, %r104, 3;
	@%p23 bra 	$L__BB2_18;
	add.s32 	%r105, %r24, 1;
	and.b32  	%r106, %r105, 3;
	mul.wide.u32 	%rd70, %r148, 4;
	mul.wide.u32 	%rd13, %r2, 4;
	neg.s32 	%r143, %r106;
	mad.lo.s32 	%r148, %r2, %r106, %r148;
$L__BB2_17:
	.pragma "nounroll";
	add.s64 	%rd40, %rd4, %rd70;
	ld.global.nc.u32 	%r107, [%rd40];
	mov.b32 	{%rs21, %rs23}, %r107;
	add.s64 	%rd41, %rd5, %rd70;
	ld.global.nc.u32 	%r108, [%rd41];
	mov.b32 	{%rs22, %rs24}, %r108;
	add.s64 	%rd42, %rd1, %rd70;
	ld.global.nc.u32 	%r109, [%rd42];
	mov.b32 	{%rs25, %rs26}, %r109;
	// begin inline asm
	{ cvt.f32.bf16 %f84, %rs21;}

	// end inline asm
	// begin inline asm
	{ cvt.f32.bf16 %f85, %rs22;}

	// end inline asm
	add.f32 	%f90, %f84, %f85;
	// begin inline asm
	{ cvt.f32.bf16 %f86, %rs23;}

	// end inline asm
	// begin inline asm
	{ cvt.f32.bf16 %f87, %rs24;}

	// end inline asm
	add.f32 	%f91, %f86, %f87;
	// begin inline asm
	{ cvt.f32.bf16 %f88, %rs25;}

	// end inline asm
	// begin inline asm
	{ cvt.f32.bf16 %f89, %rs26;}

	// end inline asm
	// begin inline asm
	{  cvt.rn.bf16.f32 %rs27, %f90;}

	// end inline asm
	// begin inline asm
	{  cvt.rn.bf16.f32 %rs28, %f91;}

	// end inline asm
	add.s64 	%rd43, %rd7, %rd70;
	mov.b32 	%r110, {%rs27, %rs28};
	st.global.u32 	[%rd43], %r110;
	mul.f32 	%f94, %f12, %f90;
	mul.f32 	%f92, %f94, %f88;
	// begin inline asm
	{  cvt.rn.bf16.f32 %rs29, %f92;}

	// end inline asm
	mul.f32 	%f95, %f12, %f91;
	mul.f32 	%f93, %f95, %f89;
	// begin inline asm
	{  cvt.rn.bf16.f32 %rs30, %f93;}

	// end inline asm
	add.s64 	%rd44, %rd6, %rd70;
	mov.b32 	%r111, {%rs29, %rs30};
	st.global.u32 	[%rd44], %r111;
	add.s64 	%rd70, %rd70, %rd13;
	add.s32 	%r143, %r143, 1;
	setp.ne.s32 	%p24, %r143, 0;
	@%p24 bra 	$L__BB2_17;
$L__BB2_18:
	setp.lt.u32 	%p25, %r24, 3;
	@%p25 bra 	$L__BB2_21;
	shl.b32 	%r112, %r2, 1;
	add.s32 	%r147, %r148, %r112;
	shl.b32 	%r31, %r2, 2;
	mad.lo.s32 	%r146, %r2, 3, %r148;
	add.s32 	%r145, %r2, %r148;
$L__BB2_20:
	.pragma "nounroll";
	mul.wide.u32 	%rd45, %r148, 4;
	add.s64 	%rd46, %rd4, %rd45;
	ld.global.nc.u32 	%r113, [%rd46];
	mov.b32 	{%rs31, %rs33}, %r113;
	add.s64 	%rd47, %rd5, %rd45;
	ld.global.nc.u32 	%r114, [%rd47];
	mov.b32 	{%rs32, %rs34}, %r114;
	add.s64 	%rd48, %rd1, %rd45;
	ld.global.nc.u32 	%r115, [%rd48];
	mov.b32 	{%rs35, %rs36}, %r115;
	// begin inline asm
	{ cvt.f32.bf16 %f96, %rs31;}

	// end inline asm
	// begin inline asm
	{ cvt.f32.bf16 %f97, %rs32;}

	// end inline asm
	add.f32 	%f102, %f96, %f97;
	// begin inline asm
	{ cvt.f32.bf16 %f98, %rs33;}

	// end inline asm
	// begin inline asm
	{ cvt.f32.bf16 %f99, %rs34;}

	// end inline asm
	add.f32 	%f103, %f98, %f99;
	// begin inline asm
	{ cvt.f32.bf16 %f100, %rs35;}

	// end inline asm
	// begin inline asm
	{ cvt.f32.bf16 %f101, %rs36;}

	// end inline asm
	// begin inline asm
	{  cvt.rn.bf16.f32 %rs37, %f102;}

	// end inline asm
	// begin inline asm
	{  cvt.rn.bf16.f32 %rs38, %f103;}

	// end inline asm
	add.s64 	%rd49, %rd7, %rd45;
	mov.b32 	%r116, {%rs37, %rs38};
	st.global.u32 	[%rd49], %r116;
	mul.f32 	%f136, %f12, %f102;
	mul.f32 	%f104, %f136, %f100;
	// begin inline asm
	{  cvt.rn.bf16.f32 %rs39, %f104;}

	// end inline asm
	mul.f32 	%f137, %f12, %f103;
	mul.f32 	%f105, %f137, %f101;
	// begin inline asm
	{  cvt.rn.bf16.f32 %rs40, %f105;}

	// end inline asm
	add.s64 	%rd50, %rd6, %rd45;
	mov.b32 	%r117, {%rs39, %rs40};
	st.global.u32 	[%rd50], %r117;
	add.s32 	%r118, %r148, %r2;
	mul.wide.u32 	%rd51, %r145, 4;
	add.s64 	%rd52, %rd4, %rd51;
	ld.global.nc.u32 	%r119, [%rd52];
	mov.b32 	{%rs41, %rs43}, %r119;
	add.s64 	%rd53, %rd5, %rd51;
	ld.global.nc.u32 	%r120, [%rd53];
	mov.b32 	{%rs42, %rs44}, %r120;
	add.s64 	%rd54, %rd1, %rd51;
	ld.global.nc.u32 	%r121, [%rd54];
	mov.b32 	{%rs45, %rs46}, %r121;
	// begin inline asm
	{ cvt.f32.bf16 %f106, %rs41;}

	// end inline asm
	// begin inline asm
	{ cvt.f32.bf16 %f107, %rs42;}

	// end inline asm
	add.f32 	%f112, %f106, %f107;
	// begin inline asm
	{ cvt.f32.bf16 %f108, %rs43;}

	// end inline asm
	// begin inline asm
	{ cvt.f32.bf16 %f109, %rs44;}

	// end inline asm
	add.f32 	%f113, %f108, %f109;
	// begin inline asm
	{ cvt.f32.bf16 %f110, %rs45;}

	// end inline asm
	// begin inline asm
	{ cvt.f32.bf16 %f111, %rs46;}

	// end inline asm
	// begin inline asm
	{  cvt.rn.bf16.f32 %rs47, %f112;}

	// end inline asm
	// begin inline asm
	{  cvt.rn.bf16.f32 %rs48, %f113;}

	// end inline asm
	add.s64 	%rd55, %rd7, %rd51;
	mov.b32 	%r122, {%rs47, %rs48};
	st.global.u32 	[%rd55], %r122;
	mul.f32 	%f138, %f12, %f112;
	mul.f32 	%f114, %f138, %f110;
	// begin inline asm
	{  cvt.rn.bf16.f32 %rs49, %f114;}

	// end inline asm
	mul.f32 	%f139, %f12, %f113;
	mul.f32 	%f115, %f139, %f111;
	// begin inline asm
	{  cvt.rn.bf16.f32 %rs50, %f115;}

	// end inline asm
	add.s64 	%rd56, %rd6, %rd51;
	mov.b32 	%r123, {%rs49, %rs50};
	st.global.u32 	[%rd56], %r123;
	add.s32 	%r124, %r118, %r2;
	mul.wide.u32 	%rd57, %r147, 4;
	add.s64 	%rd58, %rd4, %rd57;
	ld.global.nc.u32 	%r125, [%rd58];
	mov.b32 	{%rs51, %rs53}, %r125;
	add.s64 	%rd59, %rd5, %rd57;
	ld.global.nc.u32 	%r126, [%rd59];
	mov.b32 	{%rs52, %rs54}, %r126;
	add.s64 	%rd60, %rd1, %rd57;
	ld.global.nc.u32 	%r127, [%rd60];
	mov.b32 	{%rs55, %rs56}, %r127;
	// begin inline asm
	{ cvt.f32.bf16 %f116, %rs51;}

	// end inline asm
	// begin inline asm
	{ cvt.f32.bf16 %f117, %rs52;}

	// end inline asm
	add.f32 	%f122, %f116, %f117;
	// begin inline asm
	{ cvt.f32.bf16 %f118, %rs53;}

	// end inline asm
	// begin inline asm
	{ cvt.f32.bf16 %f119, %rs54;}

	// end inline asm
	add.f32 	%f123, %f118, %f119;
	// begin inline asm
	{ cvt.f32.bf16 %f120, %rs55;}

	// end inline asm
	// begin inline asm
	{ cvt.f32.bf16 %f121, %rs56;}

	// end inline asm
	// begin inline asm
	{  cvt.rn.bf16.f32 %rs57, %f122;}

	// end inline asm
	// begin inline asm
	{  cvt.rn.bf16.f32 %rs58, %f123;}

	// end inline asm
	add.s64 	%rd61, %rd7, %rd57;
	mov.b32 	%r128, {%rs57, %rs58};
	st.global.u32 	[%rd61], %r128;
	mul.f32 	%f140, %f12, %f122;
	mul.f32 	%f124, %f140, %f120;
	// begin inline asm
	{  cvt.rn.bf16.f32 %rs59, %f124;}

	// end inline asm
	mul.f32 	%f141, %f12, %f123;
	mul.f32 	%f125, %f141, %f121;
	// begin inline asm
	{  cvt.rn.bf16.f32 %rs60, %f125;}

	// end inline asm
	add.s64 	%rd62, %rd6, %rd57;
	mov.b32 	%r129, {%rs59, %rs60};
	st.global.u32 	[%rd62], %r129;
	add.s32 	%r130, %r124, %r2;
	mul.wide.u32 	%rd63, %r146, 4;
	add.s64 	%rd64, %rd4, %rd63;
	ld.global.nc.u32 	%r131, [%rd64];
	mov.b32 	{%rs61, %rs63}, %r131;
	add.s64 	%rd65, %rd5, %rd63;
	ld.global.nc.u32 	%r132, [%rd65];
	mov.b32 	{%rs62, %rs64}, %r132;
	add.s64 	%rd66, %rd1, %rd63;
	ld.global.nc.u32 	%r133, [%rd66];
	mov.b32 	{%rs65, %rs66}, %r133;
	// begin inline asm
	{ cvt.f32.bf16 %f126, %rs61;}

	// end inline asm
	// begin inline asm
	{ cvt.f32.bf16 %f127, %rs62;}

	// end inline asm
	add.f32 	%f132, %f126, %f127;
	// begin inline asm
	{ cvt.f32.bf16 %f128, %rs63;}

	// end inline asm
	// begin inline asm
	{ cvt.f32.bf16 %f129, %rs64;}

	// end inline asm
	add.f32 	%f133, %f128, %f129;
	// begin inline asm
	{ cvt.f32.bf16 %f130, %rs65;}

	// end inline asm
	// begin inline asm
	{ cvt.f32.bf16 %f131, %rs66;}

	// end inline asm
	// begin inline asm
	{  cvt.rn.bf16.f32 %rs67, %f132;}

	// end inline asm
	// begin inline asm
	{  cvt.rn.bf16.f32 %rs68, %f133;}

	// end inline asm
	add.s64 	%rd67, %rd7, %rd63;
	mov.b32 	%r134, {%rs67, %rs68};
	st.global.u32 	[%rd67], %r134;
	mul.f32 	%f142, %f12, %f132;
	mul.f32 	%f134, %f142, %f130;
	// begin inline asm
	{  cvt.rn.bf16.f32 %rs69, %f134;}

	// end inline asm
	mul.f32 	%f143, %f12, %f133;
	mul.f32 	%f135, %f143, %f131;
	// begin inline asm
	{  cvt.rn.bf16.f32 %rs70, %f135;}

	// end inline asm
	add.s64 	%rd68, %rd6, %rd63;
	mov.b32 	%r135, {%rs69, %rs70};
	st.global.u32 	[%rd68], %r135;
	add.s32 	%r148, %r130, %r2;
	add.s32 	%r147, %r147, %r31;
	add.s32 	%r146, %r146, %r31;
	add.s32 	%r145, %r145, %r31;
	setp.lt.s32 	%p26, %r148, %r4;
	@%p26 bra 	$L__BB2_20;
$L__BB2_21:
	ret;

}
	// .globl	_Z14rmsnorm_kernelI6__halffEvPT_PKS1_S4_if
.visible .entry _Z14rmsnorm_kernelI6__halffEvPT_PKS1_S4_if(
	.param .u64 .ptr .align 1 _Z14rmsnorm_kernelI6__halffEvPT_PKS1_S4_if_param_0,
	.param .u64 .ptr .align 1 _Z14rmsnorm_kernelI6__halffEvPT_PKS1_S4_if_param_1,
	.param .u64 .ptr .align 1 _Z14rmsnorm_kernelI6__halffEvPT_PKS1_S4_if_param_2,
	.param .u32 _Z14rmsnorm_kernelI6__halffEvPT_PKS1_S4_if_param_3,
	.param .f32 _Z14rmsnorm_kernelI6__halffEvPT_PKS1_S4_if_param_4
)
{
	.reg .pred 	%p<27>;
	.reg .b16 	%rs<21>;
	.reg .b32 	%r<83>;
	.reg .b32 	%f<75>;
	.reg .b64 	%rd<64>;
	// demoted variable
	.shared .align 4 .f32 _ZZ14rmsnorm_kernelI6__halffEvPT_PKS1_S4_ifE7rms_inv;
	ld.param.u64 	%rd15, [_Z14rmsnorm_kernelI6__halffEvPT_PKS1_S4_if_param_0];
	ld.param.u64 	%rd16, [_Z14rmsnorm_kernelI6__halffEvPT_PKS1_S4_if_param_1];
	ld.param.u64 	%rd17, [_Z14rmsnorm_kernelI6__halffEvPT_PKS1_S4_if_param_2];
	ld.param.u32 	%r20, [_Z14rmsnorm_kernelI6__halffEvPT_PKS1_S4_if_param_3];
	ld.param.f32 	%f13, [_Z14rmsnorm_kernelI6__halffEvPT_PKS1_S4_if_param_4];
	cvta.to.global.u64 	%rd1, %rd15;
	cvta.to.global.u64 	%rd2, %rd17;
	cvta.to.global.u64 	%rd3, %rd16;
	mov.u32 	%r21, %ctaid.x;
	mov.u32 	%r82, %tid.x;
	mov.u32 	%r2, %ntid.x;
	mul.lo.s32 	%r22, %r20, %r21;
	cvt.s64.s32 	%rd4, %r22;
	mul.wide.s32 	%rd18, %r22, 2;
	add.s64 	%rd5, %rd3, %rd18;
	setp.ge.s32 	%p1, %r82, %r20;
	mov.f32 	%f73, 0f00000000;
	@%p1 bra 	$L__BB3_6;
	add.s32 	%r23, %r82, %r2;
	max.u32 	%r24, %r20, %r23;
	setp.lt.u32 	%p2, %r23, %r20;
	selp.u32 	%r25, 1, 0, %p2;
	add.s32 	%r26, %r23, %r25;
	sub.s32 	%r27, %r24, %r26;
	div.u32 	%r28, %r27, %r2;
	add.s32 	%r3, %r28, %r25;
	and.b32  	%r29, %r3, 3;
	setp.eq.s32 	%p3, %r29, 3;
	mov.f32 	%f73, 0f00000000;
	mov.u32 	%r78, %r82;
	@%p3 bra 	$L__BB3_4;
	shl.b64 	%rd19, %rd4, 1;
	mul.wide.u32 	%rd20, %r82, 2;
	add.s64 	%rd21, %rd19, %rd20;
	add.s64 	%rd62, %rd3, %rd21;
	mul.wide.u32 	%rd7, %r2, 2;
	add.s32 	%r30, %r3, 1;
	and.b32  	%r31, %r30, 3;
	neg.s32 	%r76, %r31;
	mov.f32 	%f73, 0f00000000;
	mov.u32 	%r78, %r82;
$L__BB3_3:
	.pragma "nounroll";
	ld.global.nc.u16 	%rs1, [%rd62];
	// begin inline asm
	{  cvt.f32.f16 %f18, %rs1;}

	// end inline asm
	fma.rn.f32 	%f73, %f18, %f18, %f73;
	add.s32 	%r78, %r78, %r2;
	add.s64 	%rd62, %rd62, %rd7;
	add.s32 	%r76, %r76, 1;
	setp.ne.s32 	%p4, %r76, 0;
	@%p4 bra 	$L__BB3_3;
$L__BB3_4:
	setp.lt.u32 	%p5, %r3, 3;
	@%p5 bra 	$L__BB3_6;
$L__BB3_5:
	mul.wide.u32 	%rd22, %r78, 2;
	add.s64 	%rd23, %rd5, %rd22;
	ld.global.nc.u16 	%rs2, [%rd23];
	// begin inline asm
	{  cvt.f32.f16 %f19, %rs2;}

	// end inline asm
	fma.rn.f32 	%f23, %f19, %f19, %f73;
	add.s32 	%r32, %r78, %r2;
	mul.wide.u32 	%rd24, %r32, 2;
	add.s64 	%rd25, %rd5, %rd24;
	ld.global.nc.u16 	%rs3, [%rd25];
	// begin inline asm
	{  cvt.f32.f16 %f20, %rs3;}

	// end inline asm
	fma.rn.f32 	%f24, %f20, %f20, %f23;
	add.s32 	%r33, %r32, %r2;
	mul.wide.u32 	%rd26, %r33, 2;
	add.s64 	%rd27, %rd5, %rd26;
	ld.global.nc.u16 	%rs4, [%rd27];
	// begin inline asm
	{  cvt.f32.f16 %f21, %rs4;}

	// end inline asm
	fma.rn.f32 	%f25, %f21, %f21, %f24;
	add.s32 	%r34, %r33, %r2;
	mul.wide.u32 	%rd28, %r34, 2;
	add.s64 	%rd29, %rd5, %rd28;
	ld.global.nc.u16 	%rs5, [%rd29];
	// begin inline asm
	{  cvt.f32.f16 %f22, %rs5;}

	// end inline asm
	fma.rn.f32 	%f73, %f22, %f22, %f25;
	add.s32 	%r78, %r34, %r2;
	setp.lt.s32 	%p6, %r78, %r20;
	@%p6 bra 	$L__BB3_5;
$L__BB3_6:
	and.b32  	%r35, %r82, 31;
	mov.b32 	%r36, %f73;
	shfl.sync.bfly.b32	%r37|%p7, %r36, 16, 31, -1;
	mov.b32 	%f26, %r37;
	add.f32 	%f27, %f73, %f26;
	mov.b32 	%r38, %f27;
	shfl.sync.bfly.b32	%r39|%p8, %r38, 8, 31, -1;
	mov.b32 	%f28, %r39;
	add.f32 	%f29, %f27, %f28;
	mov.b32 	%r40, %f29;
	shfl.sync.bfly.b32	%r41|%p9, %r40, 4, 31, -1;
	mov.b32 	%f30, %r41;
	add.f32 	%f31, %f29, %f30;
	mov.b32 	%r42, %f31;
	shfl.sync.bfly.b32	%r43|%p10, %r42, 2, 31, -1;
	mov.b32 	%f32, %r43;
	add.f32 	%f33, %f31, %f32;
	mov.b32 	%r44, %f33;
	shfl.sync.bfly.b32	%r45|%p11, %r44, 1, 31, -1;
	mov.b32 	%f34, %r45;
	add.f32 	%f8, %f33, %f34;
	setp.ne.s32 	%p12, %r35, 0;
	@%p12 bra 	$L__BB3_8;
	shr.u32 	%r46, %r82, 3;
	mov.u32 	%r47, smem;
	add.s32 	%r48, %r47, %r46;
	st.shared.f32 	[%r48], %f8;
$L__BB3_8:
	bar.sync 	0;
	add.s32 	%r49, %r2, 31;
	shr.u32 	%r50, %r49, 5;
	setp.ge.u32 	%p13, %r82, %r50;
	mov.f32 	%f74, 0f00000000;
	@%p13 bra 	$L__BB3_10;
	shl.b32 	%r51, %r82, 2;
	mov.u32 	%r52, smem;
	add.s32 	%r53, %r52, %r51;
	ld.shared.f32 	%f74, [%r53];
$L__BB3_10:
	setp.gt.u32 	%p14, %r82, 31;
	@%p14 bra 	$L__BB3_13;
	mov.b32 	%r54, %f74;
	shfl.sync.bfly.b32	%r55|%p15, %r54, 16, 31, -1;
	mov.b32 	%f36, %r55;
	add.f32 	%f37, %f74, %f36;
	mov.b32 	%r56, %f37;
	shfl.sync.bfly.b32	%r57|%p16, %r56, 8, 31, -1;
	mov.b32 	%f38, %r57;
	add.f32 	%f39, %f37, %f38;
	mov.b32 	%r58, %f39;
	shfl.sync.bfly.b32	%r59|%p17, %r58, 4, 31, -1;
	mov.b32 	%f40, %r59;
	add.f32 	%f41, %f39, %f40;
	mov.b32 	%r60, %f41;
	shfl.sync.bfly.b32	%r61|%p18, %r60, 2, 31, -1;
	mov.b32 	%f42, %r61;
	add.f32 	%f43, %f41, %f42;
	mov.b32 	%r62, %f43;
	shfl.sync.bfly.b32	%r63|%p19, %r62, 1, 31, -1;
	mov.b32 	%f44, %r63;
	add.f32 	%f11, %f43, %f44;
	setp.ne.s32 	%p20, %r82, 0;
	@%p20 bra 	$L__BB3_13;
	cvt.rn.f32.s32 	%f45, %r20;
	div.rn.f32 	%f46, %f11, %f45;
	add.f32 	%f47, %f13, %f46;
	rsqrt.approx.f32 	%f48, %f47;
	st.shared.f32 	[_ZZ14rmsnorm_kernelI6__halffEvPT_PKS1_S4_ifE7rms_inv], %f48;
$L__BB3_13:
	setp.ge.s32 	%p21, %r82, %r20;
	bar.sync 	0;
	@%p21 bra 	$L__BB3_19;
	ld.shared.f32 	%f12, [_ZZ14rmsnorm_kernelI6__halffEvPT_PKS1_S4_ifE7rms_inv];
	add.s32 	%r64, %r82, %r2;
	max.u32 	%r65, %r20, %r64;
	setp.lt.u32 	%p22, %r64, %r20;
	selp.u32 	%r66, 1, 0, %p22;
	add.s32 	%r67, %r64, %r66;
	sub.s32 	%r68, %r65, %r67;
	div.u32 	%r69, %r68, %r2;
	add.s32 	%r12, %r69, %r66;
	and.b32  	%r70, %r12, 3;
	setp.eq.s32 	%p23, %r70, 3;
	@%p23 bra 	$L__BB3_17;
	add.s32 	%r71, %r12, 1;
	and.b32  	%r72, %r71, 3;
	shl.b64 	%rd30, %rd4, 1;
	add.s64 	%rd10, %rd1, %rd30;
	mul.wide.u32 	%rd63, %r82, 2;
	mul.wide.u32 	%rd12, %r2, 2;
	neg.s32 	%r80, %r72;
	mad.lo.s32 	%r82, %r2, %r72, %r82;
$L__BB3_16:
	.pragma "nounroll";
	add.s64 	%rd31, %rd5, %rd63;
	ld.global.nc.u16 	%rs6, [%rd31];
	// begin inline asm
	{  cvt.f32.f16 %f49, %rs6;}

	// end inline asm
	add.s64 	%rd32, %rd2, %rd63;
	ld.global.nc.u16 	%rs7, [%rd32];
	// begin inline asm
	{  cvt.f32.f16 %f50, %rs7;}

	// end inline asm
	mul.f32 	%f52, %f49, %f12;
	mul.f32 	%f51, %f50, %f52;
	// begin inline asm
	{  cvt.rn.f16.f32 %rs8, %f51;}

	// end inline asm
	add.s64 	%rd33, %rd10, %rd63;
	st.global.u16 	[%rd33], %rs8;
	add.s64 	%rd63, %rd63, %rd12;
	add.s32 	%r80, %r80, 1;
	setp.ne.s32 	%p24, %r80, 0;
	@%p24 bra 	$L__BB3_16;
$L__BB3_17:
	setp.lt.u32 	%p25, %r12, 3;
	@%p25 bra 	$L__BB3_19;
$L__BB3_18:
	cvt.u64.u32 	%rd34, %r82;
	mul.wide.u32 	%rd35, %r82, 2;
	add.s64 	%rd36, %rd5, %rd35;
	ld.global.nc.u16 	%rs9, [%rd36];
	// begin inline asm
	{  cvt.f32.f16 %f53, %rs9;}

	// end inline asm
	add.s64 	%rd37, %rd2, %rd35;
	ld.global.nc.u16 	%rs10, [%rd37];
	// begin inline asm
	{  cvt.f32.f16 %f54, %rs10;}

	// end inline asm
	mul.f32 	%f65, %f53, %f12;
	mul.f32 	%f55, %f54, %f65;
	// begin inline asm
	{  cvt.rn.f16.f32 %rs11, %f55;}

	// end inline asm
	add.s64 	%rd38, %rd34, %rd4;
	shl.b64 	%rd39, %rd38, 1;
	add.s64 	%rd40, %rd1, %rd39;
	st.global.u16 	[%rd40], %rs11;
	add.s32 	%r73, %r82, %r2;
	cvt.u64.u32 	%rd41, %r73;
	mul.wide.u32 	%rd42, %r73, 2;
	add.s64 	%rd43, %rd5, %rd42;
	ld.global.nc.u16 	%rs12, [%rd43];
	// begin inline asm
	{  cvt.f32.f16 %f56, %rs12;}

	// end inline asm
	add.s64 	%rd44, %rd2, %rd42;
	ld.global.nc.u16 	%rs13, [%rd44];
	// begin inline asm
	{  cvt.f32.f16 %f57, %rs13;}

	// end inline asm
	mul.f32 	%f66, %f56, %f12;
	mul.f32 	%f58, %f57, %f66;
	// begin inline asm
	{  cvt.rn.f16.f32 %rs14, %f58;}

	// end inline asm
	add.s64 	%rd45, %rd41, %rd4;
	shl.b64 	%rd46, %rd45, 1;
	add.s64 	%rd47, %rd1, %rd46;
	st.global.u16 	[%rd47], %rs14;
	add.s32 	%r74, %r73, %r2;
	cvt.u64.u32 	%rd48, %r74;
	mul.wide.u32 	%rd49, %r74, 2;
	add.s64 	%rd50, %rd5, %rd49;
	ld.global.nc.u16 	%rs15, [%rd50];
	// begin inline asm
	{  cvt.f32.f16 %f59, %rs15;}

	// end inline asm
	add.s64 	%rd51, %rd2, %rd49;
	ld.global.nc.u16 	%rs16, [%rd51];
	// begin inline asm
	{  cvt.f32.f16 %f60, %rs16;}

	// end inline asm
	mul.f32 	%f67, %f59, %f12;
	mul.f32 	%f61, %f60, %f67;
	// begin inline asm
	{  cvt.rn.f16.f32 %rs17, %f61;}

	// end inline asm
	add.s64 	%rd52, %rd48, %rd4;
	shl.b64 	%rd53, %rd52, 1;
	add.s64 	%rd54, %rd1, %rd53;
	st.global.u16 	[%rd54], %rs17;
	add.s32 	%r75, %r74, %r2;
	cvt.u64.u32 	%rd55, %r75;
	mul.wide.u32 	%rd56, %r75, 2;
	add.s64 	%rd57, %rd5, %rd56;
	ld.global.nc.u16 	%rs18, [%rd57];
	// begin inline asm
	{  cvt.f32.f16 %f62, %rs18;}

	// end inline asm
	add.s64 	%rd58, %rd2, %rd56;
	ld.global.nc.u16 	%rs19, [%rd58];
	// begin inline asm
	{  cvt.f32.f16 %f63, %rs19;}

	// end inline asm
	mul.f32 	%f68, %f62, %f12;
	mul.f32 	%f64, %f63, %f68;
	// begin inline asm
	{  cvt.rn.f16.f32 %rs20, %f64;}

	// end inline asm
	add.s64 	%rd59, %rd55, %rd4;
	shl.b64 	%rd60, %rd59, 1;
	add.s64 	%rd61, %rd1, %rd60;
	st.global.u16 	[%rd61], %rs20;
	add.s32 	%r82, %r75, %r2;
	setp.lt.s32 	%p26, %r82, %r20;
	@%p26 bra 	$L__BB3_18;
$L__BB3_19:
	ret;

}
	// .globl	_Z14rmsnorm_kernelI13__nv_bfloat16fEvPT_PKS1_S4_if
.visible .entry _Z14rmsnorm_kernelI13__nv_bfloat16fEvPT_PKS1_S4_if(
	.param .u64 .ptr .align 1 _Z14rmsnorm_kernelI13__nv_bfloat16fEvPT_PKS1_S4_if_param_0,
	.param .u64 .ptr .align 1 _Z14rmsnorm_kernelI13__nv_bfloat16fEvPT_PKS1_S4_if_param_1,
	.param .u64 .ptr .align 1 _Z14rmsnorm_kernelI13__nv_bfloat16fEvPT_PKS1_S4_if_param_2,
	.param .u32 _Z14rmsnorm_kernelI13__nv_bfloat16fEvPT_PKS1_S4_if_param_3,
	.param .f32 _Z14rmsnorm_kernelI13__nv_bfloat16fEvPT_PKS1_S4_if_param_4
)
{
	.reg .pred 	%p<27>;
	.reg .b16 	%rs<21>;
	.reg .b32 	%r<83>;
	.reg .b32 	%f<75>;
	.reg .b64 	%rd<64>;
	// demoted variable
	.shared .align 4 .f32 _ZZ14rmsnorm_kernelI13__nv_bfloat16fEvPT_PKS1_S4_ifE7rms_inv;
	ld.param.u64 	%rd15, [_Z14rmsnorm_kernelI13__nv_bfloat16fEvPT_PKS1_S4_if_param_0];
	ld.param.u64 	%rd16, [_Z14rmsnorm_kernelI13__nv_bfloat16fEvPT_PKS1_S4_if_param_1];
	ld.param.u64 	%rd17, [_Z14rmsnorm_kernelI13__nv_bfloat16fEvPT_PKS1_S4_if_param_2];
	ld.param.u32 	%r20, [_Z14rmsnorm_kernelI13__nv_bfloat16fEvPT_PKS1_S4_if_param_3];
	ld.param.f32 	%f13, [_Z14rmsnorm_kernelI13__nv_bfloat16fEvPT_PKS1_S4_if_param_4];
	cvta.to.global.u64 	%rd1, %rd15;
	cvta.to.global.u64 	%rd2, %rd17;
	cvta.to.global.u64 	%rd3, %rd16;
	mov.u32 	%r21, %ctaid.x;
	mov.u32 	%r82, %tid.x;
	mov.u32 	%r2, %ntid.x;
	mul.lo.s32 	%r22, %r20, %r21;
	cvt.s64.s32 	%rd4, %r22;
	mul.wide.s32 	%rd18, %r22, 2;
	add.s64 	%rd5, %rd3, %rd18;
	setp.ge.s32 	%p1, %r82, %r20;
	mov.f32 	%f73, 0f00000000;
	@%p1 bra 	$L__BB4_6;
	add.s32 	%r23, %r82, %r2;
	max.u32 	%r24, %r20, %r23;
	setp.lt.u32 	%p2, %r23, %r20;
	selp.u32 	%r25, 1, 0, %p2;
	add.s32 	%r26, %r23, %r25;
	sub.s32 	%r27, %r24, %r26;
	div.u32 	%r28, %r27, %r2;
	add.s32 	%r3, %r28, %r25;
	and.b32  	%r29, %r3, 3;
	setp.eq.s32 	%p3, %r29, 3;
	mov.f32 	%f73, 0f00000000;
	mov.u32 	%r78, %r82;
	@%p3 bra 	$L__BB4_4;
	shl.b64 	%rd19, %rd4, 1;
	mul.wide.u32 	%rd20, %r82, 2;
	add.s64 	%rd21, %rd19, %rd20;
	add.s64 	%rd62, %rd3, %rd21;
	mul.wide.u32 	%rd7, %r2, 2;
	add.s32 	%r30, %r3, 1;
	and.b32  	%r31, %r30, 3;
	neg.s32 	%r76, %r31;
	mov.f32 	%f73, 0f00000000;
	mov.u32 	%r78, %r82;
$L__BB4_3:
	.pragma "nounroll";
	ld.global.nc.u16 	%rs1, [%rd62];
	// begin inline asm
	{ cvt.f32.bf16 %f18, %rs1;}

	// end inline asm
	fma.rn.f32 	%f73, %f18, %f18, %f73;
	add.s32 	%r78, %r78, %r2;
	add.s64 	%rd62, %rd62, %rd7;
	add.s32 	%r76, %r76, 1;
	setp.ne.s32 	%p4, %r76, 0;
	@%p4 bra 	$L__BB4_3;
$L__BB4_4:
	setp.lt.u32 	%p5, %r3, 3;
	@%p5 bra 	$L__BB4_6;
$L__BB4_5:
	mul.wide.u32 	%rd22, %r78, 2;
	add.s64 	%rd23, %rd5, %rd22;
	ld.global.nc.u16 	%rs2, [%rd23];
	// begin inline asm
	{ cvt.f32.bf16 %f19, %rs2;}

	// end inline asm
	fma.rn.f32 	%f23, %f19, %f19, %f73;
	add.s32 	%r32, %r78, %r2;
	mul.wide.u32 	%rd24, %r32, 2;
	add.s64 	%rd25, %rd5, %rd24;
	ld.global.nc.u16 	%rs3, [%rd25];
	// begin inline asm
	{ cvt.f32.bf16 %f20, %rs3;}

	// end inline asm
	fma.rn.f32 	%f24, %f20, %f20, %f23;
	add.s32 	%r33, %r32, %r2;
	mul.wide.u32 	%rd26, %r33, 2;
	add.s64 	%rd27, %rd5, %rd26;
	ld.global.nc.u16 	%rs4, [%rd27];
	// begin inline asm
	{ cvt.f32.bf16 %f21, %rs4;}

	// end inline asm
	fma.rn.f32 	%f25, %f21, %f21, %f24;
	add.s32 	%r34, %r33, %r2;
	mul.wide.u32 	%rd28, %r34, 2;
	add.s64 	%rd29, %rd5, %rd28;
	ld.global.nc.u16 	%rs5, [%rd29];
	// begin inline asm
	{ cvt.f32.bf16 %f22, %rs5;}

	// end inline asm
	fma.rn.f32 	%f73, %f22, %f22, %f25;
	add.s32 	%r78, %r34, %r2;
	setp.lt.s32 	%p6, %r78, %r20;
	@%p6 bra 	$L__BB4_5;
$L__BB4_6:
	and.b32  	%r35, %r82, 31;
	mov.b32 	%r36, %f73;
	shfl.sync.bfly.b32	%r37|%p7, %r36, 16, 31, -1;
	mov.b32 	%f26, %r37;
	add.f32 	%f27, %f73, %f26;
	mov.b32 	%r38, %f27;
	shfl.sync.bfly.b32	%r39|%p8, %r38, 8, 31, -1;
	mov.b32 	%f28, %r39;
	add.f32 	%f29, %f27, %f28;
	mov.b32 	%r40, %f29;
	shfl.sync.bfly.b32	%r41|%p9, %r40, 4, 31, -1;
	mov.b32 	%f30, %r41;
	add.f32 	%f31, %f29, %f30;
	mov.b32 	%r42, %f31;
	shfl.sync.bfly.b32	%r43|%p10, %r42, 2, 31, -1;
	mov.b32 	%f32, %r43;
	add.f32 	%f33, %f31, %f32;
	mov.b32 	%r44, %f33;
	shfl.sync.bfly.b32	%r45|%p11, %r44, 1, 31, -1;
	mov.b32 	%f34, %r45;
	add.f32 	%f8, %f33, %f34;
	setp.ne.s32 	%p12, %r35, 0;
	@%p12 bra 	$L__BB4_8;
	shr.u32 	%r46, %r82, 3;
	mov.u32 	%r47, smem;
	add.s32 	%r48, %r47, %r46;
	st.shared.f32 	[%r48], %f8;
$L__BB4_8:
	bar.sync 	0;
	add.s32 	%r49, %r2, 31;
	shr.u32 	%r50, %r49, 5;
	setp.ge.u32 	%p13, %r82, %r50;
	mov.f32 	%f74, 0f00000000;
	@%p13 bra 	$L__BB4_10;
	shl.b32 	%r51, %r82, 2;
	mov.u32 	%r52, smem;
	add.s32 	%r53, %r52, %r51;
	ld.shared.f32 	%f74, [%r53];
$L__BB4_10:
	setp.gt.u32 	%p14, %r82, 31;
	@%p14 bra 	$L__BB4_13;
	mov.b32 	%r54, %f74;
	shfl.sync.bfly.b32	%r55|%p15, %r54, 16, 31, -1;
	mov.b32 	%f36, %r55;
	add.f32 	%f37, %f74, %f36;
	mov.b32 	%r56, %f37;
	shfl.sync.bfly.b32	%r57|%p16, %r56, 8, 31, -1;
	mov.b32 	%f38, %r57;
	add.f32 	%f39, %f37, %f38;
	mov.b32 	%r58, %f39;
	shfl.sync.bfly.b32	%r59|%p17, %r58, 4, 31, -1;
	mov.b32 	%f40, %r59;
	add.f32 	%f41, %f39, %f40;
	mov.b32 	%r60, %f41;
	shfl.sync.bfly.b32	%r61|%p18, %r60, 2, 31, -1;
	mov.b32 	%f42, %r61;
	add.f32 	%f43, %f41, %f42;
	mov.b32 	%r62, %f43;
	shfl.sync.bfly.b32	%r63|%p19, %r62, 1, 31, -1;
	mov.b32 	%f44, %r63;
	add.f32 	%f11, %f43, %f44;
	setp.ne.s32 	%p20, %r82, 0;
	@%p20 bra 	$L__BB4_13;
	cvt.rn.f32.s32 	%f45, %r20;
	div.rn.f32 	%f46, %f11, %f45;
	add.f32 	%f47, %f13, %f46;
	rsqrt.approx.f32 	%f48, %f47;
	st.shared.f32 	[_ZZ14rmsnorm_kernelI13__nv_bfloat16fEvPT_PKS1_S4_ifE7rms_inv], %f48;
$L__BB4_13:
	setp.ge.s32 	%p21, %r82, %r20;
	bar.sync 	0;
	@%p21 bra 	$L__BB4_19;
	ld.shared.f32 	%f12, [_ZZ14rmsnorm_kernelI13__nv_bfloat16fEvPT_PKS1_S4_ifE7rms_inv];
	add.s32 	%r64, %r82, %r2;
	max.u32 	%r65, %r20, %r64;
	setp.lt.u32 	%p22, %r64, %r20;
	selp.u32 	%r66, 1, 0, %p22;
	add.s32 	%r67, %r64, %r66;
	sub.s32 	%r68, %r65, %r67;
	div.u32 	%r69, %r68, %r2;
	add.s32 	%r12, %r69, %r66;
	and.b32  	%r70, %r12, 3;
	setp.eq.s32 	%p23, %r70, 3;
	@%p23 bra 	$L__BB4_17;
	add.s32 	%r71, %r12, 1;
	and.b32  	%r72, %r71, 3;
	shl.b64 	%rd30, %rd4, 1;
	add.s64 	%rd10, %rd1, %rd30;
	mul.wide.u32 	%rd63, %r82, 2;
	mul.wide.u32 	%rd12, %r2, 2;
	neg.s32 	%r80, %r72;
	mad.lo.s32 	%r82, %r2, %r72, %r82;
$L__BB4_16:
	.pragma "nounroll";
	add.s64 	%rd31, %rd5, %rd63;
	ld.global.nc.u16 	%rs6, [%rd31];
	// begin inline asm
	{ cvt.f32.bf16 %f49, %rs6;}

	// end inline asm
	add.s64 	%rd32, %rd2, %rd63;
	ld.global.nc.u16 	%rs7, [%rd32];
	// begin inline asm
	{ cvt.f32.bf16 %f50, %rs7;}

	// end inline asm
	mul.f32 	%f52, %f49, %f12;
	mul.f32 	%f51, %f50, %f52;
	// begin inline asm
	{  cvt.rn.bf16.f32 %rs8, %f51;}

	// end inline asm
	add.s64 	%rd33, %rd10, %rd63;
	st.global.u16 	[%rd33], %rs8;
	add.s64 	%rd63, %rd63, %rd12;
	add.s32 	%r80, %r80, 1;
	setp.ne.s32 	%p24, %r80, 0;
	@%p24 bra 	$L__BB4_16;
$L__BB4_17:
	setp.lt.u32 	%p25, %r12, 3;
	@%p25 bra 	$L__BB4_19;
$L__BB4_18:
	cvt.u64.u32 	%rd34, %r82;
	mul.wide.u32 	%rd35, %r82, 2;
	add.s64 	%rd36, %rd5, %rd35;
	ld.global.nc.u16 	%rs9, [%rd36];
	// begin inline asm
	{ cvt.f32.bf16 %f53, %rs9;}

	// end inline asm
	add.s64 	%rd37, %rd2, %rd35;
	ld.global.nc.u16 	%rs10, [%rd37];
	// begin inline asm
	{ cvt.f32.bf16 %f54, %rs10;}

	// end inline asm
	mul.f32 	%f65, %f53, %f12;
	mul.f32 	%f55, %f54, %f65;
	// begin inline asm
	{  cvt.rn.bf16.f32 %rs11, %f55;}

	// end inline asm
	add.s64 	%rd38, %rd34, %rd4;
	shl.b64 	%rd39, %rd38, 1;
	add.s64 	%rd40, %rd1, %rd39;
	st.global.u16 	[%rd40], %rs11;
	add.s32 	%r73, %r82, %r2;
	cvt.u64.u32 	%rd41, %r73;
	mul.wide.u32 	%rd42, %r73, 2;
	add.s64 	%rd43, %rd5, %rd42;
	ld.global.nc.u16 	%rs12, [%rd43];
	// begin inline asm
	{ cvt.f32.bf16 %f56, %rs12;}

	// end inline asm
	add.s64 	%rd44, %rd2, %rd42;
	ld.global.nc.u16 	%rs13, [%rd44];
	// begin inline asm
	{ cvt.f32.bf16 %f57, %rs13;}

	// end inline asm
	mul.f32 	%f66, %f56, %f12;
	mul.f32 	%f58, %f57, %f66;
	// begin inline asm
	{  cvt.rn.bf16.f32 %rs14, %f58;}

	// end inline asm
	add.s64 	%rd45, %rd41, %rd4;
	shl.b64 	%rd46, %rd45, 1;
	add.s64 	%rd47, %rd1, %rd46;
	st.global.u16 	[%rd47], %rs14;
	add.s32 	%r74, %r73, %r2;
	cvt.u64.u32 	%rd48, %r74;
	mul.wide.u32 	%rd49, %r74, 2;
	add.s64 	%rd50, %rd5, %rd49;
	ld.global.nc.u16 	%rs15, [%rd50];
	// begin inline asm
	{ cvt.f32.bf16 %f59, %rs15;}

	// end inline asm
	add.s64 	%rd51, %rd2, %rd49;
	ld.global.nc.u16 	%rs16, [%rd51];
	// begin inline asm
	{ cvt.f32.bf16 %f60, %rs16;}

	// end inline asm
	mul.f32 	%f67, %f59, %f12;
	mul.f32 	%f61, %f60, %f67;
	// begin inline asm
	{  cvt.rn.bf16.f32 %rs17, %f61;}

	// end inline asm
	add.s64 	%rd52, %rd48, %rd4;
	shl.b64 	%rd53, %rd52, 1;
	add.s64 	%rd54, %rd1, %rd53;
	st.global.u16 	[%rd54], %rs17;
	add.s32 	%r75, %r74, %r2;
	cvt.u64.u32 	%rd55, %r75;
	mul.wide.u32 	%rd56, %r75, 2;
	add.s64 	%rd57, %rd5, %rd56;
	ld.global.nc.u16 	%rs18, [%rd57];
	// begin inline asm
	{ cvt.f32.bf16 %f62, %rs18;}

	// end inline asm
	add.s64 	%rd58, %rd2, %rd56;
	ld.global.nc.u16 	%rs19, [%rd58];
	// begin inline asm
	{ cvt.f32.bf16 %f63, %rs19;}

	// end inline asm
	mul.f32 	%f68, %f62, %f12;
	mul.f32 	%f64, %f63, %f68;
	// begin inline asm
	{  cvt.rn.bf16.f32 %rs20, %f64;}

	// end inline asm
	add.s64 	%rd59, %rd55, %rd4;
	shl.b64 	%rd60, %rd59, 1;
	add.s64 	%rd61, %rd1, %rd60;
	st.global.u16 	[%rd61], %rs20;
	add.s32 	%r82, %r75, %r2;
	setp.lt.s32 	%p26, %r82, %r20;
	@%p26 bra 	$L__BB4_18;
$L__BB4_19:
	ret;

}
	// .globl	_Z25rmsnorm_kernel_vectorizedIffEvPT_PKS0_S3_if
.visible .entry _Z25rmsnorm_kernel_vectorizedIffEvPT_PKS0_S3_if(
	.param .u64 .ptr .align 1 _Z25rmsnorm_kernel_vectorizedIffEvPT_PKS0_S3_if_param_0,
	.param .u64 .ptr .align 1 _Z25rmsnorm_kernel_vectorizedIffEvPT_PKS0_S3_if_param_1,
	.param .u64 .ptr .align 1 _Z25rmsnorm_kernel_vectorizedIffEvPT_PKS0_S3_if_param_2,
	.param .u32 _Z25rmsnorm_kernel_vectorizedIffEvPT_PKS0_S3_if_param_3,
	.param .f32 _Z25rmsnorm_kernel_vectorizedIffEvPT_PKS0_S3_if_param_4
)
{
	.reg .pred 	%p<41>;
	.reg .b32 	%r<169>;
	.reg .b32 	%f<213>;
	.reg .b64 	%rd<94>;
	// demoted variable
	.shared .align 4 .f32 _ZZ25rmsnorm_kernel_vectorizedIffEvPT_PKS0_S3_ifE7rms_inv;
	ld.param.u64 	%rd23, [_Z25rmsnorm_kernel_vectorizedIffEvPT_PKS0_S3_if_param_0];
	ld.param.u64 	%rd24, [_Z25rmsnorm_kernel_vectorizedIffEvPT_PKS0_S3_if_param_1];
	ld.param.u64 	%rd25, [_Z25rmsnorm_kernel_vectorizedIffEvPT_PKS0_S3_if_param_2];
	ld.param.u32 	%r63, [_Z25rmsnorm_kernel_vectorizedIffEvPT_PKS0_S3_if_param_3];
	ld.param.f32 	%f19, [_Z25rmsnorm_kernel_vectorizedIffEvPT_PKS0_S3_if_param_4];
	cvta.to.global.u64 	%rd26, %rd23;
	cvta.to.global.u64 	%rd1, %rd25;
	cvta.to.global.u64 	%rd2, %rd24;
	mov.u32 	%r64, %ctaid.x;
	mov.u32 	%r168, %tid.x;
	mov.u32 	%r2, %ntid.x;
	mul.lo.s32 	%r3, %r63, %r64;
	mul.wide.s32 	%rd27, %r3, 4;
	add.s64 	%rd3, %rd2, %rd27;
	add.s64 	%rd4, %rd26, %rd27;
	shr.s32 	%r65, %r63, 31;
	shr.u32 	%r66, %r65, 30;
	add.s32 	%r67, %r63, %r66;
	shr.s32 	%r4, %r67, 2;
	and.b32  	%r5, %r63, 3;
	setp.eq.s32 	%p1, %r5, 0;
	mov.f32 	%f211, 0f00000000;
	@%p1 bra 	$L__BB5_7;
	setp.ge.s32 	%p2, %r168, %r63;
	@%p2 bra 	$L__BB5_14;
	add.s32 	%r68, %r168, %r2;
	max.u32 	%r69, %r63, %r68;
	setp.lt.u32 	%p3, %r68, %r63;
	selp.u32 	%r70, 1, 0, %p3;
	add.s32 	%r71, %r68, %r70;
	sub.s32 	%r72, %r69, %r71;
	div.u32 	%r73, %r72, %r2;
	add.s32 	%r6, %r73, %r70;
	and.b32  	%r74, %r6, 3;
	setp.eq.s32 	%p4, %r74, 3;
	mov.f32 	%f211, 0f00000000;
	mov.u32 	%r150, %r168;
	@%p4 bra 	$L__BB5_5;
	mul.wide.u32 	%rd29, %r168, 4;
	add.s64 	%rd30, %rd27, %rd29;
	add.s64 	%rd90, %rd2, %rd30;
	mul.wide.u32 	%rd6, %r2, 4;
	add.s32 	%r75, %r6, 1;
	and.b32  	%r76, %r75, 3;
	neg.s32 	%r148, %r76;
	mov.f32 	%f211, 0f00000000;
	mov.u32 	%r150, %r168;
$L__BB5_4:
	.pragma "nounroll";
	ld.global.nc.f32 	%f24, [%rd90];
	fma.rn.f32 	%f211, %f24, %f24, %f211;
	add.s32 	%r150, %r150, %r2;
	add.s64 	%rd90, %rd90, %rd6;
	add.s32 	%r148, %r148, 1;
	setp.ne.s32 	%p5, %r148, 0;
	@%p5 bra 	$L__BB5_4;
$L__BB5_5:
	setp.lt.u32 	%p6, %r6, 3;
	@%p6 bra 	$L__BB5_14;
$L__BB5_6:
	mul.wide.u32 	%rd31, %r150, 4;
	add.s64 	%rd32, %rd3, %rd31;
	ld.global.nc.f32 	%f25, [%rd32];
	fma.rn.f32 	%f26, %f25, %f25, %f211;
	add.s32 	%r77, %r150, %r2;
	mul.wide.u32 	%rd33, %r77, 4;
	add.s64 	%rd34, %rd3, %rd33;
	ld.global.nc.f32 	%f27, [%rd34];
	fma.rn.f32 	%f28, %f27, %f27, %f26;
	add.s32 	%r78, %r77, %r2;
	mul.wide.u32 	%rd35, %r78, 4;
	add.s64 	%rd36, %rd3, %rd35;
	ld.global.nc.f32 	%f29, [%rd36];
	fma.rn.f32 	%f30, %f29, %f29, %f28;
	add.s32 	%r79, %r78, %r2;
	mul.wide.u32 	%rd37, %r79, 4;
	add.s64 	%rd38, %rd3, %rd37;
	ld.global.nc.f32 	%f31, [%rd38];
	fma.rn.f32 	%f211, %f31, %f31, %f30;
	add.s32 	%r150, %r79, %r2;
	setp.lt.s32 	%p7, %r150, %r63;
	@%p7 bra 	$L__BB5_6;
	bra.uni 	$L__BB5_14;
$L__BB5_7:
	setp.ge.s32 	%p8, %r168, %r4;
	@%p8 bra 	$L__BB5_14;
	add.s32 	%r80, %r168, %r2;
	max.u32 	%r81, %r4, %r80;
	setp.lt.u32 	%p9, %r80, %r4;
	selp.u32 	%r82, 1, 0, %p9;
	add.s32 	%r83, %r80, %r82;
	sub.s32 	%r84, %r81, %r83;
	div.u32 	%r85, %r84, %r2;
	add.s32 	%r13, %r85, %r82;
	and.b32  	%r86, %r13, 3;
	setp.eq.s32 	%p10, %r86, 3;
	mov.f32 	%f211, 0f00000000;
	mov.u32 	%r153, %r168;
	@%p10 bra 	$L__BB5_11;
	mul.wide.u32 	%rd39, %r168, 16;
	add.s64 	%rd41, %rd39, %rd27;
	add.s64 	%rd91, %rd2, %rd41;
	mul.wide.u32 	%rd10, %r2, 16;
	add.s32 	%r87, %r13, 1;
	and.b32  	%r88, %r87, 3;
	neg.s32 	%r151, %r88;
	mov.f32 	%f211, 0f00000000;
	mov.u32 	%r153, %r168;
$L__BB5_10:
	.pragma "nounroll";
	ld.global.nc.v4.f32 	{%f36, %f37, %f38, %f39}, [%rd91];
	mul.f32 	%f40, %f37, %f37;
	fma.rn.f32 	%f41, %f36, %f36, %f40;
	fma.rn.f32 	%f42, %f38, %f38, %f41;
	fma.rn.f32 	%f43, %f39, %f39, %f42;
	add.f32 	%f211, %f211, %f43;
	add.s32 	%r153, %r153, %r2;
	add.s64 	%rd91, %rd91, %rd10;
	add.s32 	%r151, %r151, 1;
	setp.ne.s32 	%p11, %r151, 0;
	@%p11 bra 	$L__BB5_10;
$L__BB5_11:
	setp.lt.u32 	%p12, %r13, 3;
	@%p12 bra 	$L__BB5_14;
	shl.b32 	%r89, %r2, 1;
	add.s32 	%r156, %r153, %r89;
	shl.b32 	%r21, %r2, 2;
	mad.lo.s32 	%r155, %r2, 3, %r153;
	add.s32 	%r154, %r2, %r153;
$L__BB5_13:
	mul.wide.u32 	%rd42, %r153, 16;
	add.s64 	%rd43, %rd3, %rd42;
	ld.global.nc.v4.f32 	{%f44, %f45, %f46, %f47}, [%rd43];
	mul.f32 	%f48, %f45, %f45;
	fma.rn.f32 	%f49, %f44, %f44, %f48;
	fma.rn.f32 	%f50, %f46, %f46, %f49;
	fma.rn.f32 	%f51, %f47, %f47, %f50;
	add.f32 	%f52, %f211, %f51;
	add.s32 	%r90, %r153, %r2;
	mul.wide.u32 	%rd44, %r154, 16;
	add.s64 	%rd45, %rd3, %rd44;
	ld.global.nc.v4.f32 	{%f53, %f54, %f55, %f56}, [%rd45];
	mul.f32 	%f57, %f54, %f54;
	fma.rn.f32 	%f58, %f53, %f53, %f57;
	fma.rn.f32 	%f59, %f55, %f55, %f58;
	fma.rn.f32 	%f60, %f56, %f56, %f59;
	add.f32 	%f61, %f52, %f60;
	add.s32 	%r91, %r90, %r2;
	mul.wide.u32 	%rd46, %r156, 16;
	add.s64 	%rd47, %rd3, %rd46;
	ld.global.nc.v4.f32 	{%f62, %f63, %f64, %f65}, [%rd47];
	mul.f32 	%f66, %f63, %f63;
	fma.rn.f32 	%f67, %f62, %f62, %f66;
	fma.rn.f32 	%f68, %f64, %f64, %f67;
	fma.rn.f32 	%f69, %f65, %f65, %f68;
	add.f32 	%f70, %f61, %f69;
	add.s32 	%r92, %r91, %r2;
	mul.wide.u32 	%rd48, %r155, 16;
	add.s64 	%rd49, %rd3, %rd48;
	ld.global.nc.v4.f32 	{%f71, %f72, %f73, %f74}, [%rd49];
	mul.f32 	%f75, %f72, %f72;
	fma.rn.f32 	%f76, %f71, %f71, %f75;
	fma.rn.f32 	%f77, %f73, %f73, %f76;
	fma.rn.f32 	%f78, %f74, %f74, %f77;
	add.f32 	%f211, %f70, %f78;
	add.s32 	%r153, %r92, %r2;
	add.s32 	%r156, %r156, %r21;
	add.s32 	%r155, %r155, %r21;
	add.s32 	%r154, %r154, %r21;
	setp.lt.s32 	%p13, %r153, %r4;
	@%p13 bra 	$L__BB5_13;
$L__BB5_14:
	and.b32  	%r93, %r168, 31;
	mov.b32 	%r94, %f211;
	shfl.sync.bfly.b32	%r95|%p14, %r94, 16, 31, -1;
	mov.b32 	%f79, %r95;
	add.f32 	%f80, %f211, %f79;
	mov.b32 	%r96, %f80;
	shfl.sync.bfly.b32	%r97|%p15, %r96, 8, 31, -1;
	mov.b32 	%f81, %r97;
	add.f32 	%f82, %f80, %f81;
	mov.b32 	%r98, %f82;
	shfl.sync.bfly.b32	%r99|%p16, %r98, 4, 31, -1;
	mov.b32 	%f83, %r99;
	add.f32 	%f84, %f82, %f83;
	mov.b32 	%r100, %f84;
	shfl.sync.bfly.b32	%r101|%p17, %r100, 2, 31, -1;
	mov.b32 	%f85, %r101;
	add.f32 	%f86, %f84, %f85;
	mov.b32 	%r102, %f86;
	shfl.sync.bfly.b32	%r103|%p18, %r102, 1, 31, -1;
	mov.b32 	%f87, %r103;
	add.f32 	%f14, %f86, %f87;
	setp.ne.s32 	%p19, %r93, 0;
	@%p19 bra 	$L__BB5_16;
	shr.u32 	%r104, %r168, 3;
	mov.u32 	%r105, smem;
	add.s32 	%r106, %r105, %r104;
	st.shared.f32 	[%r106], %f14;
$L__BB5_16:
	bar.sync 	0;
	add.s32 	%r107, %r2, 31;
	shr.u32 	%r108, %r107, 5;
	setp.ge.u32 	%p20, %r168, %r108;
	mov.f32 	%f212, 0f00000000;
	@%p20 bra 	$L__BB5_18;
	shl.b32 	%r109, %r168, 2;
	mov.u32 	%r110, smem;
	add.s32 	%r111, %r110, %r109;
	ld.shared.f32 	%f212, [%r111];
$L__BB5_18:
	setp.gt.u32 	%p21, %r168, 31;
	@%p21 bra 	$L__BB5_21;
	mov.b32 	%r112, %f212;
	shfl.sync.bfly.b32	%r113|%p22, %r112, 16, 31, -1;
	mov.b32 	%f89, %r113;
	add.f32 	%f90, %f212, %f89;
	mov.b32 	%r114, %f90;
	shfl.sync.bfly.b32	%r115|%p23, %r114, 8, 31, -1;
	mov.b32 	%f91, %r115;
	add.f32 	%f92, %f90, %f91;
	mov.b32 	%r116, %f92;
	shfl.sync.bfly.b32	%r117|%p24, %r116, 4, 31, -1;
	mov.b32 	%f93, %r117;
	add.f32 	%f94, %f92, %f93;
	mov.b32 	%r118, %f94;
	shfl.sync.bfly.b32	%r119|%p25, %r118, 2, 31, -1;
	mov.b32 	%f95, %r119;
	add.f32 	%f96, %f94, %f95;
	mov.b32 	%r120, %f96;
	shfl.sync.bfly.b32	%r121|%p26, %r120, 1, 31, -1;
	mov.b32 	%f97, %r121;
	add.f32 	%f17, %f96, %f97;
	setp.ne.s32 	%p27, %r168, 0;
	@%p27 bra 	$L__BB5_21;
	cvt.rn.f32.s32 	%f98, %r63;
	div.rn.f32 	%f99, %f17, %f98;
	add.f32 	%f100, %f19, %f99;
	rsqrt.approx.f32 	%f101, %f100;
	st.shared.f32 	[_ZZ25rmsnorm_kernel_vectorizedIffEvPT_PKS0_S3_ifE7rms_inv], %f101;
$L__BB5_21:
	setp.eq.s32 	%p28, %r5, 0;
	bar.sync 	0;
	ld.shared.f32 	%f18, [_ZZ25rmsnorm_kernel_vectorizedIffEvPT_PKS0_S3_ifE7rms_inv];
	@%p28 bra 	$L__BB5_28;
	setp.ge.s32 	%p29, %r168, %r63;
	@%p29 bra 	$L__BB5_35;
	add.s32 	%r122, %r168, %r2;
	max.u32 	%r123, %r63, %r122;
	setp.lt.u32 	%p30, %r122, %r63;
	selp.u32 	%r124, 1, 0, %p30;
	add.s32 	%r125, %r122, %r124;
	sub.s32 	%r126, %r123, %r125;
	div.u32 	%r127, %r126, %r2;
	add.s32 	%r34, %r127, %r124;
	and.b32  	%r128, %r34, 3;
	setp.eq.s32 	%p31, %r128, 3;
	@%p31 bra 	$L__BB5_26;
	add.s32 	%r129, %r34, 1;
	and.b32  	%r130, %r129, 3;
	mul.wide.u32 	%rd92, %r168, 4;
	mul.wide.u32 	%rd14, %r2, 4;
	neg.s32 	%r159, %r130;
	mad.lo.s32 	%r168, %r2, %r130, %r168;
$L__BB5_25:
	.pragma "nounroll";
	add.s64 	%rd50, %rd3, %rd92;
	ld.global.nc.f32 	%f102, [%rd50];
	add.s64 	%rd51, %rd1, %rd92;
	ld.global.nc.f32 	%f103, [%rd51];
	mul.f32 	%f104, %f18, %f102;
	mul.f32 	%f105, %f104, %f103;
	add.s64 	%rd52, %rd4, %rd92;
	st.global.f32 	[%rd52], %f105;
	add.s64 	%rd92, %rd92, %rd14;
	add.s32 	%r159, %r159, 1;
	setp.ne.s32 	%p32, %r159, 0;
	@%p32 bra 	$L__BB5_25;
$L__BB5_26:
	setp.lt.u32 	%p33, %r34, 3;
	@%p33 bra 	$L__BB5_35;
$L__BB5_27:
	mul.wide.u32 	%rd53, %r168, 4;
	add.s64 	%rd54, %rd3, %rd53;
	ld.global.nc.f32 	%f106, [%rd54];
	add.s64 	%rd55, %rd1, %rd53;
	ld.global.nc.f32 	%f107, [%rd55];
	mul.f32 	%f108, %f18, %f106;
	mul.f32 	%f109, %f108, %f107;
	add.s64 	%rd56, %rd4, %rd53;
	st.global.f32 	[%rd56], %f109;
	add.s32 	%r131, %r168, %r2;
	mul.wide.u32 	%rd57, %r131, 4;
	add.s64 	%rd58, %rd3, %rd57;
	ld.global.nc.f32 	%f110, [%rd58];
	add.s64 	%rd59, %rd1, %rd57;
	ld.global.nc.f32 	%f111, [%rd59];
	mul.f32 	%f112, %f18, %f110;
	mul.f32 	%f113, %f112, %f111;
	add.s64 	%rd60, %rd4, %rd57;
	st.global.f32 	[%rd60], %f113;
	add.s32 	%r132, %r131, %r2;
	mul.wide.u32 	%rd61, %r132, 4;
	add.s64 	%rd62, %rd3, %rd61;
	ld.global.nc.f32 	%f114, [%rd62];
	add.s64 	%rd63, %rd1, %rd61;
	ld.global.nc.f32 	%f115, [%rd63];
	mul.f32 	%f116, %f18, %f114;
	mul.f32 	%f117, %f116, %f115;
	add.s64 	%rd64, %rd4, %rd61;
	st.global.f32 	[%rd64], %f117;
	add.s32 	%r133, %r132, %r2;
	mul.wide.u32 	%rd65, %r133, 4;
	add.s64 	%rd66, %rd3, %rd65;
	ld.global.nc.f32 	%f118, [%rd66];
	add.s64 	%rd67, %rd1, %rd65;
	ld.global.nc.f32 	%f119, [%rd67];
	mul.f32 	%f120, %f18, %f118;
	mul.f32 	%f121, %f120, %f119;
	add.s64 	%rd68, %rd4, %rd65;
	st.global.f32 	[%rd68], %f121;
	add.s32 	%r168, %r133, %r2;
	setp.lt.s32 	%p34, %r168, %r63;
	@%p34 bra 	$L__BB5_27;
	bra.uni 	$L__BB5_35;
$L__BB5_28:
	setp.ge.s32 	%p35, %r168, %r4;
	@%p35 bra 	$L__BB5_35;
	add.s32 	%r134, %r168, %r2;
	max.u32 	%r135, %r4, %r134;
	setp.lt.u32 	%p36, %r134, %r4;
	selp.u32 	%r136, 1, 0, %p36;
	add.s32 	%r137, %r134, %r136;
	sub.s32 	%r138, %r135, %r137;
	div.u32 	%r139, %r138, %r2;
	add.s32 	%r40, %r139, %r136;
	and.b32  	%r140, %r40, 3;
	setp.eq.s32 	%p37, %r140, 3;
	@%p37 bra 	$L__BB5_32;
	add.s32 	%r141, %r40, 1;
	and.b32  	%r142, %r141, 3;
	neg.s32 	%r161, %r142;
	add.s64 	%rd70, %rd27, %rd2;
	add.s64 	%rd17, %rd70, 8;
	mul.wide.u32 	%rd93, %r168, 16;
	mul.wide.u32 	%rd19, %r2, 16;
	add.s64 	%rd20, %rd1, 8;
	mad.lo.s32 	%r168, %r2, %r142, %r168;
$L__BB5_31:
	.pragma "nounroll";
	add.s64 	%rd71, %rd17, %rd93;
	ld.global.nc.f32 	%f122, [%rd71+-8];
	ld.global.nc.f32 	%f123, [%rd71+-4];
	ld.global.nc.f32 	%f124, [%rd71];
	ld.global.nc.f32 	%f125, [%rd71+4];
	add.s64 	%rd72, %rd20, %rd93;
	ld.global.nc.f32 	%f126, [%rd72+-8];
	ld.global.nc.f32 	%f127, [%rd72+-4];
	ld.global.nc.f32 	%f128, [%rd72];
	ld.global.nc.f32 	%f129, [%rd72+4];
	mul.f32 	%f130, %f18, %f122;
	mul.f32 	%f131, %f130, %f126;
	add.s64 	%rd73, %rd4, %rd93;
	st.global.f32 	[%rd73], %f131;
	mul.f32 	%f132, %f18, %f123;
	mul.f32 	%f133, %f132, %f127;
	st.global.f32 	[%rd73+4], %f133;
	mul.f32 	%f134, %f18, %f124;
	mul.f32 	%f135, %f134, %f128;
	st.global.f32 	[%rd73+8], %f135;
	mul.f32 	%f136, %f18, %f125;
	mul.f32 	%f137, %f136, %f129;
	st.global.f32 	[%rd73+12], %f137;
	add.s32 	%r161, %r161, 1;
	setp.ne.s32 	%p38, %r161, 0;
	add.s64 	%rd93, %rd93, %rd19;
	@%p38 bra 	$L__BB5_31;
$L__BB5_32:
	setp.lt.u32 	%p39, %r40, 3;
	@%p39 bra 	$L__BB5_35;
	shl.b32 	%r143, %r2, 3;
	shl.b32 	%r163, %r168, 2;
	add.s32 	%r166, %r143, %r163;
	shl.b32 	%r48, %r2, 4;
	mad.lo.s32 	%r165, %r2, 12, %r163;
	add.s32 	%r144, %r2, %r168;
	shl.b32 	%r164, %r144, 2;
$L__BB5_34:
	mul.wide.u32 	%rd74, %r163, 4;
	add.s64 	%rd75, %rd3, %rd74;
	ld.global.nc.f32 	%f138, [%rd75];
	ld.global.nc.f32 	%f139, [%rd75+4];
	ld.global.nc.f32 	%f140, [%rd75+8];
	ld.global.nc.f32 	%f141, [%rd75+12];
	add.s64 	%rd76, %rd1, %rd74;
	ld.global.nc.f32 	%f142, [%rd76];
	ld.global.nc.f32 	%f143, [%rd76+4];
	ld.global.nc.f32 	%f144, [%rd76+8];
	ld.global.nc.f32 	%f145, [%rd76+12];
	mul.f32 	%f146, %f18, %f138;
	mul.f32 	%f147, %f146, %f142;
	add.s64 	%rd77, %rd4, %rd74;
	st.global.f32 	[%rd77], %f147;
	mul.f32 	%f148, %f18, %f139;
	mul.f32 	%f149, %f148, %f143;
	st.global.f32 	[%rd77+4], %f149;
	mul.f32 	%f150, %f18, %f140;
	mul.f32 	%f151, %f150, %f144;
	st.global.f32 	[%rd77+8], %f151;
	mul.f32 	%f152, %f18, %f141;
	mul.f32 	%f153, %f152, %f145;
	st.global.f32 	[%rd77+12], %f153;
	add.s32 	%r145, %r168, %r2;
	mul.wide.u32 	%rd78, %r164, 4;
	add.s64 	%rd79, %rd3, %rd78;
	ld.global.nc.f32 	%f154, [%rd79];
	ld.global.nc.f32 	%f155, [%rd79+4];
	ld.global.nc.f32 	%f156, [%rd79+8];
	ld.global.nc.f32 	%f157, [%rd79+12];
	add.s64 	%rd80, %rd1, %rd78;
	ld.global.nc.f32 	%f158, [%rd80];
	ld.global.nc.f32 	%f159, [%rd80+4];
	ld.global.nc.f32 	%f160, [%rd80+8];
	ld.global.nc.f32 	%f161, [%rd80+12];
	mul.f32 	%f162, %f18, %f154;
	mul.f32 	%f163, %f162, %f158;
	add.s64 	%rd81, %rd4, %rd78;
	st.global.f32 	[%rd81], %f163;
	mul.f32 	%f164, %f18, %f155;
	mul.f32 	%f165, %f164, %f159;
	st.global.f32 	[%rd81+4], %f165;
	mul.f32 	%f166, %f18, %f156;
	mul.f32 	%f167, %f166, %f160;
	st.global.f32 	[%rd81+8], %f167;
	mul.f32 	%f168, %f18, %f157;
	mul.f32 	%f169, %f168, %f161;
	st.global.f32 	[%rd81+12], %f169;
	add.s32 	%r146, %r145, %r2;
	mul.wide.u32 	%rd82, %r166, 4;
	add.s64 	%rd83, %rd3, %rd82;
	ld.global.nc.f32 	%f170, [%rd83];
	ld.global.nc.f32 	%f171, [%rd83+4];
	ld.global.nc.f32 	%f172, [%rd83+8];
	ld.global.nc.f32 	%f173, [%rd83+12];
	add.s64 	%rd84, %rd1, %rd82;
	ld.global.nc.f32 	%f174, [%rd84];
	ld.global.nc.f32 	%f175, [%rd84+4];
	ld.global.nc.f32 	%f176, [%rd84+8];
	ld.global.nc.f32 	%f177, [%rd84+12];
	mul.f32 	%f178, %f18, %f170;
	mul.f32 	%f179, %f178, %f174;
	add.s64 	%rd85, %rd4, %rd82;
	st.global.f32 	[%rd85], %f179;
	mul.f32 	%f180, %f18, %f171;
	mul.f32 	%f181, %f180, %f175;
	st.global.f32 	[%rd85+4], %f181;
	mul.f32 	%f182, %f18, %f172;
	mul.f32 	%f183, %f182, %f176;
	st.global.f32 	[%rd85+8], %f183;
	mul.f32 	%f184, %f18, %f173;
	mul.f32 	%f185, %f184, %f177;
	st.global.f32 	[%rd85+12], %f185;
	add.s32 	%r147, %r146, %r2;
	mul.wide.u32 	%rd86, %r165, 4;
	add.s64 	%rd87, %rd3, %rd86;
	ld.global.nc.f32 	%f186, [%rd87];
	ld.global.nc.f32 	%f187, [%rd87+4];
	ld.global.nc.f32 	%f188, [%rd87+8];
	ld.global.nc.f32 	%f189, [%rd87+12];
	add.s64 	%rd88, %rd1, %rd86;
	ld.global.nc.f32 	%f190, [%rd88];
	ld.global.nc.f32 	%f191, [%rd88+4];
	ld.global.nc.f32 	%f192, [%rd88+8];
	ld.global.nc.f32 	%f193, [%rd88+12];
	mul.f32 	%f194, %f18, %f186;
	mul.f32 	%f195, %f194, %f190;
	add.s64 	%rd89, %rd4, %rd86;
	st.global.f32 	[%rd89], %f195;
	mul.f32 	%f196, %f18, %f187;
	mul.f32 	%f197, %f196, %f191;
	st.global.f32 	[%rd89+4], %f197;
	mul.f32 	%f198, %f18, %f188;
	mul.f32 	%f199, %f198, %f192;
	st.global.f32 	[%rd89+8], %f199;
	mul.f32 	%f200, %f18, %f189;
	mul.f32 	%f201, %f200, %f193;
	st.global.f32 	[%rd89+12], %f201;
	add.s32 	%r168, %r147, %r2;
	add.s32 	%r166, %r166, %r48;
	add.s32 	%r165, %r165, %r48;
	add.s32 	%r164, %r164, %r48;
	add.s32 	%r163, %r163, %r48;
	setp.lt.s32 	%p40, %r168, %r4;
	@%p40 bra 	$L__BB5_34;
$L__BB5_35:
	ret;

}
	// .globl	_Z14rmsnorm_kernelIffEvPT_PKS0_S3_if
.visible .entry _Z14rmsnorm_kernelIffEvPT_PKS0_S3_if(
	.param .u64 .ptr .align 1 _Z14rmsnorm_kernelIffEvPT_PKS0_S3_if_param_0,
	.param .u64 .ptr .align 1 _Z14rmsnorm_kernelIffEvPT_PKS0_S3_if_param_1,
	.param .u64 .ptr .align 1 _Z14rmsnorm_kernelIffEvPT_PKS0_S3_if_param_2,
	.param .u32 _Z14rmsnorm_kernelIffEvPT_PKS0_S3_if_param_3,
	.param .f32 _Z14rmsnorm_kernelIffEvPT_PKS0_S3_if_param_4
)
{
	.reg .pred 	%p<27>;
	.reg .b32 	%r<83>;
	.reg .b32 	%f<75>;
	.reg .b64 	%rd<64>;
	// demoted variable
	.shared .align 4 .f32 _ZZ14rmsnorm_kernelIffEvPT_PKS0_S3_ifE7rms_inv;
	ld.param.u64 	%rd15, [_Z14rmsnorm_kernelIffEvPT_PKS0_S3_if_param_0];
	ld.param.u64 	%rd16, [_Z14rmsnorm_kernelIffEvPT_PKS0_S3_if_param_1];
	ld.param.u64 	%rd17, [_Z14rmsnorm_kernelIffEvPT_PKS0_S3_if_param_2];
	ld.param.u32 	%r20, [_Z14rmsnorm_kernelIffEvPT_PKS0_S3_if_param_3];
	ld.param.f32 	%f13, [_Z14rmsnorm_kernelIffEvPT_PKS0_S3_if_param_4];
	cvta.to.global.u64 	%rd1, %rd15;
	cvta.to.global.u64 	%rd2, %rd17;
	cvta.to.global.u64 	%rd3, %rd16;
	mov.u32 	%r21, %ctaid.x;
	mov.u32 	%r82, %tid.x;
	mov.u32 	%r2, %ntid.x;
	mul.lo.s32 	%r22, %r20, %r21;
	cvt.s64.s32 	%rd4, %r22;
	mul.wide.s32 	%rd18, %r22, 4;
	add.s64 	%rd5, %rd3, %rd18;
	setp.ge.s32 	%p1, %r82, %r20;
	mov.f32 	%f73, 0f00000000;
	@%p1 bra 	$L__BB6_6;
	add.s32 	%r23, %r82, %r2;
	max.u32 	%r24, %r20, %r23;
	setp.lt.u32 	%p2, %r23, %r20;
	selp.u32 	%r25, 1, 0, %p2;
	add.s32 	%r26, %r23, %r25;
	sub.s32 	%r27, %r24, %r26;
	div.u32 	%r28, %r27, %r2;
	add.s32 	%r3, %r28, %r25;
	and.b32  	%r29, %r3, 3;
	setp.eq.s32 	%p3, %r29, 3;
	mov.f32 	%f73, 0f00000000;
	mov.u32 	%r78, %r82;
	@%p3 bra 	$L__BB6_4;
	shl.b64 	%rd19, %rd4, 2;
	mul.wide.u32 	%rd20, %r82, 4;
	add.s64 	%rd21, %rd19, %rd20;
	add.s64 	%rd62, %rd3, %rd21;
	mul.wide.u32 	%rd7, %r2, 4;
	add.s32 	%r30, %r3, 1;
	and.b32  	%r31, %r30, 3;
	neg.s32 	%r76, %r31;
	mov.f32 	%f73, 0f00000000;
	mov.u32 	%r78, %r82;
$L__BB6_3:
	.pragma "nounroll";
	ld.global.nc.f32 	%f18, [%rd62];
	fma.rn.f32 	%f73, %f18, %f18, %f73;
	add.s32 	%r78, %r78, %r2;
	add.s64 	%rd62, %rd62, %rd7;
	add.s32 	%r76, %r76, 1;
	setp.ne.s32 	%p4, %r76, 0;
	@%p4 bra 	$L__BB6_3;
$L__BB6_4:
	setp.lt.u32 	%p5, %r3, 3;
	@%p5 bra 	$L__BB6_6;
$L__BB6_5:
	mul.wide.u32 	%rd22, %r78, 4;
	add.s64 	%rd23, %rd5, %rd22;
	ld.global.nc.f32 	%f19, [%rd23];
	fma.rn.f32 	%f20, %f19, %f19, %f73;
	add.s32 	%r32, %r78, %r2;
	mul.wide.u32 	%rd24, %r32, 4;
	add.s64 	%rd25, %rd5, %rd24;
	ld.global.nc.f32 	%f21, [%rd25];
	fma.rn.f32 	%f22, %f21, %f21, %f20;
	add.s32 	%r33, %r32, %r2;
	mul.wide.u32 	%rd26, %r33, 4;
	add.s64 	%rd27, %rd5, %rd26;
	ld.global.nc.f32 	%f23, [%rd27];
	fma.rn.f32 	%f24, %f23, %f23, %f22;
	add.s32 	%r34, %r33, %r2;
	mul.wide.u32 	%rd28, %r34, 4;
	add.s64 	%rd29, %rd5, %rd28;
	ld.global.nc.f32 	%f25, [%rd29];
	fma.rn.f32 	%f73, %f25, %f25, %f24;
	add.s32 	%r78, %r34, %r2;
	setp.lt.s32 	%p6, %r78, %r20;
	@%p6 bra 	$L__BB6_5;
$L__BB6_6:
	and.b32  	%r35, %r82, 31;
	mov.b32 	%r36, %f73;
	shfl.sync.bfly.b32	%r37|%p7, %r36, 16, 31, -1;
	mov.b32 	%f26, %r37;
	add.f32 	%f27, %f73, %f26;
	mov.b32 	%r38, %f27;
	shfl.sync.bfly.b32	%r39|%p8, %r38, 8, 31, -1;
	mov.b32 	%f28, %r39;
	add.f32 	%f29, %f27, %f28;
	mov.b32 	%r40, %f29;
	shfl.sync.bfly.b32	%r41|%p9, %r40, 4, 31, -1;
	mov.b32 	%f30, %r41;
	add.f32 	%f31, %f29, %f30;
	mov.b32 	%r42, %f31;
	shfl.sync.bfly.b32	%r43|%p10, %r42, 2, 31, -1;
	mov.b32 	%f32, %r43;
	add.f32 	%f33, %f31, %f32;
	mov.b32 	%r44, %f33;
	shfl.sync.bfly.b32	%r45|%p11, %r44, 1, 31, -1;
	mov.b32 	%f34, %r45;
	add.f32 	%f8, %f33, %f34;
	setp.ne.s32 	%p12, %r35, 0;
	@%p12 bra 	$L__BB6_8;
	shr.u32 	%r46, %r82, 3;
	mov.u32 	%r47, smem;
	add.s32 	%r48, %r47, %r46;
	st.shared.f32 	[%r48], %f8;
$L__BB6_8:
	bar.sync 	0;
	add.s32 	%r49, %r2, 31;
	shr.u32 	%r50, %r49, 5;
	setp.ge.u32 	%p13, %r82, %r50;
	mov.f32 	%f74, 0f00000000;
	@%p13 bra 	$L__BB6_10;
	shl.b32 	%r51, %r82, 2;
	mov.u32 	%r52, smem;
	add.s32 	%r53, %r52, %r51;
	ld.shared.f32 	%f74, [%r53];
$L__BB6_10:
	setp.gt.u32 	%p14, %r82, 31;
	@%p14 bra 	$L__BB6_13;
	mov.b32 	%r54, %f74;
	shfl.sync.bfly.b32	%r55|%p15, %r54, 16, 31, -1;
	mov.b32 	%f36, %r55;
	add.f32 	%f37, %f74, %f36;
	mov.b32 	%r56, %f37;
	shfl.sync.bfly.b32	%r57|%p16, %r56, 8, 31, -1;
	mov.b32 	%f38, %r57;
	add.f32 	%f39, %f37, %f38;
	mov.b32 	%r58, %f39;
	shfl.sync.bfly.b32	%r59|%p17, %r58, 4, 31, -1;
	mov.b32 	%f40, %r59;
	add.f32 	%f41, %f39, %f40;
	mov.b32 	%r60, %f41;
	shfl.sync.bfly.b32	%r61|%p18, %r60, 2, 31, -1;
	mov.b32 	%f42, %r61;
	add.f32 	%f43, %f41, %f42;
	mov.b32 	%r62, %f43;
	shfl.sync.bfly.b32	%r63|%p19, %r62, 1, 31, -1;
	mov.b32 	%f44, %r63;
	add.f32 	%f11, %f43, %f44;
	setp.ne.s32 	%p20, %r82, 0;
	@%p20 bra 	$L__BB6_13;
	cvt.rn.f32.s32 	%f45, %r20;
	div.rn.f32 	%f46, %f11, %f45;
	add.f32 	%f47, %f13, %f46;
	rsqrt.approx.f32 	%f48, %f47;
	st.shared.f32 	[_ZZ14rmsnorm_kernelIffEvPT_PKS0_S3_ifE7rms_inv], %f48;
$L__BB6_13:
	setp.ge.s32 	%p21, %r82, %r20;
	bar.sync 	0;
	@%p21 bra 	$L__BB6_19;
	ld.shared.f32 	%f12, [_ZZ14rmsnorm_kernelIffEvPT_PKS0_S3_ifE7rms_inv];
	add.s32 	%r64, %r82, %r2;
	max.u32 	%r65, %r20, %r64;
	setp.lt.u32 	%p22, %r64, %r20;
	selp.u32 	%r66, 1, 0, %p22;
	add.s32 	%r67, %r64, %r66;
	sub.s32 	%r68, %r65, %r67;
	div.u32 	%r69, %r68, %r2;
	add.s32 	%r12, %r69, %r66;
	and.b32  	%r70, %r12, 3;
	setp.eq.s32 	%p23, %r70, 3;
	@%p23 bra 	$L__BB6_17;
	add.s32 	%r71, %r12, 1;
	and.b32  	%r72, %r71, 3;
	shl.b64 	%rd30, %rd4, 2;
	add.s64 	%rd10, %rd1, %rd30;
	mul.wide.u32 	%rd63, %r82, 4;
	mul.wide.u32 	%rd12, %r2, 4;
	neg.s32 	%r80, %r72;
	mad.lo.s32 	%r82, %r2, %r72, %r82;
$L__BB6_16:
	.pragma "nounroll";
	add.s64 	%rd31, %rd5, %rd63;
	ld.global.nc.f32 	%f49, [%rd31];
	add.s64 	%rd32, %rd2, %rd63;
	ld.global.nc.f32 	%f50, [%rd32];
	mul.f32 	%f51, %f49, %f12;
	mul.f32 	%f52, %f50, %f51;
	add.s64 	%rd33, %rd10, %rd63;
	st.global.f32 	[%rd33], %f52;
	add.s64 	%rd63, %rd63, %rd12;
	add.s32 	%r80, %r80, 1;
	setp.ne.s32 	%p24, %r80, 0;
	@%p24 bra 	$L__BB6_16;
$L__BB6_17:
	setp.lt.u32 	%p25, %r12, 3;
	@%p25 bra 	$L__BB6_19;
$L__BB6_18:
	cvt.u64.u32 	%rd34, %r82;
	mul.wide.u32 	%rd35, %r82, 4;
	add.s64 	%rd36, %rd5, %rd35;
	ld.global.nc.f32 	%f53, [%rd36];
	add.s64 	%rd37, %rd2, %rd35;
	ld.global.nc.f32 	%f54, [%rd37];
	mul.f32 	%f55, %f53, %f12;
	mul.f32 	%f56, %f54, %f55;
	add.s64 	%rd38, %rd34, %rd4;
	shl.b64 	%rd39, %rd38, 2;
	add.s64 	%rd40, %rd1, %rd39;
	st.global.f32 	[%rd40], %f56;
	add.s32 	%r73, %r82, %r2;
	cvt.u64.u32 	%rd41, %r73;
	mul.wide.u32 	%rd42, %r73, 4;
	add.s64 	%rd43, %rd5, %rd42;
	ld.global.nc.f32 	%f57, [%rd43];
	add.s64 	%rd44, %rd2, %rd42;
	ld.global.nc.f32 	%f58, [%rd44];
	mul.f32 	%f59, %f57, %f12;
	mul.f32 	%f60, %f58, %f59;
	add.s64 	%rd45, %rd41, %rd4;
	shl.b64 	%rd46, %rd45, 2;
	add.s64 	%rd47, %rd1, %rd46;
	st.global.f32 	[%rd47], %f60;
	add.s32 	%r74, %r73, %r2;
	cvt.u64.u32 	%rd48, %r74;
	mul.wide.u32 	%rd49, %r74, 4;
	add.s64 	%rd50, %rd5, %rd49;
	ld.global.nc.f32 	%f61, [%rd50];
	add.s64 	%rd51, %rd2, %rd49;
	ld.global.nc.f32 	%f62, [%rd51];
	mul.f32 	%f63, %f61, %f12;
	mul.f32 	%f64, %f62, %f63;
	add.s64 	%rd52, %rd48, %rd4;
	shl.b64 	%rd53, %rd52, 2;
	add.s64 	%rd54, %rd1, %rd53;
	st.global.f32 	[%rd54], %f64;
	add.s32 	%r75, %r74, %r2;
	cvt.u64.u32 	%rd55, %r75;
	mul.wide.u32 	%rd56, %r75, 4;
	add.s64 	%rd57, %rd5, %rd56;
	ld.global.nc.f32 	%f65, [%rd57];
	add.s64 	%rd58, %rd2, %rd56;
	ld.global.nc.f32 	%f66, [%rd58];
	mul.f32 	%f67, %f65, %f12;
	mul.f32 	%f68, %f66, %f67;
	add.s64 	%rd59, %rd55, %rd4;
	shl.b64 	%rd60, %rd59, 2;
	add.s64 	%rd61, %rd1, %rd60;
	st.global.f32 	[%rd61], %f68;
	add.s32 	%r82, %r75, %r2;
	setp.lt.s32 	%p26, %r82, %r20;
	@%p26 bra 	$L__BB6_18;
$L__BB6_19:
	ret;

}
	// .globl	_Z23rmsnorm_residual_kernelI6__halffEvPT_S2_PKS1_S4_S4_if
.visible .entry _Z23rmsnorm_residual_kernelI6__halffEvPT_S2_PKS1_S4_S4_if(
	.param .u64 .ptr .align 1 _Z23rmsnorm_residual_kernelI6__halffEvPT_S2_PKS1_S4_S4_if_param_0,
	.param .u64 .ptr .align 1 _Z23rmsnorm_residual_kernelI6__halffEvPT_S2_PKS1_S4_S4_if_param_1,
	.param .u64 .ptr .align 1 _Z23rmsnorm_residual_kernelI6__halffEvPT_S2_PKS1_S4_S4_if_param_2,
	.param .u64 .ptr .align 1 _Z23rmsnorm_residual_kernelI6__halffEvPT_S2_PKS1_S4_S4_if_param_3,
	.param .u64 .ptr .align 1 _Z23rmsnorm_residual_kernelI6__halffEvPT_S2_PKS1_S4_S4_if_param_4,
	.param .u32 _Z23rmsnorm_residual_kernelI6__halffEvPT_S2_PKS1_S4_S4_if_param_5,
	.param .f32 _Z23rmsnorm_residual_kernelI6__halffEvPT_S2_PKS1_S4_S4_if_param_6
)
{
	.reg .pred 	%p<27>;
	.reg .b16 	%rs<36>;
	.reg .b32 	%r<83>;
	.reg .b32 	%f<95>;
	.reg .b64 	%rd<85>;
	// demoted variable
	.shared .align 4 .f32 _ZZ23rmsnorm_residual_kernelI6__halffEvPT_S2_PKS1_S4_S4_ifE7rms_inv;
	ld.param.u64 	%rd19, [_Z23rmsnorm_residual_kernelI6__halffEvPT_S2_PKS1_S4_S4_if_param_0];
	ld.param.u64 	%rd20, [_Z23rmsnorm_residual_kernelI6__halffEvPT_S2_PKS1_S4_S4_if_param_1];
	ld.param.u64 	%rd21, [_Z23rmsnorm_residual_kernelI6__halffEvPT_S2_PKS1_S4_S4_if_param_2];
	ld.param.u64 	%rd22, [_Z23rmsnorm_residual_kernelI6__halffEvPT_S2_PKS1_S4_S4_if_param_3];
	ld.param.u64 	%rd23, [_Z23rmsnorm_residual_kernelI6__halffEvPT_S2_PKS1_S4_S4_if_param_4];
	ld.param.u32 	%r20, [_Z23rmsnorm_residual_kernelI6__halffEvPT_S2_PKS1_S4_S4_if_param_5];
	ld.param.f32 	%f13, [_Z23rmsnorm_residual_kernelI6__halffEvPT_S2_PKS1_S4_S4_if_param_6];
	cvta.to.global.u64 	%rd1, %rd19;
	cvta.to.global.u64 	%rd2, %rd20;
	cvta.to.global.u64 	%rd3, %rd23;
	cvta.to.global.u64 	%rd4, %rd22;
	cvta.to.global.u64 	%rd5, %rd21;
	mov.u32 	%r21, %ctaid.x;
	mov.u32 	%r82, %tid.x;
	mov.u32 	%r2, %ntid.x;
	mul.lo.s32 	%r22, %r20, %r21;
	cvt.s64.s32 	%rd6, %r22;
	mul.wide.s32 	%rd24, %r22, 2;
	add.s64 	%rd7, %rd5, %rd24;
	add.s64 	%rd8, %rd4, %rd24;
	setp.ge.s32 	%p1, %r82, %r20;
	mov.f32 	%f93, 0f00000000;
	@%p1 bra 	$L__BB7_6;
	add.s32 	%r23, %r82, %r2;
	max.u32 	%r24, %r20, %r23;
	setp.lt.u32 	%p2, %r23, %r20;
	selp.u32 	%r25, 1, 0, %p2;
	add.s32 	%r26, %r23, %r25;
	sub.s32 	%r27, %r24, %r26;
	div.u32 	%r28, %r27, %r2;
	add.s32 	%r3, %r28, %r25;
	and.b32  	%r29, %r3, 3;
	setp.eq.s32 	%p3, %r29, 3;
	mov.f32 	%f93, 0f00000000;
	mov.u32 	%r78, %r82;
	@%p3 bra 	$L__BB7_4;
	shl.b64 	%rd25, %rd6, 1;
	mul.wide.u32 	%rd26, %r82, 2;
	add.s64 	%rd83, %rd25, %rd26;
	mul.wide.u32 	%rd10, %r2, 2;
	add.s32 	%r30, %r3, 1;
	and.b32  	%r31, %r30, 3;
	neg.s32 	%r76, %r31;
	mov.f32 	%f93, 0f00000000;
	mov.u32 	%r78, %r82;
$L__BB7_3:
	.pragma "nounroll";
	add.s64 	%rd27, %rd5, %rd83;
	ld.global.nc.u16 	%rs1, [%rd27];
	// begin inline asm
	{  cvt.f32.f16 %f18, %rs1;}

	// end inline asm
	add.s64 	%rd28, %rd4, %rd83;
	ld.global.nc.u16 	%rs2, [%rd28];
	// begin inline asm
	{  cvt.f32.f16 %f19, %rs2;}

	// end inline asm
	add.f32 	%f20, %f18, %f19;
	fma.rn.f32 	%f93, %f20, %f20, %f93;
	add.s32 	%r78, %r78, %r2;
	add.s64 	%rd83, %rd83, %rd10;
	add.s32 	%r76, %r76, 1;
	setp.ne.s32 	%p4, %r76, 0;
	@%p4 bra 	$L__BB7_3;
$L__BB7_4:
	setp.lt.u32 	%p5, %r3, 3;
	@%p5 bra 	$L__BB7_6;
$L__BB7_5:
	mul.wide.u32 	%rd29, %r78, 2;
	add.s64 	%rd30, %rd7, %rd29;
	ld.global.nc.u16 	%rs3, [%rd30];
	// begin inline asm
	{  cvt.f32.f16 %f21, %rs3;}

	// end inline asm
	add.s64 	%rd31, %rd8, %rd29;
	ld.global.nc.u16 	%rs4, [%rd31];
	// begin inline asm
	{  cvt.f32.f16 %f22, %rs4;}

	// end inline asm
	add.f32 	%f29, %f21, %f22;
	fma.rn.f32 	%f30, %f29, %f29, %f93;
	add.s32 	%r32, %r78, %r2;
	mul.wide.u32 	%rd32, %r32, 2;
	add.s64 	%rd33, %rd7, %rd32;
	ld.global.nc.u16 	%rs5, [%rd33];
	// begin inline asm
	{  cvt.f32.f16 %f23, %rs5;}

	// end inline asm
	add.s64 	%rd34, %rd8, %rd32;
	ld.global.nc.u16 	%rs6, [%rd34];
	// begin inline asm
	{  cvt.f32.f16 %f24, %rs6;}

	// end inline asm
	add.f32 	%f31, %f23, %f24;
	fma.rn.f32 	%f32, %f31, %f31, %f30;
	add.s32 	%r33, %r32, %r2;
	mul.wide.u32 	%rd35, %r33, 2;
	add.s64 	%rd36, %rd7, %rd35;
	ld.global.nc.u16 	%rs7, [%rd36];
	// begin inline asm
	{  cvt.f32.f16 %f25, %rs7;}

	// end inline asm
	add.s64 	%rd37, %rd8, %rd35;
	ld.global.nc.u16 	%rs8, [%rd37];
	// begin inline asm
	{  cvt.f32.f16 %f26, %rs8;}

	// end inline asm
	add.f32 	%f33, %f25, %f26;
	fma.rn.f32 	%f34, %f33, %f33, %f32;
	add.s32 	%r34, %r33, %r2;
	mul.wide.u32 	%rd38, %r34, 2;
	add.s64 	%rd39, %rd7, %rd38;
	ld.global.nc.u16 	%rs9, [%rd39];
	// begin inline asm
	{  cvt.f32.f16 %f27, %rs9;}

	// end inline asm
	add.s64 	%rd40, %rd8, %rd38;
	ld.global.nc.u16 	%rs10, [%rd40];
	// begin inline asm
	{  cvt.f32.f16 %f28, %rs10;}

	// end inline asm
	add.f32 	%f35, %f27, %f28;
	fma.rn.f32 	%f93, %f35, %f35, %f34;
	add.s32 	%r78, %r34, %r2;
	setp.lt.s32 	%p6, %r78, %r20;
	@%p6 bra 	$L__BB7_5;
$L__BB7_6:
	and.b32  	%r35, %r82, 31;
	mov.b32 	%r36, %f93;
	shfl.sync.bfly.b32	%r37|%p7, %r36, 16, 31, -1;
	mov.b32 	%f36, %r37;
	add.f32 	%f37, %f93, %f36;
	mov.b32 	%r38, %f37;
	shfl.sync.bfly.b32	%r39|%p8, %r38, 8, 31, -1;
	mov.b32 	%f38, %r39;
	add.f32 	%f39, %f37, %f38;
	mov.b32 	%r40, %f39;
	shfl.sync.bfly.b32	%r41|%p9, %r40, 4, 31, -1;
	mov.b32 	%f40, %r41;
	add.f32 	%f41, %f39, %f40;
	mov.b32 	%r42, %f41;
	shfl.sync.bfly.b32	%r43|%p10, %r42, 2, 31, -1;
	mov.b32 	%f42, %r43;
	add.f32 	%f43, %f41, %f42;
	mov.b32 	%r44, %f43;
	shfl.sync.bfly.b32	%r45|%p11, %r44, 1, 31, -1;
	mov.b32 	%f44, %r45;
	add.f32 	%f8, %f43, %f44;
	setp.ne.s32 	%p12, %r35, 0;
	@%p12 bra 	$L__BB7_8;
	shr.u32 	%r46, %r82, 3;
	mov.u32 	%r47, smem;
	add.s32 	%r48, %r47, %r46;
	st.shared.f32 	[%r48], %f8;
$L__BB7_8:
	bar.sync 	0;
	add.s32 	%r49, %r2, 31;
	shr.u32 	%r50, %r49, 5;
	setp.ge.u32 	%p13, %r82, %r50;
	mov.f32 	%f94, 0f00000000;
	@%p13 bra 	$L__BB7_10;
	shl.b32 	%r51, %r82, 2;
	mov.u32 	%r52, smem;
	add.s32 	%r53, %r52, %r51;
	ld.shared.f32 	%f94, [%r53];
$L__BB7_10:
	setp.gt.u32 	%p14, %r82, 31;
	@%p14 bra 	$L__BB7_13;
	mov.b32 	%r54, %f94;
	shfl.sync.bfly.b32	%r55|%p15, %r54, 16, 31, -1;
	mov.b32 	%f46, %r55;
	add.f32 	%f47, %f94, %f46;
	mov.b32 	%r56, %f47;
	shfl.sync.bfly.b32	%r57|%p16, %r56, 8, 31, -1;
	mov.b32 	%f48, %r57;
	add.f32 	%f49, %f47, %f48;
	mov.b32 	%r58, %f49;
	shfl.sync.bfly.b32	%r59|%p17, %r58, 4, 31, -1;
	mov.b32 	%f50, %r59;
	add.f32 	%f51, %f49, %f50;
	mov.b32 	%r60, %f51;
	shfl.sync.bfly.b32	%r61|%p18, %r60, 2, 31, -1;
	mov.b32 	%f52, %r61;
	add.f32 	%f53, %f51, %f52;
	mov.b32 	%r62, %f53;
	shfl.sync.bfly.b32	%r63|%p19, %r62, 1, 31, -1;
	mov.b32 	%f54, %r63;
	add.f32 	%f11, %f53, %f54;
	setp.ne.s32 	%p20, %r82, 0;
	@%p20 bra 	$L__BB7_13;
	cvt.rn.f32.s32 	%f55, %r20;
	div.rn.f32 	%f56, %f11, %f55;
	add.f32 	%f57, %f13, %f56;
	rsqrt.approx.f32 	%f58, %f57;
	st.shared.f32 	[_ZZ23rmsnorm_residual_kernelI6__halffEvPT_S2_PKS1_S4_S4_ifE7rms_inv], %f58;
$L__BB7_13:
	setp.ge.s32 	%p21, %r82, %r20;
	bar.sync 	0;
	@%p21 bra 	$L__BB7_19;
	ld.shared.f32 	%f12, [_ZZ23rmsnorm_residual_kernelI6__halffEvPT_S2_PKS1_S4_S4_ifE7rms_inv];
	add.s32 	%r64, %r82, %r2;
	max.u32 	%r65, %r20, %r64;
	setp.lt.u32 	%p22, %r64, %r20;
	selp.u32 	%r66, 1, 0, %p22;
	add.s32 	%r67, %r64, %r66;
	sub.s32 	%r68, %r65, %r67;
	div.u32 	%r69, %r68, %r2;
	add.s32 	%r12, %r69, %r66;
	and.b32  	%r70, %r12, 3;
	setp.eq.s32 	%p23, %r70, 3;
	@%p23 bra 	$L__BB7_17;
	add.s32 	%r71, %r12, 1;
	and.b32  	%r72, %r71, 3;
	shl.b64 	%rd41, %rd6, 1;
	add.s64 	%rd13, %rd1, %rd41;
	mul.wide.u32 	%rd84, %r82, 2;
	mul.wide.u32 	%rd15, %r2, 2;
	add.s64 	%rd16, %rd2, %rd41;
	neg.s32 	%r80, %r72;
	mad.lo.s32 	%r82, %r2, %r72, %r82;
$L__BB7_16:
	.pragma "nounroll";
	add.s64 	%rd42, %rd7, %rd84;
	ld.global.nc.u16 	%rs11, [%rd42];
	// begin inline asm
	{  cvt.f32.f16 %f59, %rs11;}

	// end inline asm
	add.s64 	%rd43, %rd8, %rd84;
	ld.global.nc.u16 	%rs12, [%rd43];
	// begin inline asm
	{  cvt.f32.f16 %f60, %rs12;}

	// end inline asm
	add.f32 	%f62, %f59, %f60;
	add.s64 	%rd44, %rd3, %rd84;
	ld.global.nc.u16 	%rs13, [%rd44];
	// begin inline asm
	{  cvt.f32.f16 %f61, %rs13;}

	// end inline asm
	// begin inline asm
	{  cvt.rn.f16.f32 %rs14, %f62;}

	// end inline asm
	add.s64 	%rd45, %rd16, %rd84;
	st.global.u16 	[%rd45], %rs14;
	mul.f32 	%f64, %f62, %f12;
	mul.f32 	%f63, %f61, %f64;
	// begin inline asm
	{  cvt.rn.f16.f32 %rs15, %f63;}

	// end inline asm
	add.s64 	%rd46, %rd13, %rd84;
	st.global.u16 	[%rd46], %rs15;
	add.s64 	%rd84, %rd84, %rd15;
	add.s32 	%r80, %r80, 1;
	setp.ne.s32 	%p24, %r80, 0;
	@%p24 bra 	$L__BB7_16;
$L__BB7_17:
	setp.lt.u32 	%p25, %r12, 3;
	@%p25 bra 	$L__BB7_19;
$L__BB7_18:
	cvt.u64.u32 	%rd47, %r82;
	mul.wide.u32 	%rd48, %r82, 2;
	add.s64 	%rd49, %rd7, %rd48;
	ld.global.nc.u16 	%rs16, [%rd49];
	// begin inline asm
	{  cvt.f32.f16 %f65, %rs16;}

	// end inline asm
	add.s64 	%rd50, %rd8, %rd48;
	ld.global.nc.u16 	%rs17, [%rd50];
	// begin inline asm
	{  cvt.f32.f16 %f66, %rs17;}

	// end inline asm
	add.f32 	%f68, %f65, %f66;
	add.s64 	%rd51, %rd3, %rd48;
	ld.global.nc.u16 	%rs18, [%rd51];
	// begin inline asm
	{  cvt.f32.f16 %f67, %rs18;}

	// end inline asm
	// begin inline asm
	{  cvt.rn.f16.f32 %rs19, %f68;}

	// end inline asm
	add.s64 	%rd52, %rd47, %rd6;
	shl.b64 	%rd53, %rd52, 1;
	add.s64 	%rd54, %rd2, %rd53;
	st.global.u16 	[%rd54], %rs19;
	mul.f32 	%f85, %f68, %f12;
	mul.f32 	%f69, %f67, %f85;
	// begin inline asm
	{  cvt.rn.f16.f32 %rs20, %f69;}

	// end inline asm
	add.s64 	%rd55, %rd1, %rd53;
	st.global.u16 	[%rd55], %rs20;
	add.s32 	%r73, %r82, %r2;
	cvt.u64.u32 	%rd56, %r73;
	mul.wide.u32 	%rd57, %r73, 2;
	add.s64 	%rd58, %rd7, %rd57;
	ld.global.nc.u16 	%rs21, [%rd58];
	// begin inline asm
	{  cvt.f32.f16 %f70, %rs21;}

	// end inline asm
	add.s64 	%rd59, %rd8, %rd57;
	ld.global.nc.u16 	%rs22, [%rd59];
	// begin inline asm
	{  cvt.f32.f16 %f71, %rs22;}

	// end inline asm
	add.f32 	%f73, %f70, %f71;
	add.s64 	%rd60, %rd3, %rd57;
	ld.global.nc.u16 	%rs23, [%rd60];
	// begin inline asm
	{  cvt.f32.f16 %f72, %rs23;}

	// end inline asm
	// begin inline asm
	{  cvt.rn.f16.f32 %rs24, %f73;}

	// end inline asm
	add.s64 	%rd61, %rd56, %rd6;
	shl.b64 	%rd62, %rd61, 1;
	add.s64 	%rd63, %rd2, %rd62;
	st.global.u16 	[%rd63], %rs24;
	mul.f32 	%f86, %f73, %f12;
	mul.f32 	%f74, %f72, %f86;
	// begin inline asm
	{  cvt.rn.f16.f32 %rs25, %f74;}

	// end inline asm
	add.s64 	%rd64, %rd1, %rd62;
	st.global.u16 	[%rd64], %rs25;
	add.s32 	%r74, %r73, %r2;
	cvt.u64.u32 	%rd65, %r74;
	mul.wide.u32 	%rd66, %r74, 2;
	add.s64 	%rd67, %rd7, %rd66;
	ld.global.nc.u16 	%rs26, [%rd67];
	// begin inline asm
	{  cvt.f32.f16 %f75, %rs26;}

	// end inline asm
	add.s64 	%rd68, %rd8, %rd66;
	ld.global.nc.u16 	%rs27, [%rd68];
	// begin inline asm
	{  cvt.f32.f16 %f76, %rs27;}

	// end inline asm
	add.f32 	%f78, %f75, %f76;
	add.s64 	%rd69, %rd3, %rd66;
	ld.global.nc.u16 	%rs28, [%rd69];
	// begin inline asm
	{  cvt.f32.f16 %f77, %rs28;}

	// end inline asm
	// begin inline asm
	{  cvt.rn.f16.f32 %rs29, %f78;}

	// end inline asm
	add.s64 	%rd70, %rd65, %rd6;
	shl.b64 	%rd71, %rd70, 1;
	add.s64 	%rd72, %rd2, %rd71;
	st.global.u16 	[%rd72], %rs29;
	mul.f32 	%f87, %f78, %f12;
	mul.f32 	%f79, %f77, %f87;
	// begin inline asm
	{  cvt.rn.f16.f32 %rs30, %f79;}

	// end inline asm
	add.s64 	%rd73, %rd1, %rd71;
	st.global.u16 	[%rd73], %rs30;
	add.s32 	%r75, %r74, %r2;
	cvt.u64.u32 	%rd74, %r75;
	mul.wide.u32 	%rd75, %r75, 2;
	add.s64 	%rd76, %rd7, %rd75;
	ld.global.nc.u16 	%rs31, [%rd76];
	// begin inline asm
	{  cvt.f32.f16 %f80, %rs31;}

	// end inline asm
	add.s64 	%rd77, %rd8, %rd75;
	ld.global.nc.u16 	%rs32, [%rd77];
	// begin inline asm
	{  cvt.f32.f16 %f81, %rs32;}

	// end inline asm
	add.f32 	%f83, %f80, %f81;
	add.s64 	%rd78, %rd3, %rd75;
	ld.global.nc.u16 	%rs33, [%rd78];
	// begin inline asm
	{  cvt.f32.f16 %f82, %rs33;}

	// end inline asm
	// begin inline asm
	{  cvt.rn.f16.f32 %rs34, %f83;}

	// end inline asm
	add.s64 	%rd79, %rd74, %rd6;
	shl.b64 	%rd80, %rd79, 1;
	add.s64 	%rd81, %rd2, %rd80;
	st.global.u16 	[%rd81], %rs34;
	mul.f32 	%f88, %f83, %f12;
	mul.f32 	%f84, %f82, %f88;
	// begin inline asm
	{  cvt.rn.f16.f32 %rs35, %f84;}

	// end inline asm
	add.s64 	%rd82, %rd1, %rd80;
	st.global.u16 	[%rd82], %rs35;
	add.s32 	%r82, %r75, %r2;
	setp.lt.s32 	%p26, %r82, %r20;
	@%p26 bra 	$L__BB7_18;
$L__BB7_19:
	ret;

}
	// .globl	_Z23rmsnorm_residual_kernelI13__nv_bfloat16fEvPT_S2_PKS1_S4_S4_if
.visible .entry _Z23rmsnorm_residual_kernelI13__nv_bfloat16fEvPT_S2_PKS1_S4_S4_if(
	.param .u64 .ptr .align 1 _Z23rmsnorm_residual_kernelI13__nv_bfloat16fEvPT_S2_PKS1_S4_S4_if_param_0,
	.param .u64 .ptr .align 1 _Z23rmsnorm_residual_kernelI13__nv_bfloat16fEvPT_S2_PKS1_S4_S4_if_param_1,
	.param .u64 .ptr .align 1 _Z23rmsnorm_residual_kernelI13__nv_bfloat16fEvPT_S2_PKS1_S4_S4_if_param_2,
	.param .u64 .ptr .align 1 _Z23rmsnorm_residual_kernelI13__nv_bfloat16fEvPT_S2_PKS1_S4_S4_if_param_3,
	.param .u64 .ptr .align 1 _Z23rmsnorm_residual_kernelI13__nv_bfloat16fEvPT_S2_PKS1_S4_S4_if_param_4,
	.param .u32 _Z23rmsnorm_residual_kernelI13__nv_bfloat16fEvPT_S2_PKS1_S4_S4_if_param_5,
	.param .f32 _Z23rmsnorm_residual_kernelI13__nv_bfloat16fEvPT_S2_PKS1_S4_S4_if_param_6
)
{
	.reg .pred 	%p<27>;
	.reg .b16 	%rs<36>;
	.reg .b32 	%r<83>;
	.reg .b32 	%f<95>;
	.reg .b64 	%rd<85>;
	// demoted variable
	.shared .align 4 .f32 _ZZ23rmsnorm_residual_kernelI13__nv_bfloat16fEvPT_S2_PKS1_S4_S4_ifE7rms_inv;
	ld.param.u64 	%rd19, [_Z23rmsnorm_residual_kernelI13__nv_bfloat16fEvPT_S2_PKS1_S4_S4_if_param_0];
	ld.param.u64 	%rd20, [_Z23rmsnorm_residual_kernelI13__nv_bfloat16fEvPT_S2_PKS1_S4_S4_if_param_1];
	ld.param.u64 	%rd21, [_Z23rmsnorm_residual_kernelI13__nv_bfloat16fEvPT_S2_PKS1_S4_S4_if_param_2];
	ld.param.u64 	%rd22, [_Z23rmsnorm_residual_kernelI13__nv_bfloat16fEvPT_S2_PKS1_S4_S4_if_param_3];
	ld.param.u64 	%rd23, [_Z23rmsnorm_residual_kernelI13__nv_bfloat16fEvPT_S2_PKS1_S4_S4_if_param_4];
	ld.param.u32 	%r20, [_Z23rmsnorm_residual_kernelI13__nv_bfloat16fEvPT_S2_PKS1_S4_S4_if_param_5];
	ld.param.f32 	%f13, [_Z23rmsnorm_residual_kernelI13__nv_bfloat16fEvPT_S2_PKS1_S4_S4_if_param_6];
	cvta.to.global.u64 	%rd1, %rd19;
	cvta.to.global.u64 	%rd2, %rd20;
	cvta.to.global.u64 	%rd3, %rd23;
	cvta.to.global.u64 	%rd4, %rd22;
	cvta.to.global.u64 	%rd5, %rd21;
	mov.u32 	%r21, %ctaid.x;
	mov.u32 	%r82, %tid.x;
	mov.u32 	%r2, %ntid.x;
	mul.lo.s32 	%r22, %r20, %r21;
	cvt.s64.s32 	%rd6, %r22;
	mul.wide.s32 	%rd24, %r22, 2;
	add.s64 	%rd7, %rd5, %rd24;
	add.s64 	%rd8, %rd4, %rd24;
	setp.ge.s32 	%p1, %r82, %r20;
	mov.f32 	%f93, 0f00000000;
	@%p1 bra 	$L__BB8_6;
	add.s32 	%r23, %r82, %r2;
	max.u32 	%r24, %r20, %r23;
	setp.lt.u32 	%p2, %r23, %r20;
	selp.u32 	%r25, 1, 0, %p2;
	add.s32 	%r26, %r23, %r25;
	sub.s32 	%r27, %r24, %r26;
	div.u32 	%r28, %r27, %r2;
	add.s32 	%r3, %r28, %r25;
	and.b32  	%r29, %r3, 3;
	setp.eq.s32 	%p3, %r29, 3;
	mov.f32 	%f93, 0f00000000;
	mov.u32 	%r78, %r82;
	@%p3 bra 	$L__BB8_4;
	shl.b64 	%rd25, %rd6, 1;
	mul.wide.u32 	%rd26, %r82, 2;
	add.s64 	%rd83, %rd25, %rd26;
	mul.wide.u32 	%rd10, %r2, 2;
	add.s32 	%r30, %r3, 1;
	and.b32  	%r31, %r30, 3;
	neg.s32 	%r76, %r31;
	mov.f32 	%f93, 0f00000000;
	mov.u32 	%r78, %r82;
$L__BB8_3:
	.pragma "nounroll";
	add.s64 	%rd27, %rd5, %rd83;
	ld.global.nc.u16 	%rs1, [%rd27];
	// begin inline asm
	{ cvt.f32.bf16 %f18, %rs1;}

	// end inline asm
	add.s64 	%rd28, %rd4, %rd83;
	ld.global.nc.u16 	%rs2, [%rd28];
	// begin inline asm
	{ cvt.f32.bf16 %f19, %rs2;}

	// end inline asm
	add.f32 	%f20, %f18, %f19;
	fma.rn.f32 	%f93, %f20, %f20, %f93;
	add.s32 	%r78, %r78, %r2;
	add.s64 	%rd83, %rd83, %rd10;
	add.s32 	%r76, %r76, 1;
	setp.ne.s32 	%p4, %r76, 0;
	@%p4 bra 	$L__BB8_3;
$L__BB8_4:
	setp.lt.u32 	%p5, %r3, 3;
	@%p5 bra 	$L__BB8_6;
$L__BB8_5:
	mul.wide.u32 	%rd29, %r78, 2;
	add.s64 	%rd30, %rd7, %rd29;
	ld.global.nc.u16 	%rs3, [%rd30];
	// begin inline asm
	{ cvt.f32.bf16 %f21, %rs3;}

	// end inline asm
	add.s64 	%rd31, %rd8, %rd29;
	ld.global.nc.u16 	%rs4, [%rd31];
	// begin inline asm
	{ cvt.f32.bf16 %f22, %rs4;}

	// end inline asm
	add.f32 	%f29, %f21, %f22;
	fma.rn.f32 	%f30, %f29, %f29, %f93;
	add.s32 	%r32, %r78, %r2;
	mul.wide.u32 	%rd32, %r32, 2;
	add.s64 	%rd33, %rd7, %rd32;
	ld.global.nc.u16 	%rs5, [%rd33];
	// begin inline asm
	{ cvt.f32.bf16 %f23, %rs5;}

	// end inline asm
	add.s64 	%rd34, %rd8, %rd32;
	ld.global.nc.u16 	%rs6, [%rd34];
	// begin inline asm
	{ cvt.f32.bf16 %f24, %rs6;}

	// end inline asm
	add.f32 	%f31, %f23, %f24;
	fma.rn.f32 	%f32, %f31, %f31, %f30;
	add.s32 	%r33, %r32, %r2;
	mul.wide.u32 	%rd35, %r33, 2;
	add.s64 	%rd36, %rd7, %rd35;
	ld.global.nc.u16 	%rs7, [%rd36];
	// begin inline asm
	{ cvt.f32.bf16 %f25, %rs7;}

	// end inline asm
	add.s64 	%rd37, %rd8, %rd35;
	ld.global.nc.u16 	%rs8, [%rd37];
	// begin inline asm
	{ cvt.f32.bf16 %f26, %rs8;}

	// end inline asm
	add.f32 	%f33, %f25, %f26;
	fma.rn.f32 	%f34, %f33, %f33, %f32;
	add.s32 	%r34, %r33, %r2;
	mul.wide.u32 	%rd38, %r34, 2;
	add.s64 	%rd39, %rd7, %rd38;
	ld.global.nc.u16 	%rs9, [%rd39];
	// begin inline asm
	{ cvt.f32.bf16 %f27, %rs9;}

	// end inline asm
	add.s64 	%rd40, %rd8, %rd38;
	ld.global.nc.u16 	%rs10, [%rd40];
	// begin inline asm
	{ cvt.f32.bf16 %f28, %rs10;}

	// end inline asm
	add.f32 	%f35, %f27, %f28;
	fma.rn.f32 	%f93, %f35, %f35, %f34;
	add.s32 	%r78, %r34, %r2;
	setp.lt.s32 	%p6, %r78, %r20;
	@%p6 bra 	$L__BB8_5;
$L__BB8_6:
	and.b32  	%r35, %r82, 31;
	mov.b32 	%r36, %f93;
	shfl.sync.bfly.b32	%r37|%p7, %r36, 16, 31, -1;
	mov.b32 	%f36, %r37;
	add.f32 	%f37, %f93, %f36;
	mov.b32 	%r38, %f37;
	shfl.sync.bfly.b32	%r39|%p8, %r38, 8, 31, -1;
	mov.b32 	%f38, %r39;
	add.f32 	%f39, %f37, %f38;
	mov.b32 	%r40, %f39;
	shfl.sync.bfly.b32	%r41|%p9, %r40, 4, 31, -1;
	mov.b32 	%f40, %r41;
	add.f32 	%f41, %f39, %f40;
	mov.b32 	%r42, %f41;
	shfl.sync.bfly.b32	%r43|%p10, %r42, 2, 31, -1;
	mov.b32 	%f42, %r43;
	add.f32 	%f43, %f41, %f42;
	mov.b32 	%r44, %f43;
	shfl.sync.bfly.b32	%r45|%p11, %r44, 1, 31, -1;
	mov.b32 	%f44, %r45;
	add.f32 	%f8, %f43, %f44;
	setp.ne.s32 	%p12, %r35, 0;
	@%p12 bra 	$L__BB8_8;
	shr.u32 	%r46, %r82, 3;
	mov.u32 	%r47, smem;
	add.s32 	%r48, %r47, %r46;
	st.shared.f32 	[%r48], %f8;
$L__BB8_8:
	bar.sync 	0;
	add.s32 	%r49, %r2, 31;
	shr.u32 	%r50, %r49, 5;
	setp.ge.u32 	%p13, %r82, %r50;
	mov.f32 	%f94, 0f00000000;
	@%p13 bra 	$L__BB8_10;
	shl.b32 	%r51, %r82, 2;
	mov.u32 	%r52, smem;
	add.s32 	%r53, %r52, %r51;
	ld.shared.f32 	%f94, [%r53];
$L__BB8_10:
	setp.gt.u32 	%p14, %r82, 31;
	@%p14 bra 	$L__BB8_13;
	mov.b32 	%r54, %f94;
	shfl.sync.bfly.b32	%r55|%p15, %r54, 16, 31, -1;
	mov.b32 	%f46, %r55;
	add.f32 	%f47, %f94, %f46;
	mov.b32 	%r56, %f47;
	shfl.sync.bfly.b32	%r57|%p16, %r56, 8, 31, -1;
	mov.b32 	%f48, %r57;
	add.f32 	%f49, %f47, %f48;
	mov.b32 	%r58, %f49;
	shfl.sync.bfly.b32	%r59|%p17, %r58, 4, 31, -1;
	mov.b32 	%f50, %r59;
	add.f32 	%f51, %f49, %f50;
	mov.b32 	%r60, %f51;
	shfl.sync.bfly.b32	%r61|%p18, %r60, 2, 31, -1;
	mov.b32 	%f52, %r61;
	add.f32 	%f53, %f51, %f52;
	mov.b32 	%r62, %f53;
	shfl.sync.bfly.b32	%r63|%p19, %r62, 1, 31, -1;
	mov.b32 	%f54, %r63;
	add.f32 	%f11, %f53, %f54;
	setp.ne.s32 	%p20, %r82, 0;
	@%p20 bra 	$L__BB8_13;
	cvt.rn.f32.s32 	%f55, %r20;
	div.rn.f32 	%f56, %f11, %f55;
	add.f32 	%f57, %f13, %f56;
	rsqrt.approx.f32 	%f58, %f57;
	st.shared.f32 	[_ZZ23rmsnorm_residual_kernelI13__nv_bfloat16fEvPT_S2_PKS1_S4_S4_ifE7rms_inv], %f58;
$L__BB8_13:
	setp.ge.s32 	%p21, %r82, %r20;
	bar.sync 	0;
	@%p21 bra 	$L__BB8_19;
	ld.shared.f32 	%f12, [_ZZ23rmsnorm_residual_kernelI13__nv_bfloat16fEvPT_S2_PKS1_S4_S4_ifE7rms_inv];
	add.s32 	%r64, %r82, %r2;
	max.u32 	%r65, %r20, %r64;
	setp.lt.u32 	%p22, %r64, %r20;
	selp.u32 	%r66, 1, 0, %p22;
	add.s32 	%r67, %r64, %r66;
	sub.s32 	%r68, %r65, %r67;
	div.u32 	%r69, %r68, %r2;
	add.s32 	%r12, %r69, %r66;
	and.b32  	%r70, %r12, 3;
	setp.eq.s32 	%p23, %r70, 3;
	@%p23 bra 	$L__BB8_17;
	add.s32 	%r71, %r12, 1;
	and.b32  	%r72, %r71, 3;
	shl.b64 	%rd41, %rd6, 1;
	add.s64 	%rd13, %rd1, %rd41;
	mul.wide.u32 	%rd84, %r82, 2;
	mul.wide.u32 	%rd15, %r2, 2;
	add.s64 	%rd16, %rd2, %rd41;
	neg.s32 	%r80, %r72;
	mad.lo.s32 	%r82, %r2, %r72, %r82;
$L__BB8_16:
	.pragma "nounroll";
	add.s64 	%rd42, %rd7, %rd84;
	ld.global.nc.u16 	%rs11, [%rd42];
	// begin inline asm
	{ cvt.f32.bf16 %f59, %rs11;}

	// end inline asm
	add.s64 	%rd43, %rd8, %rd84;
	ld.global.nc.u16 	%rs12, [%rd43];
	// begin inline asm
	{ cvt.f32.bf16 %f60, %rs12;}

	// end inline asm
	add.f32 	%f62, %f59, %f60;
	add.s64 	%rd44, %rd3, %rd84;
	ld.global.nc.u16 	%rs13, [%rd44];
	// begin inline asm
	{ cvt.f32.bf16 %f61, %rs13;}

	// end inline asm
	// begin inline asm
	{  cvt.rn.bf16.f32 %rs14, %f62;}

	// end inline asm
	add.s64 	%rd45, %rd16, %rd84;
	st.global.u16 	[%rd45], %rs14;
	mul.f32 	%f64, %f62, %f12;
	mul.f32 	%f63, %f61, %f64;
	// begin inline asm
	{  cvt.rn.bf16.f32 %rs15, %f63;}

	// end inline asm
	add.s64 	%rd46, %rd13, %rd84;
	st.global.u16 	[%rd46], %rs15;
	add.s64 	%rd84, %rd84, %rd15;
	add.s32 	%r80, %r80, 1;
	setp.ne.s32 	%p24, %r80, 0;
	@%p24 bra 	$L__BB8_16;
$L__BB8_17:
	setp.lt.u32 	%p25, %r12, 3;
	@%p25 bra 	$L__BB8_19;
$L__BB8_18:
	cvt.u64.u32 	%rd47, %r82;
	mul.wide.u32 	%rd48, %r82, 2;
	add.s64 	%rd49, %rd7, %rd48;
	ld.global.nc.u16 	%rs16, [%rd49];
	// begin inline asm
	{ cvt.f32.bf16 %f65, %rs16;}

	// end inline asm
	add.s64 	%rd50, %rd8, %rd48;
	ld.global.nc.u16 	%rs17, [%rd50];
	// begin inline asm
	{ cvt.f32.bf16 %f66, %rs17;}

	// end inline asm
	add.f32 	%f68, %f65, %f66;
	add.s64 	%rd51, %rd3, %rd48;
	ld.global.nc.u16 	%rs18, [%rd51];
	// begin inline asm
	{ cvt.f32.bf16 %f67, %rs18;}

	// end inline asm
	// begin inline asm
	{  cvt.rn.bf16.f32 %rs19, %f68;}

	// end inline asm
	add.s64 	%rd52, %rd47, %rd6;
	shl.b64 	%rd53, %rd52, 1;
	add.s64 	%rd54, %rd2, %rd53;
	st.global.u16 	[%rd54], %rs19;
	mul.f32 	%f85, %f68, %f12;
	mul.f32 	%f69, %f67, %f85;
	// begin inline asm
	{  cvt.rn.bf16.f32 %rs20, %f69;}

	// end inline asm
	add.s64 	%rd55, %rd1, %rd53;
	st.global.u16 	[%rd55], %rs20;
	add.s32 	%r73, %r82, %r2;
	cvt.u64.u32 	%rd56, %r73;
	mul.wide.u32 	%rd57, %r73, 2;
	add.s64 	%rd58, %rd7, %rd57;
	ld.global.nc.u16 	%rs21, [%rd58];
	// begin inline asm
	{ cvt.f32.bf16 %f70, %rs21;}

	// end inline asm
	add.s64 	%rd59, %rd8, %rd57;
	ld.global.nc.u16 	%rs22, [%rd59];
	// begin inline asm
	{ cvt.f32.bf16 %f71, %rs22;}

	// end inline asm
	add.f32 	%f73, %f70, %f71;
	add.s64 	%rd60, %rd3, %rd57;
	ld.global.nc.u16 	%rs23, [%rd60];
	// begin inline asm
	{ cvt.f32.bf16 %f72, %rs23;}

	// end inline asm
	// begin inline asm
	{  cvt.rn.bf16.f32 %rs24, %f73;}

	// end inline asm
	add.s64 	%rd61, %rd56, %rd6;
	shl.b64 	%rd62, %rd61, 1;
	add.s64 	%rd63, %rd2, %rd62;
	st.global.u16 	[%rd63], %rs24;
	mul.f32 	%f86, %f73, %f12;
	mul.f32 	%f74, %f72, %f86;
	// begin inline asm
	{  cvt.rn.bf16.f32 %rs25, %f74;}

	// end inline asm
	add.s64 	%rd64, %rd1, %rd62;
	st.global.u16 	[%rd64], %rs25;
	add.s32 	%r74, %r73, %r2;
	cvt.u64.u32 	%rd65, %r74;
	mul.wide.u32 	%rd66, %r74, 2;
	add.s64 	%rd67, %rd7, %rd66;
	ld.global.nc.u16 	%rs26, [%rd67];
	// begin inline asm
	{ cvt.f32.bf16 %f75, %rs26;}

	// end inline asm
	add.s64 	%rd68, %rd8, %rd66;
	ld.global.nc.u16 	%rs27, [%rd68];
	// begin inline asm
	{ cvt.f32.bf16 %f76, %rs27;}

	// end inline asm
	add.f32 	%f78, %f75, %f76;
	add.s64 	%rd69, %rd3, %rd66;
	ld.global.nc.u16 	%rs28, [%rd69];
	// begin inline asm
	{ cvt.f32.bf16 %f77, %rs28;}

	// end inline asm
	// begin inline asm
	{  cvt.rn.bf16.f32 %rs29, %f78;}

	// end inline asm
	add.s64 	%rd70, %rd65, %rd6;
	shl.b64 	%rd71, %rd70, 1;
	add.s64 	%rd72, %rd2, %rd71;
	st.global.u16 	[%rd72], %rs29;
	mul.f32 	%f87, %f78, %f12;
	mul.f32 	%f79, %f77, %f87;
	// begin inline asm
	{  cvt.rn.bf16.f32 %rs30, %f79;}

	// end inline asm
	add.s64 	%rd73, %rd1, %rd71;
	st.global.u16 	[%rd73], %rs30;
	add.s32 	%r75, %r74, %r2;
	cvt.u64.u32 	%rd74, %r75;
	mul.wide.u32 	%rd75, %r75, 2;
	add.s64 	%rd76, %rd7, %rd75;
	ld.global.nc.u16 	%rs31, [%rd76];
	// begin inline asm
	{ cvt.f32.bf16 %f80, %rs31;}

	// end inline asm
	add.s64 	%rd77, %rd8, %rd75;
	ld.global.nc.u16 	%rs32, [%rd77];
	// begin inline asm
	{ cvt.f32.bf16 %f81, %rs32;}

	// end inline asm
	add.f32 	%f83, %f80, %f81;
	add.s64 	%rd78, %rd3, %rd75;
	ld.global.nc.u16 	%rs33, [%rd78];
	// begin inline asm
	{ cvt.f32.bf16 %f82, %rs33;}

	// end inline asm
	// begin inline asm
	{  cvt.rn.bf16.f32 %rs34, %f83;}

	// end inline asm
	add.s64 	%rd79, %rd74, %rd6;
	shl.b64 	%rd80, %rd79, 1;
	add.s64 	%rd81, %rd2, %rd80;
	st.global.u16 	[%rd81], %rs34;
	mul.f32 	%f88, %f83, %f12;
	mul.f32 	%f84, %f82, %f88;
	// begin inline asm
	{  cvt.rn.bf16.f32 %rs35, %f84;}

	// end inline asm
	add.s64 	%rd82, %rd1, %rd80;
	st.global.u16 	[%rd82], %rs35;
	add.s32 	%r82, %r75, %r2;
	setp.lt.s32 	%p26, %r82, %r20;
	@%p26 bra 	$L__BB8_18;
$L__BB8_19:
	ret;

}
	// .globl	_Z23rmsnorm_residual_kernelIffEvPT_S1_PKS0_S3_S3_if
.visible .entry _Z23rmsnorm_residual_kernelIffEvPT_S1_PKS0_S3_S3_if(
	.param .u64 .ptr .align 1 _Z23rmsnorm_residual_kernelIffEvPT_S1_PKS0_S3_S3_if_param_0,
	.param .u64 .ptr .align 1 _Z23rmsnorm_residual_kernelIffEvPT_S1_PKS0_S3_S3_if_param_1,
	.param .u64 .ptr .align 1 _Z23rmsnorm_residual_kernelIffEvPT_S1_PKS0_S3_S3_if_param_2,
	.param .u64 .ptr .align 1 _Z23rmsnorm_residual_kernelIffEvPT_S1_PKS0_S3_S3_if_param_3,
	.param .u64 .ptr .align 1 _Z23rmsnorm_residual_kernelIffEvPT_S1_PKS0_S3_S3_if_param_4,
	.param .u32 _Z23rmsnorm_residual_kernelIffEvPT_S1_PKS0_S3_S3_if_param_5,
	.param .f32 _Z23rmsnorm_residual_kernelIffEvPT_S1_PKS0_S3_S3_if_param_6
)
{
	.reg .pred 	%p<27>;
	.reg .b32 	%r<83>;
	.reg .b32 	%f<95>;
	.reg .b64 	%rd<85>;
	// demoted variable
	.shared .align 4 .f32 _ZZ23rmsnorm_residual_kernelIffEvPT_S1_PKS0_S3_S3_ifE7rms_inv;
	ld.param.u64 	%rd19, [_Z23rmsnorm_residual_kernelIffEvPT_S1_PKS0_S3_S3_if_param_0];
	ld.param.u64 	%rd20, [_Z23rmsnorm_residual_kernelIffEvPT_S1_PKS0_S3_S3_if_param_1];
	ld.param.u64 	%rd21, [_Z23rmsnorm_residual_kernelIffEvPT_S1_PKS0_S3_S3_if_param_2];
	ld.param.u64 	%rd22, [_Z23rmsnorm_residual_kernelIffEvPT_S1_PKS0_S3_S3_if_param_3];
	ld.param.u64 	%rd23, [_Z23rmsnorm_residual_kernelIffEvPT_S1_PKS0_S3_S3_if_param_4];
	ld.param.u32 	%r20, [_Z23rmsnorm_residual_kernelIffEvPT_S1_PKS0_S3_S3_if_param_5];
	ld.param.f32 	%f13, [_Z23rmsnorm_residual_kernelIffEvPT_S1_PKS0_S3_S3_if_param_6];
	cvta.to.global.u64 	%rd1, %rd19;
	cvta.to.global.u64 	%rd2, %rd20;
	cvta.to.global.u64 	%rd3, %rd23;
	cvta.to.global.u64 	%rd4, %rd22;
	cvta.to.global.u64 	%rd5, %rd21;
	mov.u32 	%r21, %ctaid.x;
	mov.u32 	%r82, %tid.x;
	mov.u32 	%r2, %ntid.x;
	mul.lo.s32 	%r22, %r20, %r21;
	cvt.s64.s32 	%rd6, %r22;
	mul.wide.s32 	%rd24, %r22, 4;
	add.s64 	%rd7, %rd5, %rd24;
	add.s64 	%rd8, %rd4, %rd24;
	setp.ge.s32 	%p1, %r82, %r20;
	mov.f32 	%f93, 0f00000000;
	@%p1 bra 	$L__BB9_6;
	add.s32 	%r23, %r82, %r2;
	max.u32 	%r24, %r20, %r23;
	setp.lt.u32 	%p2, %r23, %r20;
	selp.u32 	%r25, 1, 0, %p2;
	add.s32 	%r26, %r23, %r25;
	sub.s32 	%r27, %r24, %r26;
	div.u32 	%r28, %r27, %r2;
	add.s32 	%r3, %r28, %r25;
	and.b32  	%r29, %r3, 3;
	setp.eq.s32 	%p3, %r29, 3;
	mov.f32 	%f93, 0f00000000;
	mov.u32 	%r78, %r82;
	@%p3 bra 	$L__BB9_4;
	shl.b64 	%rd25, %rd6, 2;
	mul.wide.u32 	%rd26, %r82, 4;
	add.s64 	%rd83, %rd25, %rd26;
	mul.wide.u32 	%rd10, %r2, 4;
	add.s32 	%r30, %r3, 1;
	and.b32  	%r31, %r30, 3;
	neg.s32 	%r76, %r31;
	mov.f32 	%f93, 0f00000000;
	mov.u32 	%r78, %r82;
$L__BB9_3:
	.pragma "nounroll";
	add.s64 	%rd27, %rd5, %rd83;
	ld.global.nc.f32 	%f18, [%rd27];
	add.s64 	%rd28, %rd4, %rd83;
	ld.global.nc.f32 	%f19, [%rd28];
	add.f32 	%f20, %f18, %f19;
	fma.rn.f32 	%f93, %f20, %f20, %f93;
	add.s32 	%r78, %r78, %r2;
	add.s64 	%rd83, %rd83, %rd10;
	add.s32 	%r76, %r76, 1;
	setp.ne.s32 	%p4, %r76, 0;
	@%p4 bra 	$L__BB9_3;
$L__BB9_4:
	setp.lt.u32 	%p5, %r3, 3;
	@%p5 bra 	$L__BB9_6;
$L__BB9_5:
	mul.wide.u32 	%rd29, %r78, 4;
	add.s64 	%rd30, %rd7, %rd29;
	ld.global.nc.f32 	%f21, [%rd30];
	add.s64 	%rd31, %rd8, %rd29;
	ld.global.nc.f32 	%f22, [%rd31];
	add.f32 	%f23, %f21, %f22;
	fma.rn.f32 	%f24, %f23, %f23, %f93;
	add.s32 	%r32, %r78, %r2;
	mul.wide.u32 	%rd32, %r32, 4;
	add.s64 	%rd33, %rd7, %rd32;
	ld.global.nc.f32 	%f25, [%rd33];
	add.s64 	%rd34, %rd8, %rd32;
	ld.global.nc.f32 	%f26, [%rd34];
	add.f32 	%f27, %f25, %f26;
	fma.rn.f32 	%f28, %f27, %f27, %f24;
	add.s32 	%r33, %r32, %r2;
	mul.wide.u32 	%rd35, %r33, 4;
	add.s64 	%rd36, %rd7, %rd35;
	ld.global.nc.f32 	%f29, [%rd36];
	add.s64 	%rd37, %rd8, %rd35;
	ld.global.nc.f32 	%f30, [%rd37];
	add.f32 	%f31, %f29, %f30;
	fma.rn.f32 	%f32, %f31, %f31, %f28;
	add.s32 	%r34, %r33, %r2;
	mul.wide.u32 	%rd38, %r34, 4;
	add.s64 	%rd39, %rd7, %rd38;
	ld.global.nc.f32 	%f33, [%rd39];
	add.s64 	%rd40, %rd8, %rd38;
	ld.global.nc.f32 	%f34, [%rd40];
	add.f32 	%f35, %f33, %f34;
	fma.rn.f32 	%f93, %f35, %f35, %f32;
	add.s32 	%r78, %r34, %r2;
	setp.lt.s32 	%p6, %r78, %r20;
	@%p6 bra 	$L__BB9_5;
$L__BB9_6:
	and.b32  	%r35, %r82, 31;
	mov.b32 	%r36, %f93;
	shfl.sync.bfly.b32	%r37|%p7, %r36, 16, 31, -1;
	mov.b32 	%f36, %r37;
	add.f32 	%f37, %f93, %f36;
	mov.b32 	%r38, %f37;
	shfl.sync.bfly.b32	%r39|%p8, %r38, 8, 31, -1;
	mov.b32 	%f38, %r39;
	add.f32 	%f39, %f37, %f38;
	mov.b32 	%r40, %f39;
	shfl.sync.bfly.b32	%r41|%p9, %r40, 4, 31, -1;
	mov.b32 	%f40, %r41;
	add.f32 	%f41, %f39, %f40;
	mov.b32 	%r42, %f41;
	shfl.sync.bfly.b32	%r43|%p10, %r42, 2, 31, -1;
	mov.b32 	%f42, %r43;
	add.f32 	%f43, %f41, %f42;
	mov.b32 	%r44, %f43;
	shfl.sync.bfly.b32	%r45|%p11, %r44, 1, 31, -1;
	mov.b32 	%f44, %r45;
	add.f32 	%f8, %f43, %f44;
	setp.ne.s32 	%p12, %r35, 0;
	@%p12 bra 	$L__BB9_8;
	shr.u32 	%r46, %r82, 3;
	mov.u32 	%r47, smem;
	add.s32 	%r48, %r47, %r46;
	st.shared.f32 	[%r48], %f8;
$L__BB9_8:
	bar.sync 	0;
	add.s32 	%r49, %r2, 31;
	shr.u32 	%r50, %r49, 5;
	setp.ge.u32 	%p13, %r82, %r50;
	mov.f32 	%f94, 0f00000000;
	@%p13 bra 	$L__BB9_10;
	shl.b32 	%r51, %r82, 2;
	mov.u32 	%r52, smem;
	add.s32 	%r53, %r52, %r51;
	ld.shared.f32 	%f94, [%r53];
$L__BB9_10:
	setp.gt.u32 	%p14, %r82, 31;
	@%p14 bra 	$L__BB9_13;
	mov.b32 	%r54, %f94;
	shfl.sync.bfly.b32	%r55|%p15, %r54, 16, 31, -1;
	mov.b32 	%f46, %r55;
	add.f32 	%f47, %f94, %f46;
	mov.b32 	%r56, %f47;
	shfl.sync.bfly.b32	%r57|%p16, %r56, 8, 31, -1;
	mov.b32 	%f48, %r57;
	add.f32 	%f49, %f47, %f48;
	mov.b32 	%r58, %f49;
	shfl.sync.bfly.b32	%r59|%p17, %r58, 4, 31, -1;
	mov.b32 	%f50, %r59;
	add.f32 	%f51, %f49, %f50;
	mov.b32 	%r60, %f51;
	shfl.sync.bfly.b32	%r61|%p18, %r60, 2, 31, -1;
	mov.b32 	%f52, %r61;
	add.f32 	%f53, %f51, %f52;
	mov.b32 	%r62, %f53;
	shfl.sync.bfly.b32	%r63|%p19, %r62, 1, 31, -1;
	mov.b32 	%f54, %r63;
	add.f32 	%f11, %f53, %f54;
	setp.ne.s32 	%p20, %r82, 0;
	@%p20 bra 	$L__BB9_13;
	cvt.rn.f32.s32 	%f55, %r20;
	div.rn.f32 	%f56, %f11, %f55;
	add.f32 	%f57, %f13, %f56;
	rsqrt.approx.f32 	%f58, %f57;
	st.shared.f32 	[_ZZ23rmsnorm_residual_kernelIffEvPT_S1_PKS0_S3_S3_ifE7rms_inv], %f58;
$L__BB9_13:
	setp.ge.s32 	%p21, %r82, %r20;
	bar.sync 	0;
	@%p21 bra 	$L__BB9_19;
	ld.shared.f32 	%f12, [_ZZ23rmsnorm_residual_kernelIffEvPT_S1_PKS0_S3_S3_ifE7rms_inv];
	add.s32 	%r64, %r82, %r2;
	max.u32 	%r65, %r20, %r64;
	setp.lt.u32 	%p22, %r64, %r20;
	selp.u32 	%r66, 1, 0, %p22;
	add.s32 	%r67, %r64, %r66;
	sub.s32 	%r68, %r65, %r67;
	div.u32 	%r69, %r68, %r2;
	add.s32 	%r12, %r69, %r66;
	and.b32  	%r70, %r12, 3;
	setp.eq.s32 	%p23, %r70, 3;
	@%p23 bra 	$L__BB9_17;
	add.s32 	%r71, %r12, 1;
	and.b32  	%r72, %r71, 3;
	shl.b64 	%rd41, %rd6, 2;
	add.s64 	%rd13, %rd1, %rd41;
	mul.wide.u32 	%rd84, %r82, 4;
	mul.wide.u32 	%rd15, %r2, 4;
	add.s64 	%rd16, %rd2, %rd41;
	neg.s32 	%r80, %r72;
	mad.lo.s32 	%r82, %r2, %r72, %r82;
$L__BB9_16:
	.pragma "nounroll";
	add.s64 	%rd42, %rd7, %rd84;
	ld.global.nc.f32 	%f59, [%rd42];
	add.s64 	%rd43, %rd8, %rd84;
	ld.global.nc.f32 	%f60, [%rd43];
	add.f32 	%f61, %f59, %f60;
	add.s64 	%rd44, %rd3, %rd84;
	ld.global.nc.f32 	%f62, [%rd44];
	add.s64 	%rd45, %rd16, %rd84;
	st.global.f32 	[%rd45], %f61;
	mul.f32 	%f63, %f61, %f12;
	mul.f32 	%f64, %f62, %f63;
	add.s64 	%rd46, %rd13, %rd84;
	st.global.f32 	[%rd46], %f64;
	add.s64 	%rd84, %rd84, %rd15;
	add.s32 	%r80, %r80, 1;
	setp.ne.s32 	%p24, %r80, 0;
	@%p24 bra 	$L__BB9_16;
$L__BB9_17:
	setp.lt.u32 	%p25, %r12, 3;
	@%p25 bra 	$L__BB9_19;
$L__BB9_18:
	cvt.u64.u32 	%rd47, %r82;
	mul.wide.u32 	%rd48, %r82, 4;
	add.s64 	%rd49, %rd7, %rd48;
	ld.global.nc.f32 	%f65, [%rd49];
	add.s64 	%rd50, %rd8, %rd48;
	ld.global.nc.f32 	%f66, [%rd50];
	add.f32 	%f67, %f65, %f66;
	add.s64 	%rd51, %rd3, %rd48;
	ld.global.nc.f32 	%f68, [%rd51];
	add.s64 	%rd52, %rd47, %rd6;
	shl.b64 	%rd53, %rd52, 2;
	add.s64 	%rd54, %rd2, %rd53;
	st.global.f32 	[%rd54], %f67;
	mul.f32 	%f69, %f67, %f12;
	mul.f32 	%f70, %f68, %f69;
	add.s64 	%rd55, %rd1, %rd53;
	st.global.f32 	[%rd55], %f70;
	add.s32 	%r73, %r82, %r2;
	cvt.u64.u32 	%rd56, %r73;
	mul.wide.u32 	%rd57, %r73, 4;
	add.s64 	%rd58, %rd7, %rd57;
	ld.global.nc.f32 	%f71, [%rd58];
	add.s64 	%rd59, %rd8, %rd57;
	ld.global.nc.f32 	%f72, [%rd59];
	add.f32 	%f73, %f71, %f72;
	add.s64 	%rd60, %rd3, %rd57;
	ld.global.nc.f32 	%f74, [%rd60];
	add.s64 	%rd61, %rd56, %rd6;
	shl.b64 	%rd62, %rd61, 2;
	add.s64 	%rd63, %rd2, %rd62;
	st.global.f32 	[%rd63], %f73;
	mul.f32 	%f75, %f73, %f12;
	mul.f32 	%f76, %f74, %f75;
	add.s64 	%rd64, %rd1, %rd62;
	st.global.f32 	[%rd64], %f76;
	add.s32 	%r74, %r73, %r2;
	cvt.u64.u32 	%rd65, %r74;
	mul.wide.u32 	%rd66, %r74, 4;
	add.s64 	%rd67, %rd7, %rd66;
	ld.global.nc.f32 	%f77, [%rd67];
	add.s64 	%rd68, %rd8, %rd66;
	ld.global.nc.f32 	%f78, [%rd68];
	add.f32 	%f79, %f77, %f78;
	add.s64 	%rd69, %rd3, %rd66;
	ld.global.nc.f32 	%f80, [%rd69];
	add.s64 	%rd70, %rd65, %rd6;
	shl.b64 	%rd71, %rd70, 2;
	add.s64 	%rd72, %rd2, %rd71;
	st.global.f32 	[%rd72], %f79;
	mul.f32 	%f81, %f79, %f12;
	mul.f32 	%f82, %f80, %f81;
	add.s64 	%rd73, %rd1, %rd71;
	st.global.f32 	[%rd73], %f82;
	add.s32 	%r75, %r74, %r2;
	cvt.u64.u32 	%rd74, %r75;
	mul.wide.u32 	%rd75, %r75, 4;
	add.s64 	%rd76, %rd7, %rd75;
	ld.global.nc.f32 	%f83, [%rd76];
	add.s64 	%rd77, %rd8, %rd75;
	ld.global.nc.f32 	%f84, [%rd77];
	add.f32 	%f85, %f83, %f84;
	add.s64 	%rd78, %rd3, %rd75;
	ld.global.nc.f32 	%f86, [%rd78];
	add.s64 	%rd79, %rd74, %rd6;
	shl.b64 	%rd80, %rd79, 2;
	add.s64 	%rd81, %rd2, %rd80;
	st.global.f32 	[%rd81], %f85;
	mul.f32 	%f87, %f85, %f12;
	mul.f32 	%f88, %f86, %f87;
	add.s64 	%rd82, %rd1, %rd80;
	st.global.f32 	[%rd82], %f88;
	add.s32 	%r82, %r75, %r2;
	setp.lt.s32 	%p26, %r82, %r20;
	@%p26 bra 	$L__BB9_18;
$L__BB9_19:
	ret;

}


// ===== COMPILED SASS (sm_100) =====

	.target	sm_100

	.elftype	@"ET_EXEC"


//--------------------- .note.nv.tkinfo           --------------------------
	.section	.note.nv.tkinfo,"",@"SHT_NOTE"
	.sectionflags	@"SHF_NOTE_NV_TKINFO"
	.tkinfo
        /*0018*/ 	.word	0x00000002
        /*0030*/ 	.string	""
        /*0030*/ 	.string	"ptxas"
        /*0030*/ 	.string	"Cuda compilation tools, release 13.0, V13.0.88"
        /*0030*/ 	.string	"Build cuda_13.0.r13.0/compiler.36424714_0"
        /*0030*/ 	.string	"-arch sm_100 -m 64 "



//--------------------- .note.nv.cuinfo           --------------------------
	.section	.note.nv.cuinfo,"",@"SHT_NOTE"
	.sectionflags	@"SHF_NOTE_NV_CUINFO"
        /*0018*/ 	.short	0x0002
        /*001a*/ 	.short	0x0064
        /*001c*/ 	.short	0x0082
	.zero		2


//--------------------- .nv.info                  --------------------------
	.section	.nv.info,"",@"SHT_CUDA_INFO"
	.align	4


	//----- nvinfo : EIATTR_REGCOUNT
	.align		4
        /*0000*/ 	.byte	0x04, 0x2f
        /*0002*/ 	.short	(.L_1 - .L_0)
	.align		4
.L_0:
        /*0004*/ 	.word	index@(_Z30rmsnorm_kernel_bf16_vectorizedP13__nv_bfloat16PKS_S2_if)
        /*0008*/ 	.word	0x00000020


	//----- nvinfo : EIATTR_FRAME_SIZE
	.align		4
.L_1:
        /*000c*/ 	.byte	0x04, 0x11
        /*000e*/ 	.short	(.L_3 - .L_2)
	.align		4
.L_2:
        /*0010*/ 	.word	index@($__internal_9_$__cuda_sm3x_div_rn_noftz_f32_slowpath)
        /*0014*/ 	.word	0x00000000


	//----- nvinfo : EIATTR_FRAME_SIZE
	.align		4
.L_3:
        /*0018*/ 	.byte	0x04, 0x11
        /*001a*/ 	.short	(.L_5 - .L_4)
	.align		4
.L_4:
        /*001c*/ 	.word	index@(_Z30rmsnorm_kernel_bf16_vectorizedP13__nv_bfloat16PKS_S2_if)
        /*0020*/ 	.word	0x00000000


	//----- nvinfo : EIATTR_REGCOUNT
	.align		4
.L_5:
        /*0024*/ 	.byte	0x04, 0x2f
        /*0026*/ 	.short	(.L_7 - .L_6)
	.align		4
.L_6:
        /*0028*/ 	.word	index@(_Z30rmsnorm_kernel_fp16_vectorizedP6__halfPKS_S2_if)
        /*002c*/ 	.word	0x00000020


	//----- nvinfo : EIATTR_FRAME_SIZE
	.align		4
.L_7:
        /*0030*/ 	.byte	0x04, 0x11
        /*0032*/ 	.short	(.L_9 - .L_8)
	.align		4
.L_8:
        /*0034*/ 	.word	index@($__internal_8_$__cuda_sm3x_div_rn_noftz_f32_slowpath)
        /*0038*/ 	.word	0x00000000


	//----- nvinfo : EIATTR_FRAME_SIZE
	.align		4
.L_9:
        /*003c*/ 	.byte	0x04, 0x11
        /*003e*/ 	.short	(.L_11 - .L_10)
	.align		4
.L_10:
        /*0040*/ 	.word	index@(_Z30rmsnorm_kernel_fp16_vectorizedP6__halfPKS_S2_if)
        /*0044*/ 	.word	0x00000000


	//----- nvinfo : EIATTR_REGCOUNT
	.align		4
.L_11:
        /*0048*/ 	.byte	0x04, 0x2f
        /*004a*/ 	.short	(.L_13 - .L_12)
	.align		4
.L_12:
        /*004c*/ 	.word	index@(_Z39rmsnorm_residual_kernel_bf16_vectorizedP13__nv_bfloat16S0_PKS_S2_S2_if)
        /*0050*/ 	.word	0x00000020


	//----- nvinfo : EIATTR_FRAME_SIZE
	.align		4
.L_13:
        /*0054*/ 	.byte	0x04, 0x11
        /*0056*/ 	.short	(.L_15 - .L_14)
	.align		4
.L_14:
        /*0058*/ 	.word	index@($__internal_7_$__cuda_sm3x_div_rn_noftz_f32_slowpath)
        /*005c*/ 	.word	0x00000000


	//----- nvinfo : EIATTR_FRAME_SIZE
	.align		4
.L_15:
        /*0060*/ 	.byte	0x04, 0x11
        /*0062*/ 	.short	(.L_17 - .L_16)
	.align		4
.L_16:
        /*0064*/ 	.word	index@(_Z39rmsnorm_residual_kernel_bf16_vectorizedP13__nv_bfloat16S0_PKS_S2_S2_if)
        /*0068*/ 	.word	0x00000000


	//----- nvinfo : EIATTR_REGCOUNT
	.align		4
.L_17:
        /*006c*/ 	.byte	0x04, 0x2f
        /*006e*/ 	.short	(.L_19 - .L_18)
	.align		4
.L_18:
        /*0070*/ 	.word	index@(_Z14rmsnorm_kernelI6__halffEvPT_PKS1_S4_if)
        /*0074*/ 	.word	0x00000020


	//----- nvinfo : EIATTR_FRAME_SIZE
	.align		4
.L_19:
        /*0078*/ 	.byte	0x04, 0x11
        /*007a*/ 	.short	(.L_21 - .L_20)
	.align		4
.L_20:
        /*007c*/ 	.word	index@($__internal_6_$__cuda_sm3x_div_rn_noftz_f32_slowpath)
        /*0080*/ 	.word	0x00000000


	//----- nvinfo : EIATTR_FRAME_SIZE
	.align		4
.L_21:
        /*0084*/ 	.byte	0x04, 0x11
        /*0086*/ 	.short	(.L_23 - .L_22)
	.align		4
.L_22:
        /*0088*/ 	.word	index@(_Z14rmsnorm_kernelI6__halffEvPT_PKS1_S4_if)
        /*008c*/ 	.word	0x00000000


	//----- nvinfo : EIATTR_REGCOUNT
	.align		4
.L_23:
        /*0090*/ 	.byte	0x04, 0x2f
        /*0092*/ 	.short	(.L_25 - .L_24)
	.align		4
.L_24:
        /*0094*/ 	.word	index@(_Z14rmsnorm_kernelI13__nv_bfloat16fEvPT_PKS1_S4_if)
        /*0098*/ 	.word	0x00000020


	//----- nvinfo : EIATTR_FRAME_SIZE
	.align		4
.L_25:
        /*009c*/ 	.byte	0x04, 0x11
        /*009e*/ 	.short	(.L_27 - .L_26)
	.align		4
.L_26:
        /*00a0*/ 	.word	index@($__internal_5_$__cuda_sm3x_div_rn_noftz_f32_slowpath)
        /*00a4*/ 	.word	0x00000000


	//----- nvinfo : EIATTR_FRAME_SIZE
	.align		4
.L_27:
        /*00a8*/ 	.byte	0x04, 0x11
        /*00aa*/ 	.short	(.L_29 - .L_28)
	.align		4
.L_28:
        /*00ac*/ 	.word	index@(_Z14rmsnorm_kernelI13__nv_bfloat16fEvPT_PKS1_S4_if)
        /*00b0*/ 	.word	0x00000000


	//----- nvinfo : EIATTR_REGCOUNT
	.align		4
.L_29:
        /*00b4*/ 	.byte	0x04, 0x2f
        /*00b6*/ 	.short	(.L_31 - .L_30)
	.align		4
.L_30:
        /*00b8*/ 	.word	index@(_Z25rmsnorm_kernel_vectorizedIffEvPT_PKS0_S3_if)
        /*00bc*/ 	.word	0x00000020


	//----- nvinfo : EIATTR_FRAME_SIZE
	.align		4
.L_31:
        /*00c0*/ 	.byte	0x04, 0x11
        /*00c2*/ 	.short	(.L_33 - .L_32)
	.align		4
.L_32:
        /*00c4*/ 	.word	index@($__internal_4_$__cuda_sm3x_div_rn_noftz_f32_slowpath)
        /*00c8*/ 	.word	0x00000000


	//----- nvinfo : EIATTR_FRAME_SIZE
	.align		4
.L_33:
        /*00cc*/ 	.byte	0x04, 0x11
        /*00ce*/ 	.short	(.L_35 - .L_34)
	.align		4
.L_34:
        /*00d0*/ 	.word	index@(_Z25rmsnorm_kernel_vectorizedIffEvPT_PKS0_S3_if)
        /*00d4*/ 	.word	0x00000000


	//----- nvinfo : EIATTR_REGCOUNT
	.align		4
.L_35:
        /*00d8*/ 	.byte	0x04, 0x2f
        /*00da*/ 	.short	(.L_37 - .L_36)
	.align		4
.L_36:
        /*00dc*/ 	.word	index@(_Z14rmsnorm_kernelIffEvPT_PKS0_S3_if)
        /*00e0*/ 	.word	0x00000020


	//----- nvinfo : EIATTR_FRAME_SIZE
	.align		4
.L_37:
        /*00e4*/ 	.byte	0x04, 0x11
        /*00e6*/ 	.short	(.L_39 - .L_38)
	.align		4
.L_38:
        /*00e8*/ 	.word	index@($__internal_3_$__cuda_sm3x_div_rn_noftz_f32_slowpath)
        /*00ec*/ 	.word	0x00000000


	//----- nvinfo : EIATTR_FRAME_SIZE
	.align		4
.L_39:
        /*00f0*/ 	.byte	0x04, 0x11
        /*00f2*/ 	.short	(.L_41 - .L_40)
	.align		4
.L_40:
        /*00f4*/ 	.word	index@(_Z14rmsnorm_kernelIffEvPT_PKS0_S3_if)
        /*00f8*/ 	.word	0x00000000


	//----- nvinfo : EIATTR_REGCOUNT
	.align		4
.L_41:
        /*00fc*/ 	.byte	0x04, 0x2f
        /*00fe*/ 	.short	(.L_43 - .L_42)
	.align		4
.L_42:
        /*0100*/ 	.word	index@(_Z23rmsnorm_residual_kernelI6__halffEvPT_S2_PKS1_S4_S4_if)
        /*0104*/ 	.word	0x00000020


	//----- nvinfo : EIATTR_FRAME_SIZE
	.align		4
.L_43:
        /*0108*/ 	.byte	0x04, 0x11
        /*010a*/ 	.short	(.L_45 - .L_44)
	.align		4
.L_44:
        /*010c*/ 	.word	index@($__internal_2_$__cuda_sm3x_div_rn_noftz_f32_slowpath)
        /*0110*/ 	.word	0x00000000


	//----- nvinfo : EIATTR_FRAME_SIZE
	.align		4
.L_45:
        /*0114*/ 	.byte	0x04, 0x11
        /*0116*/ 	.short	(.L_47 - .L_46)
	.align		4
.L_46:
        /*0118*/ 	.word	index@(_Z23rmsnorm_residual_kernelI6__halffEvPT_S2_PKS1_S4_S4_if)
        /*011c*/ 	.word	0x00000000


	//----- nvinfo : EIATTR_REGCOUNT
	.align		4
.L_47:
        /*0120*/ 	.byte	0x04, 0x2f
        /*0122*/ 	.short	(.L_49 - .L_48)
	.align		4
.L_48:
        /*0124*/ 	.word	index@(_Z23rmsnorm_residual_kernelI13__nv_bfloat16fEvPT_S2_PKS1_S4_S4_if)
        /*0128*/ 	.word	0x00000020


	//----- nvinfo : EIATTR_FRAME_SIZE
	.align		4
.L_49:
        /*012c*/ 	.byte	0x04, 0x11
        /*012e*/ 	.short	(.L_51 - .L_50)
	.align		4
.L_50:
        /*0130*/ 	.word	index@($__internal_1_$__cuda_sm3x_div_rn_noftz_f32_slowpath)
        /*0134*/ 	.word	0x00000000


	//----- nvinfo : EIATTR_FRAME_SIZE
	.align		4
.L_51:
        /*0138*/ 	.byte	0x04, 0x11
        /*013a*/ 	.short	(.L_53 - .L_52)
	.align		4
.L_52:
        /*013c*/ 	.word	index@(_Z23rmsnorm_residual_kernelI13__nv_bfloat16fEvPT_S2_PKS1_S4_S4_if)
        /*0140*/ 	.word	0x00000000


	//----- nvinfo : EIATTR_REGCOUNT
	.align		4
.L_53:
        /*0144*/ 	.byte	0x04, 0x2f
        /*0146*/ 	.short	(.L_55 - .L_54)
	.align		4
.L_54:
        /*0148*/ 	.word	index@(_Z23rmsnorm_residual_kernelIffEvPT_S1_PKS0_S3_S3_if)
        /*014c*/ 	.word	0x00000020


	//----- nvinfo : EIATTR_FRAME_SIZE
	.align		4
.L_55:
        /*0150*/ 	.byte	0x04, 0x11
        /*0152*/ 	.short	(.L_57 - .L_56)
	.align		4
.L_56:
        /*0154*/ 	.word	index@($__internal_0_$__cuda_sm3x_div_rn_noftz_f32_slowpath)
        /*0158*/ 	.word	0x00000000


	//----- nvinfo : EIATTR_FRAME_SIZE
	.align		4
.L_57:
        /*015c*/ 	.byte	0x04, 0x11
        /*015e*/ 	.short	(.L_59 - .L_58)
	.align		4
.L_58:
        /*0160*/ 	.word	index@(_Z23rmsnorm_residual_kernelIffEvPT_S1_PKS0_S3_S3_if)
        /*0164*/ 	.word	0x00000000


	//----- nvinfo : EIATTR_MIN_STACK_SIZE
	.align		4
.L_59:
        /*0168*/ 	.byte	0x04, 0x12
        /*016a*/ 	.short	(.L_61 - .L_60)
	.align		4
.L_60:
        /*016c*/ 	.word	index@(_Z23rmsnorm_residual_kernelIffEvPT_S1_PKS0_S3_S3_if)
        /*0170*/ 	.word	0x00000000


	//----- nvinfo : EIATTR_MIN_STACK_SIZE
	.align		4
.L_61:
        /*0174*/ 	.byte	0x04, 0x12
        /*0176*/ 	.short	(.L_63 - .L_62)
	.align		4
.L_62:
        /*0178*/ 	.word	index@(_Z23rmsnorm_residual_kernelI13__nv_bfloat16fEvPT_S2_PKS1_S4_S4_if)
        /*017c*/ 	.word	0x00000000


	//----- nvinfo : EIATTR_MIN_STACK_SIZE
	.align		4
.L_63:
        /*0180*/ 	.byte	0x04, 0x12
        /*0182*/ 	.short	(.L_65 - .L_64)
	.align		4
.L_64:
        /*0184*/ 	.word	index@(_Z23rmsnorm_residual_kernelI6__halffEvPT_S2_PKS1_S4_S4_if)
        /*0188*/ 	.word	0x00000000


	//----- nvinfo : EIATTR_MIN_STACK_SIZE
	.align		4
.L_65:
        /*018c*/ 	.byte	0x04, 0x12
        /*018e*/ 	.short	(.L_67 - .L_66)
	.align		4
.L_66:
        /*0190*/ 	.word	index@(_Z14rmsnorm_kernelIffEvPT_PKS0_S3_if)
        /*0194*/ 	.word	0x00000000


	//----- nvinfo : EIATTR_MIN_STACK_SIZE
	.align		4
.L_67:
        /*0198*/ 	.byte	0x04, 0x12
        /*019a*/ 	.short	(.L_69 - .L_68)
	.align		4
.L_68:
        /*019c*/ 	.word	index@(_Z25rmsnorm_kernel_vectorizedIffEvPT_PKS0_S3_if)
        /*01a0*/ 	.word	0x00000000


	//----- nvinfo : EIATTR_MIN_STACK_SIZE
	.align		4
.L_69:
        /*01a4*/ 	.byte	0x04, 0x12
        /*01a6*/ 	.short	(.L_71 - .L_70)
	.align		4
.L_70:
        /*01a8*/ 	.word	index@(_Z14rmsnorm_kernelI13__nv_bfloat16fEvPT_PKS1_S4_if)
        /*01ac*/ 	.word	0x00000000


	//----- nvinfo : EIATTR_MIN_STACK_SIZE
	.align		4
.L_71:
        /*01b0*/ 	.byte	0x04, 0x12
        /*01b2*/ 	.short	(.L_73 - .L_72)
	.align		4
.L_72:
        /*01b4*/ 	.word	index@(_Z14rmsnorm_kernelI6__halffEvPT_PKS1_S4_if)
        /*01b8*/ 	.word	0x00000000


	//----- nvinfo : EIATTR_MIN_STACK_SIZE
	.align		4
.L_73:
        /*01bc*/ 	.byte	0x04, 0x12
        /*01be*/ 	.short	(.L_75 - .L_74)
	.align		4
.L_74:
        /*01c0*/ 	.word	index@(_Z39rmsnorm_residual_kernel_bf16_vectorizedP13__nv_bfloat16S0_PKS_S2_S2_if)
        /*01c4*/ 	.word	0x00000000


	//----- nvinfo : EIATTR_MIN_STACK_SIZE
	.align		4
.L_75:
        /*01c8*/ 	.byte	0x04, 0x12
        /*01ca*/ 	.short	(.L_77 - .L_76)
	.align		4
.L_76:
        /*01cc*/ 	.word	index@(_Z30rmsnorm_kernel_fp16_vectorizedP6__halfPKS_S2_if)
        /*01d0*/ 	.word	0x00000000


	//----- nvinfo : EIATTR_MIN_STACK_SIZE
	.align		4
.L_77:
        /*01d4*/ 	.byte	0x04, 0x12
        /*01d6*/ 	.short	(.L_79 - .L_78)
	.align		4
.L_78:
        /*01d8*/ 	.word	index@(_Z30rmsnorm_kernel_bf16_vectorizedP13__nv_bfloat16PKS_S2_if)
        /*01dc*/ 	.word	0x00000000
.L_79:


//--------------------- .nv.compat                --------------------------
	.section	.nv.compat,"",@"SHT_CUDA_COMPAT_INFO"
	.align	4
        /*0000*/ 	.byte	0x02, 0x09, 0x00, 0x00, 0x02, 0x02, 0x01, 0x00, 0x02, 0x05, 0x05, 0x00, 0x03, 0x07, 0x01, 0x01
        /*0010*/ 	.byte	0x02, 0x03, 0x00, 0x00, 0x02, 0x06, 0x01, 0x00, 0x04, 0x0b, 0x08, 0x00, 0x01, 0x00, 0x00, 0x00
        /*0020*/ 	.byte	0x00, 0x00, 0x00, 0x00


//--------------------- .nv.info._Z23rmsnorm_residual_kernelIffEvPT_S1_PKS0_S3_S3_if --------------------------
	.section	.nv.info._Z23rmsnorm_residual_kernelIffEvPT_S1_PKS0_S3_S3_if,"",@"SHT_CUDA_INFO"
	.sectionflags	@""
	.align	4


	//----- nvinfo : EIATTR_CUDA_API_VERSION
	.align		4
        /*0000*/ 	.byte	0x04, 0x37
        /*0002*/ 	.short	(.L_81 - .L_80)
.L_80:
        /*0004*/ 	.word	0x00000082


	//----- nvinfo : EIATTR_KPARAM_INFO
	.align		4
.L_81:
        /*0008*/ 	.byte	0x04, 0x17
        /*000a*/ 	.short	(.L_83 - .L_82)
.L_82:
        /*000c*/ 	.word	0x00000000
        /*0010*/ 	.short	0x0006
        /*0012*/ 	.short	0x002c
        /*0014*/ 	.byte	0x00, 0xf0, 0x11, 0x00


	//----- nvinfo : EIATTR_KPARAM_INFO
	.align		4
.L_83:
        /*0018*/ 	.byte	0x04, 0x17
        /*001a*/ 	.short	(.L_85 - .L_84)
.L_84:
        /*001c*/ 	.word	0x00000000
        /*0020*/ 	.short	0x0005
        /*0022*/ 	.short	0x0028
        /*0024*/ 	.byte	0x00, 0xf0, 0x11, 0x00


	//----- nvinfo : EIATTR_KPARAM_INFO
	.align		4
.L_85:
        /*0028*/ 	.byte	0x04, 0x17
        /*002a*/ 	.short	(.L_87 - .L_86)
.L_86:
        /*002c*/ 	.word	0x00000000
        /*0030*/ 	.short	0x0004
        /*0032*/ 	.short	0x0020
        /*0034*/ 	.byte	0x00, 0xf5, 0x21, 0x00


	//----- nvinfo : EIATTR_KPARAM_INFO
	.align		4
.L_87:
        /*0038*/ 	.byte	0x04, 0x17
        /*003a*/ 	.short	(.L_89 - .L_88)
.L_88:
        /*003c*/ 	.word	0x00000000
        /*0040*/ 	.short	0x0003
        /*0042*/ 	.short	0x0018
        /*0044*/ 	.byte	0x00, 0xf5, 0x21, 0x00


	//----- nvinfo : EIATTR_KPARAM_INFO
	.align		4
.L_89:
        /*0048*/ 	.byte	0x04, 0x17
        /*004a*/ 	.short	(.L_91 - .L_90)
.L_90:
        /*004c*/ 	.word	0x00000000
        /*0050*/ 	.short	0x0002
        /*0052*/ 	.short	0x0010
        /*0054*/ 	.byte	0x00, 0xf5, 0x21, 0x00


	//----- nvinfo : EIATTR_KPARAM_INFO
	.align		4
.L_91:
        /*0058*/ 	.byte	0x04, 0x17
        /*005a*/ 	.short	(.L_93 - .L_92)
.L_92:
        /*005c*/ 	.word	0x00000000
        /*0060*/ 	.short	0x0001
        /*0062*/ 	.short	0x0008
        /*0064*/ 	.byte	0x00, 0xf5, 0x21, 0x00


	//----- nvinfo : EIATTR_KPARAM_INFO
	.align		4
.L_93:
        /*0068*/ 	.byte	0x04, 0x17
        /*006a*/ 	.short	(.L_95 - .L_94)
.L_94:
        /*006c*/ 	.word	0x00000000
        /*0070*/ 	.short	0x0000
        /*0072*/ 	.short	0x0000
        /*0074*/ 	.byte	0x00, 0xf5, 0x21, 0x00


	//----- nvinfo : EIATTR_SPARSE_MMA_MASK
	.align		4
.L_95:
        /*0078*/ 	.byte	0x03, 0x50
        /*007a*/ 	.short	0x0000


	//----- nvinfo : EIATTR_MAXREG_COUNT
	.align		4
        /*007c*/ 	.byte	0x03, 0x1b
        /*007e*/ 	.short	0x00ff


	//----- nvinfo : EIATTR_NUM_BARRIERS
	.align		4
        /*0080*/ 	.byte	0x02, 0x4c
        /*0082*/ 	.byte	0x01
	.zero		1


	//----- nvinfo : EIATTR_MERCURY_ISA_VERSION
	.align		4
        /*0084*/ 	.byte	0x03, 0x5f
        /*0086*/ 	.short	0x0101


	//----- nvinfo : EIATTR_COOP_GROUP_MASK_REGIDS
	.align		4
        /*0088*/ 	.byte	0x04, 0x29
        /*008a*/ 	.short	(.L_97 - .L_96)


	//   ....[0]....
.L_96:
        /*008c*/ 	.word	0xffffffff


	//   ....[1]....
        /*0090*/ 	.word	0xffffffff


	//   ....[2]....
        /*0094*/ 	.word	0xffffffff


	//   ....[3]....
        /*0098*/ 	.word	0xffffffff


	//   ....[4]....
        /*009c*/ 	.word	0xffffffff


	//   ....[5]....
        /*00a0*/ 	.word	0xffffffff


	//   ....[6]....
        /*00a4*/ 	.word	0xffffffff


	//   ....[7]....
        /*00a8*/ 	.word	0xffffffff


	//   ....[8]....
        /*00ac*/ 	.word	0xffffffff


	//   ....[9]....
        /*00b0*/ 	.word	0xffffffff


	//   ....[10]....
        /*00b4*/ 	.word	0x0500000b


	//   ....[11]....
        /*00b8*/ 	.word	0x0500000b


	//   ....[12]....
        /*00bc*/ 	.word	0x0500000b


	//   ....[13]....
        /*00c0*/ 	.word	0x0500000b


	//   ....[14]....
        /*00c4*/ 	.word	0x0500000b


	//----- nvinfo : EIATTR_COOP_GROUP_INSTR_OFFSETS
	.align		4
.L_97:
        /*00c8*/ 	.byte	0x04, 0x28
        /*00ca*/ 	.short	(.L_99 - .L_98)


	//   ....[0]....
.L_98:
        /*00cc*/ 	.word	0x00000660


	//   ....[1]....
        /*00d0*/ 	.word	0x00000700


	//   ....[2]....
        /*00d4*/ 	.word	0x00000740


	//   ....[3]....
        /*00d8*/ 	.word	0x00000770


	//   ....[4]....
        /*00dc*/ 	.word	0x000007c0


	//   ....[5]....
        /*00e0*/ 	.word	0x00000860


	//   ....[6]....
        /*00e4*/ 	.word	0x00000880


	//   ....[7]....
        /*00e8*/ 	.word	0x000008a0


	//   ....[8]....
        /*00ec*/ 	.word	0x000008c0


	//   ....[9]....
        /*00f0*/ 	.word	0x000008e0


	//   ....[10]....
        /*00f4*/ 	.word	0x000014e0


	//   ....[11]....
        /*00f8*/ 	.word	0x00001550


	//   ....[12]....
        /*00fc*/ 	.word	0x000015c0


	//   ....[13]....
        /*0100*/ 	.word	0x00001630


	//   ....[14]....
        /*0104*/ 	.word	0x000016a0


	//----- nvinfo : EIATTR_VRC_CTA_INIT_COUNT
	.align		4
.L_99:
        /*0108*/ 	.byte	0x02, 0x4a
	.zero		1
	.zero		1


	//----- nvinfo : EIATTR_EXIT_INSTR_OFFSETS
	.align		4
        /*010c*/ 	.byte	0x04, 0x1c
        /*010e*/ 	.short	(.L_101 - .L_100)


	//   ....[0]....
.L_100:
        /*0110*/ 	.word	0x00000ae0


	//   ....[1]....
        /*0114*/ 	.word	0x00000f60


	//   ....[2]....
        /*0118*/ 	.word	0x00001490


	//----- nvinfo : EIATTR_CRS_STACK_SIZE
	.align		4
.L_101:
        /*011c*/ 	.byte	0x04, 0x1e
        /*011e*/ 	.short	(.L_103 - .L_102)
.L_102:
        /*0120*/ 	.word	0x00000000


	//----- nvinfo : EIATTR_CBANK_PARAM_SIZE
	.align		4
.L_103:
        /*0124*/ 	.byte	0x03, 0x19
        /*0126*/ 	.short	0x0030


	//----- nvinfo : EIATTR_PARAM_CBANK
	.align		4
        /*0128*/ 	.byte	0x04, 0x0a
        /*012a*/ 	.short	(.L_105 - .L_104)
	.align		4
.L_104:
        /*012c*/ 	.word	index@(.nv.constant0._Z23rmsnorm_residual_kernelIffEvPT_S1_PKS0_S3_S3_if)
        /*0130*/ 	.short	0x0380
        /*0132*/ 	.short	0x0030


	//----- nvinfo : EIATTR_SW_WAR
	.align		4
.L_105:
        /*0134*/ 	.byte	0x04, 0x36
        /*0136*/ 	.short	(.L_107 - .L_106)
.L_106:
        /*0138*/ 	.word	0x00000008
.L_107:


//--------------------- .nv.info._Z23rmsnorm_residual_kernelI13__nv_bfloat16fEvPT_S2_PKS1_S4_S4_if --------------------------
	.section	.nv.info._Z23rmsnorm_residual_kernelI13__nv_bfloat16fEvPT_S2_PKS1_S4_S4_if,"",@"SHT_CUDA_INFO"
	.sectionflags	@""
	.align	4


	//----- nvinfo : EIATTR_CUDA_API_VERSION
	.align		4
        /*0000*/ 	.byte	0x04, 0x37
        /*0002*/ 	.short	(.L_109 - .L_108)
.L_108:
        /*0004*/ 	.word	0x00000082


	//----- nvinfo : EIATTR_KPARAM_INFO
	.align		4
.L_109:
        /*0008*/ 	.byte	0x04, 0x17
        /*000a*/ 	.short	(.L_111 - .L_110)
.L_110:
        /*000c*/ 	.word	0x00000000
        /*0010*/ 	.short	0x0006
        /*0012*/ 	.short	0x002c
        /*0014*/ 	.byte	0x00, 0xf0, 0x11, 0x00


	//----- nvinfo : EIATTR_KPARAM_INFO
	.align		4
.L_111:
        /*0018*/ 	.byte	0x04, 0x17
        /*001a*/ 	.short	(.L_113 - .L_112)
.L_112:
        /*001c*/ 	.word	0x00000000
        /*0020*/ 	.short	0x0005
        /*0022*/ 	.short	0x0028
        /*0024*/ 	.byte	0x00, 0xf0, 0x11, 0x00


	//----- nvinfo : EIATTR_KPARAM_INFO
	.align		4
.L_113:
        /*0028*/ 	.byte	0x04, 0x17
        /*002a*/ 	.short	(.L_115 - .L_114)
.L_114:
        /*002c*/ 	.word	0x00000000
        /*0030*/ 	.short	0x0004
        /*0032*/ 	.short	0x0020
        /*0034*/ 	.byte	0x00, 0xf5, 0x21, 0x00


	//----- nvinfo : EIATTR_KPARAM_INFO
	.align		4
.L_115:
        /*0038*/ 	.byte	0x04, 0x17
        /*003a*/ 	.short	(.L_117 - .L_116)
.L_116:
        /*003c*/ 	.word	0x00000000
        /*0040*/ 	.short	0x0003
        /*0042*/ 	.short	0x0018
        /*0044*/ 	.byte	0x00, 0xf5, 0x21, 0x00


	//----- nvinfo : EIATTR_KPARAM_INFO
	.align		4
.L_117:
        /*0048*/ 	.byte	0x04, 0x17
        /*004a*/ 	.short	(.L_119 - .L_118)
.L_118:
        /*004c*/ 	.word	0x00000000
        /*0050*/ 	.short	0x0002
        /*0052*/ 	.short	0x0010
        /*0054*/ 	.byte	0x00, 0xf5, 0x21, 0x00


	//----- nvinfo : EIATTR_KPARAM_INFO
	.align		4
.L_119:
        /*0058*/ 	.byte	0x04, 0x17
        /*005a*/ 	.short	(.L_121 - .L_120)
.L_120:
        /*005c*/ 	.word	0x00000000
        /*0060*/ 	.short	0x0001
        /*0062*/ 	.short	0x0008
        /*0064*/ 	.byte	0x00, 0xf5, 0x21, 0x00


	//----- nvinfo : EIATTR_KPARAM_INFO
	.align		4
.L_121:
        /*0068*/ 	.byte	0x04, 0x17
        /*006a*/ 	.short	(.L_123 - .L_122)
.L_122:
        /*006c*/ 	.word	0x00000000
        /*0070*/ 	.short	0x0000
        /*0072*/ 	.short	0x0000
        /*0074*/ 	.byte	0x00, 0xf5, 0x21, 0x00


	//----- nvinfo : EIATTR_SPARSE_MMA_MASK
	.align		4
.L_123:
        /*0078*/ 	.byte	0x03, 0x50
        /*007a*/ 	.short	0x0000


	//----- nvinfo : EIATTR_MAXREG_COUNT
	.align		4
        /*007c*/ 	.byte	0x03, 0x1b
        /*007e*/ 	.short	0x00ff


	//----- nvinfo : EIATTR_NUM_BARRIERS
	.align		4
        /*0080*/ 	.byte	0x02, 0x4c
        /*0082*/ 	.byte	0x01
	.zero		1


	//----- nvinfo : EIATTR_MERCURY_ISA_VERSION
	.align		4
        /*0084*/ 	.byte	0x03, 0x5f
        /*0086*/ 	.short	0x0101


	//----- nvinfo : EIATTR_COOP_GROUP_MASK_REGIDS
	.align		4
        /*0088*/ 	.byte	0x04, 0x29
        /*008a*/ 	.short	(.L_125 - .L_124)


	//   ....[0]....
.L_124:
        /*008c*/ 	.word	0xffffffff


	//   ....[1]....
        /*0090*/ 	.word	0xffffffff


	//   ....[2]....
        /*0094*/ 	.word	0xffffffff


	//   ....[3]....
        /*0098*/ 	.word	0xffffffff


	//   ....[4]....
        /*009c*/ 	.word	0xffffffff


	//   ....[5]....
        /*00a0*/ 	.word	0xffffffff


	//   ....[6]....
        /*00a4*/ 	.word	0xffffffff


	//   ....[7]....
        /*00a8*/ 	.word	0xffffffff


	//   ....[8]....
        /*00ac*/ 	.word	0xffffffff


	//   ....[9]....
        /*00b0*/ 	.word	0xffffffff


	//   ....[10]....
        /*00b4*/ 	.word	0x0500000e


	//   ....[11]....
        /*00b8*/ 	.word	0x0500000e


	//   ....[12]....
        /*00bc*/ 	.word	0x0500000e


	//   ....[13]....
        /*00c0*/ 	.word	0x0500000e


	//   ....[14]....
        /*00c4*/ 	.word	0x0500000e


	//----- nvinfo : EIATTR_COOP_GROUP_INSTR_OFFSETS
	.align		4
.L_125:
        /*00c8*/ 	.byte	0x04, 0x28
        /*00ca*/ 	.short	(.L_127 - .L_126)


	//   ....[0]....
.L_126:
        /*00cc*/ 	.word	0x00000700


	//   ....[1]....
        /*00d0*/ 	.word	0x00000790


	//   ....[2]....
        /*00d4*/ 	.word	0x000007c0


	//   ....[3]....
        /*00d8*/ 	.word	0x000007f0


	//   ....[4]....
        /*00dc*/ 	.word	0x00000860


	//   ....[5]....
        /*00e0*/ 	.word	0x00000900


	//   ....[6]....
        /*00e4*/ 	.word	0x00000920


	//   ....[7]....
        /*00e8*/ 	.word	0x00000940


	//   ....[8]....
        /*00ec*/ 	.word	0x00000960


	//   ....[9]....
        /*00f0*/ 	.word	0x00000980


	//   ....[10]....
        /*00f4*/ 	.word	0x00001770


	//   ....[11]....
        /*00f8*/ 	.word	0x000017e0


	//   ....[12]....
        /*00fc*/ 	.word	0x00001850


	//   ....[13]....
        /*0100*/ 	.word	0x000018c0


	//   ....[14]....
        /*0104*/ 	.word	0x00001930


	//----- nvinfo : EIATTR_VRC_CTA_INIT_COUNT
	.align		4
.L_127:
        /*0108*/ 	.byte	0x02, 0x4a
	.zero		1
	.zero		1


	//----- nvinfo : EIATTR_EXIT_INSTR_OFFSETS
	.align		4
        /*010c*/ 	.byte	0x04, 0x1c
        /*010e*/ 	.short	(.L_129 - .L_128)


	//   ....[0]....
.L_128:
        /*0110*/ 	.word	0x00000b80


	//   ....[1]....
        /*0114*/ 	.word	0x00001050


	//   ....[2]....
        /*0118*/ 	.word	0x00001720


	//----- nvinfo : EIATTR_CRS_STACK_SIZE
	.align		4
.L_129:
        /*011c*/ 	.byte	0x04, 0x1e
        /*011e*/ 	.short	(.L_131 - .L_130)
.L_130:
        /*0120*/ 	.word	0x00000000


	//----- nvinfo : EIATTR_CBANK_PARAM_SIZE
	.align		4
.L_131:
        /*0124*/ 	.byte	0x03, 0x19
        /*0126*/ 	.short	0x0030


	//----- nvinfo : EIATTR_PARAM_CBANK
	.align		4
        /*0128*/ 	.byte	0x04, 0x0a
        /*012a*/ 	.short	(.L_133 - .L_132)
	.align		4
.L_132:
        /*012c*/ 	.word	index@(.nv.constant0._Z23rmsnorm_residual_kernelI13__nv_bfloat16fEvPT_S2_PKS1_S4_S4_if)
        /*0130*/ 	.short	0x0380
        /*0132*/ 	.short	0x0030


	//----- nvinfo : EIATTR_SW_WAR
	.align		4
.L_133:
        /*0134*/ 	.byte	0x04, 0x36
        /*0136*/ 	.short	(.L_135 - .L_134)
.L_134:
        /*0138*/ 	.word	0x00000008
.L_135:


//--------------------- .nv.info._Z23rmsnorm_residual_kernelI6__halffEvPT_S2_PKS1_S4_S4_if --------------------------
	.section	.nv.info._Z23rmsnorm_residual_kernelI6__halffEvPT_S2_PKS1_S4_S4_if,"",@"SHT_CUDA_INFO"
	.sectionflags	@""
	.align	4


	//----- nvinfo : EIATTR_CUDA_API_VERSION
	.align		4
        /*0000*/ 	.byte	0x04, 0x37
        /*0002*/ 	.short	(.L_137 - .L_136)
.L_136:
        /*0004*/ 	.word	0x00000082


	//----- nvinfo : EIATTR_KPARAM_INFO
	.align		4
.L_137:
        /*0008*/ 	.byte	0x04, 0x17
        /*000a*/ 	.short	(.L_139 - .L_138)
.L_138:
        /*000c*/ 	.word	0x00000000
        /*0010*/ 	.short	0x0006
        /*0012*/ 	.short	0x002c
        /*0014*/ 	.byte	0x00, 0xf0, 0x11, 0x00


	//----- nvinfo : EIATTR_KPARAM_INFO
	.align		4
.L_139:
        /*0018*/ 	.byte	0x04, 0x17
        /*001a*/ 	.short	(.L_141 - .L_140)
.L_140:
        /*001c*/ 	.word	0x00000000
        /*0020*/ 	.short	0x0005
        /*0022*/ 	.short	0x0028
        /*0024*/ 	.byte	0x00, 0xf0, 0x11, 0x00


	//----- nvinfo : EIATTR_KPARAM_INFO
	.align		4
.L_141:
        /*0028*/ 	.byte	0x04, 0x17
        /*002a*/ 	.short	(.L_143 - .L_142)
.L_142:
        /*002c*/ 	.word	0x00000000
        /*0030*/ 	.short	0x0004
        /*0032*/ 	.short	0x0020
        /*0034*/ 	.byte	0x00, 0xf5, 0x21, 0x00


	//----- nvinfo : EIATTR_KPARAM_INFO
	.align		4
.L_143:
        /*0038*/ 	.byte	0x04, 0x17
        /*003a*/ 	.short	(.L_145 - .L_144)
.L_144:
        /*003c*/ 	.word	0x00000000
        /*0040*/ 	.short	0x0003
        /*0042*/ 	.short	0x0018
        /*0044*/ 	.byte	0x00, 0xf5, 0x21, 0x00


	//----- nvinfo : EIATTR_KPARAM_INFO
	.align		4
.L_145:
        /*0048*/ 	.byte	0x04, 0x17
        /*004a*/ 	.short	(.L_147 - .L_146)
.L_146:
        /*004c*/ 	.word	0x00000000
        /*0050*/ 	.short	0x0002
        /*0052*/ 	.short	0x0010
        /*0054*/ 	.byte	0x00, 0xf5, 0x21, 0x00


	//----- nvinfo : EIATTR_KPARAM_INFO
	.align		4
.L_147:
        /*0058*/ 	.byte	0x04, 0x17
        /*005a*/ 	.short	(.L_149 - .L_148)
.L_148:
        /*005c*/ 	.word	0x00000000
        /*0060*/ 	.short	0x0001
        /*0062*/ 	.short	0x0008
        /*0064*/ 	.byte	0x00, 0xf5, 0x21, 0x00


	//----- nvinfo : EIATTR_KPARAM_INFO
	.align		4
.L_149:
        /*0068*/ 	.byte	0x04, 0x17
        /*006a*/ 	.short	(.L_151 - .L_150)
.L_150:
        /*006c*/ 	.word	0x00000000
        /*0070*/ 	.short	0x0000
        /*0072*/ 	.short	0x0000
        /*0074*/ 	.byte	0x00, 0xf5, 0x21, 0x00


	//----- nvinfo : EIATTR_SPARSE_MMA_MASK
	.align		4
.L_151:
        /*0078*/ 	.byte	0x03, 0x50
        /*007a*/ 	.short	0x0000


	//----- nvinfo : EIATTR_MAXREG_COUNT
	.align		4
        /*007c*/ 	.byte	0x03, 0x1b
        /*007e*/ 	.short	0x00ff


	//----- nvinfo : EIATTR_NUM_BARRIERS
	.align		4
        /*0080*/ 	.byte	0x02, 0x4c
        /*0082*/ 	.byte	0x01
	.zero		1


	//----- nvinfo : EIATTR_MERCURY_ISA_VERSION
	.align		4
        /*0084*/ 	.byte	0x03, 0x5f
        /*0086*/ 	.short	0x0101


	//----- nvinfo : EIATTR_COOP_GROUP_MASK_REGIDS
	.align		4
        /*0088*/ 	.byte	0x04, 0x29
        /*008a*/ 	.short	(.L_153 - .L_152)


	//   ....[0]....
.L_152:
        /*008c*/ 	.word	0xffffffff


	//   ....[1]....
        /*0090*/ 	.word	0xffffffff


	//   ....[2]....
        /*0094*/ 	.word	0xffffffff


	//   ....[3]....
        /*0098*/ 	.word	0xffffffff


	//   ....[4]....
        /*009c*/ 	.word	0xffffffff


	//   ....[5]....
        /*00a0*/ 	.word	0xffffffff


	//   ....[6]....
        /*00a4*/ 	.word	0xffffffff


	//   ....[7]....
        /*00a8*/ 	.word	0xffffffff


	//   ....[8]....
        /*00ac*/ 	.word	0xffffffff


	//   ....[9]....
        /*00b0*/ 	.word	0xffffffff


	//   ....[10]....
        /*00b4*/ 	.word	0x0500000e


	//   ....[11]....
        /*00b8*/ 	.word	0x0500000e


	//   ....[12]....
        /*00bc*/ 	.word	0x0500000e


	//   ....[13]....
        /*00c0*/ 	.word	0x0500000e


	//   ....[14]....
        /*00c4*/ 	.word	0x0500000e


	//----- nvinfo : EIATTR_COOP_GROUP_INSTR_OFFSETS
	.align		4
.L_153:
        /*00c8*/ 	.byte	0x04, 0x28
        /*00ca*/ 	.short	(.L_155 - .L_154)


	//   ....[0]....
.L_154:
        /*00cc*/ 	.word	0x00000700


	//   ....[1]....
        /*00d0*/ 	.word	0x00000790


	//   ....[2]....
        /*00d4*/ 	.word	0x000007c0


	//   ....[3]....
        /*00d8*/ 	.word	0x000007f0


	//   ....[4]....
        /*00dc*/ 	.word	0x00000860


	//   ....[5]....
        /*00e0*/ 	.word	0x00000900


	//   ....[6]....
        /*00e4*/ 	.word	0x00000920


	//   ....[7]....
        /*00e8*/ 	.word	0x00000940


	//   ....[8]....
        /*00ec*/ 	.word	0x00000960


	//   ....[9]....
        /*00f0*/ 	.word	0x00000980


	//   ....[10]....
        /*00f4*/ 	.word	0x00001770


	//   ....[11]....
        /*00f8*/ 	.word	0x000017e0


	//   ....[12]....
        /*00fc*/ 	.word	0x00001850


	//   ....[13]....
        /*0100*/ 	.word	0x000018c0


	//   ....[14]....
        /*0104*/ 	.word	0x00001930


	//----- nvinfo : EIATTR_VRC_CTA_INIT_COUNT
	.align		4
.L_155:
        /*0108*/ 	.byte	0x02, 0x4a
	.zero		1
	.zero		1


	//----- nvinfo : EIATTR_EXIT_INSTR_OFFSETS
	.align		4
        /*010c*/ 	.byte	0x04, 0x1c
        /*010e*/ 	.short	(.L_157 - .L_156)


	//   ....[0]....
.L_156:
        /*0110*/ 	.word	0x00000b80


	//   ....[1]....
        /*0114*/ 	.word	0x00001050


	//   ....[2]....
        /*0118*/ 	.word	0x00001720


	//----- nvinfo : EIATTR_CRS_STACK_SIZE
	.align		4
.L_157:
        /*011c*/ 	.byte	0x04, 0x1e
        /*011e*/ 	.short	(.L_159 - .L_158)
.L_158:
        /*0120*/ 	.word	0x00000000


	//----- nvinfo : EIATTR_CBANK_PARAM_SIZE
	.align		4
.L_159:
        /*0124*/ 	.byte	0x03, 0x19
        /*0126*/ 	.short	0x0030


	//----- nvinfo : EIATTR_PARAM_CBANK
	.align		4
        /*0128*/ 	.byte	0x04, 0x0a
        /*012a*/ 	.short	(.L_161 - .L_160)
	.align		4
.L_160:
        /*012c*/ 	.word	index@(.nv.constant0._Z23rmsnorm_residual_kernelI6__halffEvPT_S2_PKS1_S4_S4_if)
        /*0130*/ 	.short	0x0380
        /*0132*/ 	.short	0x0030


	//----- nvinfo : EIATTR_SW_WAR
	.align		4
.L_161:
        /*0134*/ 	.byte	0x04, 0x36
        /*0136*/ 	.short	(.L_163 - .L_162)
.L_162:
        /*0138*/ 	.word	0x00000008
.L_163:


//--------------------- .nv.info._Z14rmsnorm_kernelIffEvPT_PKS0_S3_if --------------------------
	.section	.nv.info._Z14rmsnorm_kernelIffEvPT_PKS0_S3_if,"",@"SHT_CUDA_INFO"
	.sectionflags	@""
	.align	4


	//----- nvinfo : EIATTR_CUDA_API_VERSION
	.align		4
        /*0000*/ 	.byte	0x04, 0x37
        /*0002*/ 	.short	(.L_165 - .L_164)
.L_164:
        /*0004*/ 	.word	0x00000082


	//----- nvinfo : EIATTR_KPARAM_INFO
	.align		4
.L_165:
        /*0008*/ 	.byte	0x04, 0x17
        /*000a*/ 	.short	(.L_167 - .L_166)
.L_166:
        /*000c*/ 	.word	0x00000000
        /*0010*/ 	.short	0x0004
        /*0012*/ 	.short	0x001c
        /*0014*/ 	.byte	0x00, 0xf0, 0x11, 0x00


	//----- nvinfo : EIATTR_KPARAM_INFO
	.align		4
.L_167:
        /*0018*/ 	.byte	0x04, 0x17
        /*001a*/ 	.short	(.L_169 - .L_168)
.L_168:
        /*001c*/ 	.word	0x00000000
        /*0020*/ 	.short	0x0003
        /*0022*/ 	.short	0x0018
        /*0024*/ 	.byte	0x00, 0xf0, 0x11, 0x00


	//----- nvinfo : EIATTR_KPARAM_INFO
	.align		4
.L_169:
        /*0028*/ 	.byte	0x04, 0x17
        /*002a*/ 	.short	(.L_171 - .L_170)
.L_170:
        /*002c*/ 	.word	0x00000000
        /*0030*/ 	.short	0x0002
        /*0032*/ 	.short	0x0010
        /*0034*/ 	.byte	0x00, 0xf5, 0x21, 0x00


	//----- nvinfo : EIATTR_KPARAM_INFO
	.align		4
.L_171:
        /*0038*/ 	.byte	0x04, 0x17
        /*003a*/ 	.short	(.L_173 - .L_172)
.L_172:
        /*003c*/ 	.word	0x00000000
        /*0040*/ 	.short	0x0001
        /*0042*/ 	.short	0x0008
        /*0044*/ 	.byte	0x00, 0xf5, 0x21, 0x00


	//----- nvinfo : EIATTR_KPARAM_INFO
	.align		4
.L_173:
        /*0048*/ 	.byte	0x04, 0x17
        /*004a*/ 	.short	(.L_175 - .L_174)
.L_174:
        /*004c*/ 	.word	0x00000000
        /*0050*/ 	.short	0x0000
        /*0052*/ 	.short	0x0000
        /*0054*/ 	.byte	0x00, 0xf5, 0x21, 0x00


	//----- nvinfo : EIATTR_SPARSE_MMA_MASK
	.align		4
.L_175:
        /*0058*/ 	.byte	0x03, 0x50
        /*005a*/ 	.short	0x0000


	//----- nvinfo : EIATTR_MAXREG_COUNT
	.align		4
        /*005c*/ 	.byte	0x03, 0x1b
        /*005e*/ 	.short	0x00ff


	//----- nvinfo : EIATTR_NUM_BARRIERS
	.align		4
        /*0060*/ 	.byte	0x02, 0x4c
        /*0062*/ 	.byte	0x01
	.zero		1


	//----- nvinfo : EIATTR_MERCURY_ISA_VERSION
	.align		4
        /*0064*/ 	.byte	0x03, 0x5f
        /*0066*/ 	.short	0x0101


	//----- nvinfo : EIATTR_COOP_GROUP_MASK_REGIDS
	.align		4
        /*0068*/ 	.byte	0x04, 0x29
        /*006a*/ 	.short	(.L_177 - .L_176)


	//   ....[0]....
.L_176:
        /*006c*/ 	.word	0xffffffff


	//   ....[1]....
        /*0070*/ 	.word	0xffffffff


	//   ....[2]....
        /*0074*/ 	.word	0xffffffff


	//   ....[3]....
        /*0078*/ 	.word	0xffffffff


	//   ....[4]....
        /*007c*/ 	.word	0xffffffff


	//   ....[5]....
        /*0080*/ 	.word	0xffffffff


	//   ....[6]....
        /*0084*/ 	.word	0xffffffff


	//   ....[7]....
        /*0088*/ 	.word	0xffffffff


	//   ....[8]....
        /*008c*/ 	.word	0xffffffff


	//   ....[9]....
        /*0090*/ 	.word	0xffffffff


	//   ....[10]....
        /*0094*/ 	.word	0x0500000d


	//   ....[11]....
        /*0098*/ 	.word	0x0500000d


	//   ....[12]....
        /*009c*/ 	.word	0x0500000d


	//   ....[13]....
        /*00a0*/ 	.word	0x0500000d


	//   ....[14]....
        /*00a4*/ 	.word	0x0500000d


	//----- nvinfo : EIATTR_COOP_GROUP_INSTR_OFFSETS
	.align		4
.L_177:
        /*00a8*/ 	.byte	0x04, 0x28
        /*00aa*/ 	.short	(.L_179 - .L_178)


	//   ....[0]....
.L_178:
        /*00ac*/ 	.word	0x00000560


	//   ....[1]....
        /*00b0*/ 	.word	0x000005f0


	//   ....[2]....
        /*00b4*/ 	.word	0x00000640


	//   ....[3]....
        /*00b8*/ 	.word	0x00000670


	//   ....[4]....
        /*00bc*/ 	.word	0x000006c0


	//   ....[5]....
        /*00c0*/ 	.word	0x00000760


	//   ....[6]....
        /*00c4*/ 	.word	0x00000780


	//   ....[7]....
        /*00c8*/ 	.word	0x000007a0


	//   ....[8]....
        /*00cc*/ 	.word	0x000007c0


	//   ....[9]....
        /*00d0*/ 	.word	0x000007e0


	//   ....[10]....
        /*00d4*/ 	.word	0x00001130


	//   ....[11]....
        /*00d8*/ 	.word	0x000011a0


	//   ....[12]....
        /*00dc*/ 	.word	0x00001210


	//   ....[13]....
        /*00e0*/ 	.word	0x00001280


	//   ....[14]....
        /*00e4*/ 	.word	0x000012f0


	//----- nvinfo : EIATTR_VRC_CTA_INIT_COUNT
	.align		4
.L_179:
        /*00e8*/ 	.byte	0x02, 0x4a
	.zero		1
	.zero		1


	//----- nvinfo : EIATTR_EXIT_INSTR_OFFSETS
	.align		4
        /*00ec*/ 	.byte	0x04, 0x1c
        /*00ee*/ 	.short	(.L_181 - .L_180)


	//   ....[0]....
.L_180:
        /*00f0*/ 	.word	0x000009e0


	//   ....[1]....
        /*00f4*/ 	.word	0x00000db0


	//   ....[2]....
        /*00f8*/ 	.word	0x000010e0


	//----- nvinfo : EIATTR_CRS_STACK_SIZE
	.align		4
.L_181:
        /*00fc*/ 	.byte	0x04, 0x1e
        /*00fe*/ 	.short	(.L_183 - .L_182)
.L_182:
        /*0100*/ 	.word	0x00000000


	//----- nvinfo : EIATTR_CBANK_PARAM_SIZE
	.align		4
.L_183:
        /*0104*/ 	.byte	0x03, 0x19
        /*0106*/ 	.short	0x0020


	//----- nvinfo : EIATTR_PARAM_CBANK
	.align		4
        /*0108*/ 	.byte	0x04, 0x0a
        /*010a*/ 	.short	(.L_185 - .L_184)
	.align		4
.L_184:
        /*010c*/ 	.word	index@(.nv.constant0._Z14rmsnorm_kernelIffEvPT_PKS0_S3_if)
        /*0110*/ 	.short	0x0380
        /*0112*/ 	.short	0x0020


	//----- nvinfo : EIATTR_SW_WAR
	.align		4
.L_185:
        /*0114*/ 	.byte	0x04, 0x36
        /*0116*/ 	.short	(.L_187 - .L_186)
.L_186:
        /*0118*/ 	.word	0x00000008
.L_187:


//--------------------- .nv.info._Z25rmsnorm_kernel_vectorizedIffEvPT_PKS0_S3_if --------------------------
	.section	.nv.info._Z25rmsnorm_kernel_vectorizedIffEvPT_PKS0_S3_if,"",@"SHT_CUDA_INFO"
	.sectionflags	@""
	.align	4


	//----- nvinfo : EIATTR_CUDA_API_VERSION
	.align		4
        /*0000*/ 	.byte	0x04, 0x37
        /*0002*/ 	.short	(.L_189 - .L_188)
.L_188:
        /*0004*/ 	.word	0x00000082


	//----- nvinfo : EIATTR_KPARAM_INFO
	.align		4
.L_189:
        /*0008*/ 	.byte	0x04, 0x17
        /*000a*/ 	.short	(.L_191 - .L_190)
.L_190:
        /*000c*/ 	.word	0x00000000
        /*0010*/ 	.short	0x0004
        /*0012*/ 	.short	0x001c
        /*0014*/ 	.byte	0x00, 0xf0, 0x11, 0x00


	//----- nvinfo : EIATTR_KPARAM_INFO
	.align		4
.L_191:
        /*0018*/ 	.byte	0x04, 0x17
        /*001a*/ 	.short	(.L_193 - .L_192)
.L_192:
        /*001c*/ 	.word	0x00000000
        /*0020*/ 	.short	0x0003
        /*0022*/ 	.short	0x0018
        /*0024*/ 	.byte	0x00, 0xf0, 0x11, 0x00


	//----- nvinfo : EIATTR_KPARAM_INFO
	.align		4
.L_193:
        /*0028*/ 	.byte	0x04, 0x17
        /*002a*/ 	.short	(.L_195 - .L_194)
.L_194:
        /*002c*/ 	.word	0x00000000
        /*0030*/ 	.short	0x0002
        /*0032*/ 	.short	0x0010
        /*0034*/ 	.byte	0x00, 0xf5, 0x21, 0x00


	//----- nvinfo : EIATTR_KPARAM_INFO
	.align		4
.L_195:
        /*0038*/ 	.byte	0x04, 0x17
        /*003a*/ 	.short	(.L_197 - .L_196)
.L_196:
        /*003c*/ 	.word	0x00000000
        /*0040*/ 	.short	0x0001
        /*0042*/ 	.short	0x0008
        /*0044*/ 	.byte	0x00, 0xf5, 0x21, 0x00


	//----- nvinfo : EIATTR_KPARAM_INFO
	.align		4
.L_197:
        /*0048*/ 	.byte	0x04, 0x17
        /*004a*/ 	.short	(.L_199 - .L_198)
.L_198:
        /*004c*/ 	.word	0x00000000
        /*0050*/ 	.short	0x0000
        /*0052*/ 	.short	0x0000
        /*0054*/ 	.byte	0x00, 0xf5, 0x21, 0x00


	//----- nvinfo : EIATTR_SPARSE_MMA_MASK
	.align		4
.L_199:
        /*0058*/ 	.byte	0x03, 0x50
        /*005a*/ 	.short	0x0000


	//----- nvinfo : EIATTR_MAXREG_COUNT
	.align		4
        /*005c*/ 	.byte	0x03, 0x1b
        /*005e*/ 	.short	0x00ff


	//----- nvinfo : EIATTR_NUM_BARRIERS
	.align		4
        /*0060*/ 	.byte	0x02, 0x4c
        /*0062*/ 	.byte	0x01
	.zero		1


	//----- nvinfo : EIATTR_MERCURY_ISA_VERSION
	.align		4
        /*0064*/ 	.byte	0x03, 0x5f
        /*0066*/ 	.short	0x0101


	//----- nvinfo : EIATTR_COOP_GROUP_MASK_REGIDS
	.align		4
        /*0068*/ 	.byte	0x04, 0x29
        /*006a*/ 	.short	(.L_201 - .L_200)


	//   ....[0]....
.L_200:
        /*006c*/ 	.word	0xffffffff


	//   ....[1]....
        /*0070*/ 	.word	0xffffffff


	//   ....[2]....
        /*0074*/ 	.word	0xffffffff


	//   ....[3]....
        /*0078*/ 	.word	0xffffffff


	//   ....[4]....
        /*007c*/ 	.word	0xffffffff


	//   ....[5]....
        /*0080*/ 	.word	0xffffffff


	//   ....[6]....
        /*0084*/ 	.word	0xffffffff


	//   ....[7]....
        /*0088*/ 	.word	0xffffffff


	//   ....[8]....
        /*008c*/ 	.word	0xffffffff


	//   ....[9]....
        /*0090*/ 	.word	0xffffffff


	//   ....[10]....
        /*0094*/ 	.word	0x0500000d


	//   ....[11]....
        /*0098*/ 	.word	0x0500000d


	//   ....[12]....
        /*009c*/ 	.word	0x0500000d


	//   ....[13]....
        /*00a0*/ 	.word	0x0500000d


	//   ....[14]....
        /*00a4*/ 	.word	0x0500000d


	//----- nvinfo : EIATTR_COOP_GROUP_INSTR_OFFSETS
	.align		4
.L_201:
        /*00a8*/ 	.byte	0x04, 0x28
        /*00aa*/ 	.short	(.L_203 - .L_202)


	//   ....[0]....
.L_202:
        /*00ac*/ 	.word	0x00000bc0


	//   ....[1]....
        /*00b0*/ 	.word	0x00000c50


	//   ....[2]....
        /*00b4*/ 	.word	0x00000c90


	//   ....[3]....
        /*00b8*/ 	.word	0x00000cc0


	//   ....[4]....
        /*00bc*/ 	.word	0x00000d20


	//   ....[5]....
        /*00c0*/ 	.word	0x00000dc0


	//   ....[6]....
        /*00c4*/ 	.word	0x00000de0


	//   ....[7]....
        /*00c8*/ 	.word	0x00000e00


	//   ....[8]....
        /*00cc*/ 	.word	0x00000e20


	//   ....[9]....
        /*00d0*/ 	.word	0x00000e40


	//   ....[10]....
        /*00d4*/ 	.word	0x000021d0


	//   ....[11]....
        /*00d8*/ 	.word	0x00002240


	//   ....[12]....
        /*00dc*/ 	.word	0x000022b0


	//   ....[13]....
        /*00e0*/ 	.word	0x00002320


	//   ....[14]....
        /*00e4*/ 	.word	0x00002390


	//----- nvinfo : EIATTR_VRC_CTA_INIT_COUNT
	.align		4
.L_203:
        /*00e8*/ 	.byte	0x02, 0x4a
	.zero		1
	.zero		1


	//----- nvinfo : EIATTR_EXIT_INSTR_OFFSETS
	.align		4
        /*00ec*/ 	.byte	0x04, 0x1c
        /*00ee*/ 	.short	(.L_205 - .L_204)


	//   ....[0]....
.L_204:
        /*00f0*/ 	.word	0x00001090


	//   ....[1]....
        /*00f4*/ 	.word	0x000013e0


	//   ....[2]....
        /*00f8*/ 	.word	0x00001650


	//   ....[3]....
        /*00fc*/ 	.word	0x00001670


	//   ....[4]....
        /*0100*/ 	.word	0x00001ad0


	//   ....[5]....
        /*0104*/ 	.word	0x00002180


	//----- nvinfo : EIATTR_CRS_STACK_SIZE
	.align		4
.L_205:
        /*0108*/ 	.byte	0x04, 0x1e
        /*010a*/ 	.short	(.L_207 - .L_206)
.L_206:
        /*010c*/ 	.word	0x00000000


	//----- nvinfo : EIATTR_CBANK_PARAM_SIZE
	.align		4
.L_207:
        /*0110*/ 	.byte	0x03, 0x19
        /*0112*/ 	.short	0x0020


	//----- nvinfo : EIATTR_PARAM_CBANK
	.align		4
        /*0114*/ 	.byte	0x04, 0x0a
        /*0116*/ 	.short	(.L_209 - .L_208)
	.align		4
.L_208:
        /*0118*/ 	.word	index@(.nv.constant0._Z25rmsnorm_kernel_vectorizedIffEvPT_PKS0_S3_if)
        /*011c*/ 	.short	0x0380
        /*011e*/ 	.short	0x0020


	//----- nvinfo : EIATTR_SW_WAR
	.align		4
.L_209:
        /*0120*/ 	.byte	0x04, 0x36
        /*0122*/ 	.short	(.L_211 - .L_210)
.L_210:
        /*0124*/ 	.word	0x00000008
.L_211:


//--------------------- .nv.info._Z14rmsnorm_kernelI13__nv_bfloat16fEvPT_PKS1_S4_if --------------------------
	.section	.nv.info._Z14rmsnorm_kernelI13__nv_bfloat16fEvPT_PKS1_S4_if,"",@"SHT_CUDA_INFO"
	.sectionflags	@""
	.align	4


	//----- nvinfo : EIATTR_CUDA_API_VERSION
	.align		4
        /*0000*/ 	.byte	0x04, 0x37
        /*0002*/ 	.short	(.L_213 - .L_212)
.L_212:
        /*0004*/ 	.word	0x00000082


	//----- nvinfo : EIATTR_KPARAM_INFO
	.align		4
.L_213:
        /*0008*/ 	.byte	0x04, 0x17
        /*000a*/ 	.short	(.L_215 - .L_214)
.L_214:
        /*000c*/ 	.word	0x00000000
        /*0010*/ 	.short	0x0004
        /*0012*/ 	.short	0x001c
        /*0014*/ 	.byte	0x00, 0xf0, 0x11, 0x00


	//----- nvinfo : EIATTR_KPARAM_INFO
	.align		4
.L_215:
        /*0018*/ 	.byte	0x04, 0x17
        /*001a*/ 	.short	(.L_217 - .L_216)
.L_216:
        /*001c*/ 	.word	0x00000000
        /*0020*/ 	.short	0x0003
        /*0022*/ 	.short	0x0018
        /*0024*/ 	.byte	0x00, 0xf0, 0x11, 0x00


	//----- nvinfo : EIATTR_KPARAM_INFO
	.align		4
.L_217:
        /*0028*/ 	.byte	0x04, 0x17
        /*002a*/ 	.short	(.L_219 - .L_218)
.L_218:
        /*002c*/ 	.word	0x00000000
        /*0030*/ 	.short	0x0002
        /*0032*/ 	.short	0x0010
        /*0034*/ 	.byte	0x00, 0xf5, 0x21, 0x00


	//----- nvinfo : EIATTR_KPARAM_INFO
	.align		4
.L_219:
        /*0038*/ 	.byte	0x04, 0x17
        /*003a*/ 	.short	(.L_221 - .L_220)
.L_220:
        /*003c*/ 	.word	0x00000000
        /*0040*/ 	.short	0x0001
        /*0042*/ 	.short	0x0008
        /*0044*/ 	.byte	0x00, 0xf5, 0x21, 0x00


	//----- nvinfo : EIATTR_KPARAM_INFO
	.align		4
.L_221:
        /*0048*/ 	.byte	0x04, 0x17
        /*004a*/ 	.short	(.L_223 - .L_222)
.L_222:
        /*004c*/ 	.word	0x00000000
        /*0050*/ 	.short	0x0000
        /*0052*/ 	.short	0x0000
        /*0054*/ 	.byte	0x00, 0xf5, 0x21, 0x00


	//----- nvinfo : EIATTR_SPARSE_MMA_MASK
	.align		4
.L_223:
        /*0058*/ 	.byte	0x03, 0x50
        /*005a*/ 	.short	0x0000


	//----- nvinfo : EIATTR_MAXREG_COUNT
	.align		4
        /*005c*/ 	.byte	0x03, 0x1b
        /*005e*/ 	.short	0x00ff


	//----- nvinfo : EIATTR_NUM_BARRIERS
	.align		4
        /*0060*/ 	.byte	0x02, 0x4c
        /*0062*/ 	.byte	0x01
	.zero		1


	//----- nvinfo : EIATTR_MERCURY_ISA_VERSION
	.align		4
        /*0064*/ 	.byte	0x03, 0x5f
        /*0066*/ 	.short	0x0101


	//----- nvinfo : EIATTR_COOP_GROUP_MASK_REGIDS
	.align		4
        /*0068*/ 	.byte	0x04, 0x29
        /*006a*/ 	.short	(.L_225 - .L_224)


	//   ....[0]....
.L_224:
        /*006c*/ 	.word	0xffffffff


	//   ....[1]....
        /*0070*/ 	.word	0xffffffff


	//   ....[2]....
        /*0074*/ 	.word	0xffffffff


	//   ....[3]....
        /*0078*/ 	.word	0xffffffff


	//   ....[4]....
        /*007c*/ 	.word	0xffffffff


	//   ....[5]....
        /*0080*/ 	.word	0xffffffff


	//   ....[6]....
        /*0084*/ 	.word	0xffffffff


	//   ....[7]....
        /*0088*/ 	.word	0xffffffff


	//   ....[8]....
        /*008c*/ 	.word	0xffffffff


	//   ....[9]....
        /*0090*/ 	.word	0xffffffff


	//   ....[10]....
        /*0094*/ 	.word	0x0500000a


	//   ....[11]....
        /*0098*/ 	.word	0x0500000a


	//   ....[12]....
        /*009c*/ 	.word	0x0500000a


	//   ....[13]....
        /*00a0*/ 	.word	0x0500000a


	//   ....[14]....
        /*00a4*/ 	.word	0x0500000a


	//----- nvinfo : EIATTR_COOP_GROUP_INSTR_OFFSETS
	.align		4
.L_225:
        /*00a8*/ 	.byte	0x04, 0x28
        /*00aa*/ 	.short	(.L_227 - .L_226)


	//   ....[0]....
.L_226:
        /*00ac*/ 	.word	0x000005b0


	//   ....[1]....
        /*00b0*/ 	.word	0x00000640


	//   ....[2]....
        /*00b4*/ 	.word	0x00000690


	//   ....[3]....
        /*00b8*/ 	.word	0x000006c0


	//   ....[4]....
        /*00bc*/ 	.word	0x00000710


	//   ....[5]....
        /*00c0*/ 	.word	0x000007b0


	//   ....[6]....
        /*00c4*/ 	.word	0x000007d0


	//   ....[7]....
        /*00c8*/ 	.word	0x000007f0


	//   ....[8]....
        /*00cc*/ 	.word	0x00000810


	//   ....[9]....
        /*00d0*/ 	.word	0x00000830


	//   ....[10]....
        /*00d4*/ 	.word	0x00001280


	//   ....[11]....
        /*00d8*/ 	.word	0x000012f0


	//   ....[12]....
        /*00dc*/ 	.word	0x00001360


	//   ....[13]....
        /*00e0*/ 	.word	0x000013d0


	//   ....[14]....
        /*00e4*/ 	.word	0x00001440


	//----- nvinfo : EIATTR_VRC_CTA_INIT_COUNT
	.align		4
.L_227:
        /*00e8*/ 	.byte	0x02, 0x4a
	.zero		1
	.zero		1


	//----- nvinfo : EIATTR_EXIT_INSTR_OFFSETS
	.align		4
        /*00ec*/ 	.byte	0x04, 0x1c
        /*00ee*/ 	.short	(.L_229 - .L_228)


	//   ....[0]....
.L_228:
        /*00f0*/ 	.word	0x00000a30


	//   ....[1]....
        /*00f4*/ 	.word	0x00000e30


	//   ....[2]....
        /*00f8*/ 	.word	0x00001230


	//----- nvinfo : EIATTR_CRS_STACK_SIZE
	.align		4
.L_229:
        /*00fc*/ 	.byte	0x04, 0x1e
        /*00fe*/ 	.short	(.L_231 - .L_230)
.L_230:
        /*0100*/ 	.word	0x00000000


	//----- nvinfo : EIATTR_CBANK_PARAM_SIZE
	.align		4
.L_231:
        /*0104*/ 	.byte	0x03, 0x19
        /*0106*/ 	.short	0x0020


	//----- nvinfo : EIATTR_PARAM_CBANK
	.align		4
        /*0108*/ 	.byte	0x04, 0x0a
        /*010a*/ 	.short	(.L_233 - .L_232)
	.align		4
.L_232:
        /*010c*/ 	.word	index@(.nv.constant0._Z14rmsnorm_kernelI13__nv_bfloat16fEvPT_PKS1_S4_if)
        /*0110*/ 	.short	0x0380
        /*0112*/ 	.short	0x0020


	//----- nvinfo : EIATTR_SW_WAR
	.align		4
.L_233:
        /*0114*/ 	.byte	0x04, 0x36
        /*0116*/ 	.short	(.L_235 - .L_234)
.L_234:
        /*0118*/ 	.word	0x00000008
.L_235:


//--------------------- .nv.info._Z14rmsnorm_kernelI6__halffEvPT_PKS1_S4_if --------------------------
	.section	.nv.info._Z14rmsnorm_kernelI6__halffEvPT_PKS1_S4_if,"",@"SHT_CUDA_INFO"
	.sectionflags	@""
	.align	4


	//----- nvinfo : EIATTR_CUDA_API_VERSION
	.align		4
        /*0000*/ 	.byte	0x04, 0x37
        /*0002*/ 	.short	(.L_237 - .L_236)
.L_236:
        /*0004*/ 	.word	0x00000082


	//----- nvinfo : EIATTR_KPARAM_INFO
	.align		4
.L_237:
        /*0008*/ 	.byte	0x04, 0x17
        /*000a*/ 	.short	(.L_239 - .L_238)
.L_238:
        /*000c*/ 	.word	0x00000000
        /*0010*/ 	.short	0x0004
        /*0012*/ 	.short	0x001c
        /*0014*/ 	.byte	0x00, 0xf0, 0x11, 0x00


	//----- nvinfo : EIATTR_KPARAM_INFO
	.align		4
.L_239:
        /*0018*/ 	.byte	0x04, 0x17
        /*001a*/ 	.short	(.L_241 - .L_240)
.L_240:
        /*001c*/ 	.word	0x00000000
        /*0020*/ 	.short	0x0003
        /*0022*/ 	.short	0x0018
        /*0024*/ 	.byte	0x00, 0xf0, 0x11, 0x00


	//----- nvinfo : EIATTR_KPARAM_INFO
	.align		4
.L_241:
        /*0028*/ 	.byte	0x04, 0x17
        /*002a*/ 	.short	(.L_243 - .L_242)
.L_242:
        /*002c*/ 	.word	0x00000000
        /*0030*/ 	.short	0x0002
        /*0032*/ 	.short	0x0010
        /*0034*/ 	.byte	0x00, 0xf5, 0x21, 0x00


	//----- nvinfo : EIATTR_KPARAM_INFO
	.align		4
.L_243:
        /*0038*/ 	.byte	0x04, 0x17
        /*003a*/ 	.short	(.L_245 - .L_244)
.L_244:
        /*003c*/ 	.word	0x00000000
        /*0040*/ 	.short	0x0001
        /*0042*/ 	.short	0x0008
        /*0044*/ 	.byte	0x00, 0xf5, 0x21, 0x00


	//----- nvinfo : EIATTR_KPARAM_INFO
	.align		4
.L_245:
        /*0048*/ 	.byte	0x04, 0x17
        /*004a*/ 	.short	(.L_247 - .L_246)
.L_246:
        /*004c*/ 	.word	0x00000000
        /*0050*/ 	.short	0x0000
        /*0052*/ 	.short	0x0000
        /*0054*/ 	.byte	0x00, 0xf5, 0x21, 0x00


	//----- nvinfo : EIATTR_SPARSE_MMA_MASK
	.align		4
.L_247:
        /*0058*/ 	.byte	0x03, 0x50
        /*005a*/ 	.short	0x0000


	//----- nvinfo : EIATTR_MAXREG_COUNT
	.align		4
        /*005c*/ 	.byte	0x03, 0x1b
        /*005e*/ 	.short	0x00ff


	//----- nvinfo : EIATTR_NUM_BARRIERS
	.align		4
        /*0060*/ 	.byte	0x02, 0x4c
        /*0062*/ 	.byte	0x01
	.zero		1


	//----- nvinfo : EIATTR_MERCURY_ISA_VERSION
	.align		4
        /*0064*/ 	.byte	0x03, 0x5f
        /*0066*/ 	.short	0x0101


	//----- nvinfo : EIATTR_COOP_GROUP_MASK_REGIDS
	.align		4
        /*0068*/ 	.byte	0x04, 0x29
        /*006a*/ 	.short	(.L_249 - .L_248)


	//   ....[0]....
.L_248:
        /*006c*/ 	.word	0xffffffff


	//   ....[1]....
        /*0070*/ 	.word	0xffffffff


	//   ....[2]....
        /*0074*/ 	.word	0xffffffff


	//   ....[3]....
        /*0078*/ 	.word	0xffffffff


	//   ....[4]....
        /*007c*/ 	.word	0xffffffff


	//   ....[5]....
        /*0080*/ 	.word	0xffffffff


	//   ....[6]....
        /*0084*/ 	.word	0xffffffff


	//   ....[7]....
        /*0088*/ 	.word	0xffffffff


	//   ....[8]....
        /*008c*/ 	.word	0xffffffff


	//   ....[9]....
        /*0090*/ 	.word	0xffffffff


	//   ....[10]....
        /*0094*/ 	.word	0x0500000a


	//   ....[11]....
        /*0098*/ 	.word	0x0500000a


	//   ....[12]....
        /*009c*/ 	.word	0x0500000a


	//   ....[13]....
        /*00a0*/ 	.word	0x0500000a


	//   ....[14]....
        /*00a4*/ 	.word	0x0500000a


	//----- nvinfo : EIATTR_COOP_GROUP_INSTR_OFFSETS
	.align		4
.L_249:
        /*00a8*/ 	.byte	0x04, 0x28
        /*00aa*/ 	.short	(.L_251 - .L_250)


	//   ....[0]....
.L_250:
        /*00ac*/ 	.word	0x000005b0


	//   ....[1]....
        /*00b0*/ 	.word	0x00000650


	//   ....[2]....
        /*00b4*/ 	.word	0x00000690


	//   ....[3]....
        /*00b8*/ 	.word	0x000006c0


	//   ....[4]....
        /*00bc*/ 	.word	0x00000710


	//   ....[5]....
        /*00c0*/ 	.word	0x000007b0


	//   ....[6]....
        /*00c4*/ 	.word	0x000007d0


	//   ....[7]....
        /*00c8*/ 	.word	0x000007f0


	//   ....[8]....
        /*00cc*/ 	.word	0x00000810


	//   ....[9]....
        /*00d0*/ 	.word	0x00000830


	//   ....[10]....
        /*00d4*/ 	.word	0x00001280


	//   ....[11]....
        /*00d8*/ 	.word	0x000012f0


	//   ....[12]....
        /*00dc*/ 	.word	0x00001360


	//   ....[13]....
        /*00e0*/ 	.word	0x000013d0


	//   ....[14]....
        /*00e4*/ 	.word	0x00001440


	//----- nvinfo : EIATTR_VRC_CTA_INIT_COUNT
	.align		4
.L_251:
        /*00e8*/ 	.byte	0x02, 0x4a
	.zero		1
	.zero		1


	//----- nvinfo : EIATTR_EXIT_INSTR_OFFSETS
	.align		4
        /*00ec*/ 	.byte	0x04, 0x1c
        /*00ee*/ 	.short	(.L_253 - .L_252)


	//   ....[0]....
.L_252:
        /*00f0*/ 	.word	0x00000a30


	//   ....[1]....
        /*00f4*/ 	.word	0x00000e30


	//   ....[2]....
        /*00f8*/ 	.word	0x00001230


	//----- nvinfo : EIATTR_CRS_STACK_SIZE
	.align		4
.L_253:
        /*00fc*/ 	.byte	0x04, 0x1e
        /*00fe*/ 	.short	(.L_255 - .L_254)
.L_254:
        /*0100*/ 	.word	0x00000000


	//----- nvinfo : EIATTR_CBANK_PARAM_SIZE
	.align		4
.L_255:
        /*0104*/ 	.byte	0x03, 0x19
        /*0106*/ 	.short	0x0020


	//----- nvinfo : EIATTR_PARAM_CBANK
	.align		4
        /*0108*/ 	.byte	0x04, 0x0a
        /*010a*/ 	.short	(.L_257 - .L_256)
	.align		4
.L_256:
        /*010c*/ 	.word	index@(.nv.constant0._Z14rmsnorm_kernelI6__halffEvPT_PKS1_S4_if)
        /*0110*/ 	.short	0x0380
        /*0112*/ 	.short	0x0020


	//----- nvinfo : EIATTR_SW_WAR
	.align		4
.L_257:
        /*0114*/ 	.byte	0x04, 0x36
        /*0116*/ 	.short	(.L_259 - .L_258)
.L_258:
        /*0118*/ 	.word	0x00000008
.L_259:


//--------------------- .nv.info._Z39rmsnorm_residual_kernel_bf16_vectorizedP13__nv_bfloat16S0_PKS_S2_S2_if --------------------------
	.section	.nv.info._Z39rmsnorm_residual_kernel_bf16_vectorizedP13__nv_bfloat16S0_PKS_S2_S2_if,"",@"SHT_CUDA_INFO"
	.sectionflags	@""
	.align	4


	//----- nvinfo : EIATTR_CUDA_API_VERSION
	.align		4
        /*0000*/ 	.byte	0x04, 0x37
        /*0002*/ 	.short	(.L_261 - .L_260)
.L_260:
        /*0004*/ 	.word	0x00000082


	//----- nvinfo : EIATTR_KPARAM_INFO
	.align		4
.L_261:
        /*0008*/ 	.byte	0x04, 0x17
        /*000a*/ 	.short	(.L_263 - .L_262)
.L_262:
        /*000c*/ 	.word	0x00000000
        /*0010*/ 	.short	0x0006
        /*0012*/ 	.short	0x002c
        /*0014*/ 	.byte	0x00, 0xf0, 0x11, 0x00


	//----- nvinfo : EIATTR_KPARAM_INFO
	.align		4
.L_263:
        /*0018*/ 	.byte	0x04, 0x17
        /*001a*/ 	.short	(.L_265 - .L_264)
.L_264:
        /*001c*/ 	.word	0x00000000
        /*0020*/ 	.short	0x0005
        /*0022*/ 	.short	0x0028
        /*0024*/ 	.byte	0x00, 0xf0, 0x11, 0x00


	//----- nvinfo : EIATTR_KPARAM_INFO
	.align		4
.L_265:
        /*0028*/ 	.byte	0x04, 0x17
        /*002a*/ 	.short	(.L_267 - .L_266)
.L_266:
        /*002c*/ 	.word	0x00000000
        /*0030*/ 	.short	0x0004
        /*0032*/ 	.short	0x0020
        /*0034*/ 	.byte	0x00, 0xf5, 0x21, 0x00


	//----- nvinfo : EIATTR_KPARAM_INFO
	.align		4
.L_267:
        /*0038*/ 	.byte	0x04, 0x17
        /*003a*/ 	.short	(.L_269 - .L_268)
.L_268:
        /*003c*/ 	.word	0x00000000
        /*0040*/ 	.short	0x0003
        /*0042*/ 	.short	0x0018
        /*0044*/ 	.byte	0x00, 0xf5, 0x21, 0x00


	//----- nvinfo : EIATTR_KPARAM_INFO
	.align		4
.L_269:
        /*0048*/ 	.byte	0x04, 0x17
        /*004a*/ 	.short	(.L_271 - .L_270)
.L_270:
        /*004c*/ 	.word	0x00000000
        /*0050*/ 	.short	0x0002
        /*0052*/ 	.short	0x0010
        /*0054*/ 	.byte	0x00, 0xf5, 0x21, 0x00


	//----- nvinfo : EIATTR_KPARAM_INFO
	.align		4
.L_271:
        /*0058*/ 	.byte	0x04, 0x17
        /*005a*/ 	.short	(.L_273 - .L_272)
.L_272:
        /*005c*/ 	.word	0x00000000
        /*0060*/ 	.short	0x0001
        /*0062*/ 	.short	0x0008
        /*0064*/ 	.byte	0x00, 0xf5, 0x21, 0x00


	//----- nvinfo : EIATTR_KPARAM_INFO
	.align		4
.L_273:
        /*0068*/ 	.byte	0x04, 0x17
        /*006a*/ 	.short	(.L_275 - .L_274)
.L_274:
        /*006c*/ 	.word	0x00000000
        /*0070*/ 	.short	0x0000
        /*0072*/ 	.short	0x0000
        /*0074*/ 	.byte	0x00, 0xf5, 0x21, 0x00


	//----- nvinfo : EIATTR_SPARSE_MMA_MASK
	.align		4
.L_275:
        /*0078*/ 	.byte	0x03, 0x50
        /*007a*/ 	.short	0x0000


	//----- nvinfo : EIATTR_MAXREG_COUNT
	.align		4
        /*007c*/ 	.byte	0x03, 0x1b
        /*007e*/ 	.short	0x00ff


	//----- nvinfo : EIATTR_NUM_BARRIERS
	.align		4
        /*0080*/ 	.byte	0x02, 0x4c
        /*0082*/ 	.byte	0x01
	.zero		1


	//----- nvinfo : EIATTR_MERCURY_ISA_VERSION
	.align		4
        /*0084*/ 	.byte	0x03, 0x5f
        /*0086*/ 	.short	0x0101


	//----- nvinfo : EIATTR_COOP_GROUP_MASK_REGIDS
	.align		4
        /*0088*/ 	.byte	0x04, 0x29
        /*008a*/ 	.short	(.L_277 - .L_276)


	//   ....[0]....
.L_276:
        /*008c*/ 	.word	0xffffffff


	//   ....[1]....
        /*0090*/ 	.word	0xffffffff


	//   ....[2]....
        /*0094*/ 	.word	0xffffffff


	//   ....[3]....
        /*0098*/ 	.word	0xffffffff


	//   ....[4]....
        /*009c*/ 	.word	0xffffffff


	//   ....[5]....
        /*00a0*/ 	.word	0xffffffff


	//   ....[6]....
        /*00a4*/ 	.word	0xffffffff


	//   ....[7]....
        /*00a8*/ 	.word	0xffffffff


	//   ....[8]....
        /*00ac*/ 	.word	0xffffffff


	//   ....[9]....
        /*00b0*/ 	.word	0xffffffff


	//   ....[10]....
        /*00b4*/ 	.word	0x05000006


	//   ....[11]....
        /*00b8*/ 	.word	0x05000006


	//   ....[12]....
        /*00bc*/ 	.word	0x05000006


	//   ....[13]....
        /*00c0*/ 	.word	0x05000006


	//   ....[14]....
        /*00c4*/ 	.word	0x05000006


	//----- nvinfo : EIATTR_COOP_GROUP_INSTR_OFFSETS
	.align		4
.L_277:
        /*00c8*/ 	.byte	0x04, 0x28
        /*00ca*/ 	.short	(.L_279 - .L_278)


	//   ....[0]....
.L_278:
        /*00cc*/ 	.word	0x00000a50


	//   ....[1]....
        /*00d0*/ 	.word	0x00000ae0


	//   ....[2]....
        /*00d4*/ 	.word	0x00000b20


	//   ....[3]....
        /*00d8*/ 	.word	0x00000b60


	//   ....[4]....
        /*00dc*/ 	.word	0x00000bb0


	//   ....[5]....
        /*00e0*/ 	.word	0x00000c50


	//   ....[6]....
        /*00e4*/ 	.word	0x00000c70


	//   ....[7]....
        /*00e8*/ 	.word	0x00000c90


	//   ....[8]....
        /*00ec*/ 	.word	0x00000cb0


	//   ....[9]....
        /*00f0*/ 	.word	0x00000cd0


	//   ....[10]....
        /*00f4*/ 	.word	0x00001b60


	//   ....[11]....
        /*00f8*/ 	.word	0x00001bd0


	//   ....[12]....
        /*00fc*/ 	.word	0x00001c40


	//   ....[13]....
        /*0100*/ 	.word	0x00001cb0


	//   ....[14]....
        /*0104*/ 	.word	0x00001d20


	//----- nvinfo : EIATTR_VRC_CTA_INIT_COUNT
	.align		4
.L_279:
        /*0108*/ 	.byte	0x02, 0x4a
	.zero		1
	.zero		1


	//----- nvinfo : EIATTR_EXIT_INSTR_OFFSETS
	.align		4
        /*010c*/ 	.byte	0x04, 0x1c
        /*010e*/ 	.short	(.L_281 - .L_280)


	//   ....[0]....
.L_280:
        /*0110*/ 	.word	0x00000ef0


	//   ....[1]....
        /*0114*/ 	.word	0x00001390


	//   ....[2]....
        /*0118*/ 	.word	0x00001b10


	//----- nvinfo : EIATTR_CRS_STACK_SIZE
	.align		4
.L_281:
        /*011c*/ 	.byte	0x04, 0x1e
        /*011e*/ 	.short	(.L_283 - .L_282)
.L_282:
        /*0120*/ 	.word	0x00000000


	//----- nvinfo : EIATTR_CBANK_PARAM_SIZE
	.align		4
.L_283:
        /*0124*/ 	.byte	0x03, 0x19
        /*0126*/ 	.short	0x0030


	//----- nvinfo : EIATTR_PARAM_CBANK
	.align		4
        /*0128*/ 	.byte	0x04, 0x0a
        /*012a*/ 	.short	(.L_285 - .L_284)
	.align		4
.L_284:
        /*012c*/ 	.word	index@(.nv.constant0._Z39rmsnorm_residual_kernel_bf16_vectorizedP13__nv_bfloat16S0_PKS_S2_S2_if)
        /*0130*/ 	.short	0x0380
        /*0132*/ 	.short	0x0030


	//----- nvinfo : EIATTR_SW_WAR
	.align		4
.L_285:
        /*0134*/ 	.byte	0x04, 0x36
        /*0136*/ 	.short	(.L_287 - .L_286)
.L_286:
        /*0138*/ 	.word	0x00000008
.L_287:


//--------------------- .nv.info._Z30rmsnorm_kernel_fp16_vectorizedP6__halfPKS_S2_if --------------------------
	.section	.nv.info._Z30rmsnorm_kernel_fp16_vectorizedP6__halfPKS_S2_if,"",@"SHT_CUDA_INFO"
	.sectionflags	@""
	.align	4


	//----- nvinfo : EIATTR_CUDA_API_VERSION
	.align		4
        /*0000*/ 	.byte	0x04, 0x37
        /*0002*/ 	.short	(.L_289 - .L_288)
.L_288:
        /*0004*/ 	.word	0x00000082


	//----- nvinfo : EIATTR_KPARAM_INFO
	.align		4
.L_289:
        /*0008*/ 	.byte	0x04, 0x17
        /*000a*/ 	.short	(.L_291 - .L_290)
.L_290:
        /*000c*/ 	.word	0x00000000
        /*0010*/ 	.short	0x0004
        /*0012*/ 	.short	0x001c
        /*0014*/ 	.byte	0x00, 0xf0, 0x11, 0x00


	//----- nvinfo : EIATTR_KPARAM_INFO
	.align		4
.L_291:
        /*0018*/ 	.byte	0x04, 0x17
        /*001a*/ 	.short	(.L_293 - .L_292)
.L_292:
        /*001c*/ 	.word	0x00000000
        /*0020*/ 	.short	0x0003
        /*0022*/ 	.short	0x0018
        /*0024*/ 	.byte	0x00, 0xf0, 0x11, 0x00


	//----- nvinfo : EIATTR_KPARAM_INFO
	.align		4
.L_293:
        /*0028*/ 	.byte	0x04, 0x17
        /*002a*/ 	.short	(.L_295 - .L_294)
.L_294:
        /*002c*/ 	.word	0x00000000
        /*0030*/ 	.short	0x0002
        /*0032*/ 	.short	0x0010
        /*0034*/ 	.byte	0x00, 0xf5, 0x21, 0x00


	//----- nvinfo : EIATTR_KPARAM_INFO
	.align		4
.L_295:
        /*0038*/ 	.byte	0x04, 0x17
        /*003a*/ 	.short	(.L_297 - .L_296)
.L_296:
        /*003c*/ 	.word	0x00000000
        /*0040*/ 	.short	0x0001
        /*0042*/ 	.short	0x0008
        /*0044*/ 	.byte	0x00, 0xf5, 0x21, 0x00


	//----- nvinfo : EIATTR_KPARAM_INFO
	.align		4
.L_297:
        /*0048*/ 	.byte	0x04, 0x17
        /*004a*/ 	.short	(.L_299 - .L_298)
.L_298:
        /*004c*/ 	.word	0x00000000
        /*0050*/ 	.short	0x0000
        /*0052*/ 	.short	0x0000
        /*0054*/ 	.byte	0x00, 0xf5, 0x21, 0x00


	//----- nvinfo : EIATTR_SPARSE_MMA_MASK
	.align		4
.L_299:
        /*0058*/ 	.byte	0x03, 0x50
        /*005a*/ 	.short	0x0000


	//----- nvinfo : EIATTR_MAXREG_COUNT
	.align		4
        /*005c*/ 	.byte	0x03, 0x1b
        /*005e*/ 	.short	0x00ff


	//----- nvinfo : EIATTR_NUM_BARRIERS
	.align		4
        /*0060*/ 	.byte	0x02, 0x4c
        /*0062*/ 	.byte	0x01
	.zero		1


	//----- nvinfo : EIATTR_MERCURY_ISA_VERSION
	.align		4
        /*0064*/ 	.byte	0x03, 0x5f
        /*0066*/ 	.short	0x0101


	//----- nvinfo : EIATTR_COOP_GROUP_MASK_REGIDS
	.align		4
        /*0068*/ 	.byte	0x04, 0x29
        /*006a*/ 	.short	(.L_301 - .L_300)


	//   ....[0]....
.L_300:
        /*006c*/ 	.word	0xffffffff


	//   ....[1]....
        /*0070*/ 	.word	0xffffffff


	//   ....[2]....
        /*0074*/ 	.word	0xffffffff


	//   ....[3]....
        /*0078*/ 	.word	0xffffffff


	//   ....[4]....
        /*007c*/ 	.word	0xffffffff


	//   ....[5]....
        /*0080*/ 	.word	0xffffffff


	//   ....[6]....
        /*0084*/ 	.word	0xffffffff


	//   ....[7]....
        /*0088*/ 	.word	0xffffffff


	//   ....[8]....
        /*008c*/ 	.word	0xffffffff


	//   ....[9]....
        /*0090*/ 	.word	0xffffffff


	//   ....[10]....
        /*0094*/ 	.word	0x05000012


	//   ....[11]....
        /*0098*/ 	.word	0x05000012


	//   ....[12]....
        /*009c*/ 	.word	0x05000012


	//   ....[13]....
        /*00a0*/ 	.word	0x05000012


	//   ....[14]....
        /*00a4*/ 	.word	0x05000012


	//----- nvinfo : EIATTR_COOP_GROUP_INSTR_OFFSETS
	.align		4
.L_301:
        /*00a8*/ 	.byte	0x04, 0x28
        /*00aa*/ 	.short	(.L_303 - .L_302)


	//   ....[0]....
.L_302:
        /*00ac*/ 	.word	0x000007f0


	//   ....[1]....
        /*00b0*/ 	.word	0x00000820


	//   ....[2]....
        /*00b4*/ 	.word	0x00000850


	//   ....[3]....
        /*00b8*/ 	.word	0x00000880


	//   ....[4]....
        /*00bc*/ 	.word	0x000008f0


	//   ....[5]....
        /*00c0*/ 	.word	0x000009a0


	//   ....[6]....
        /*00c4*/ 	.word	0x000009c0


	//   ....[7]....
        /*00c8*/ 	.word	0x000009e0


	//   ....[8]....
        /*00cc*/ 	.word	0x00000a00


	//   ....[9]....
        /*00d0*/ 	.word	0x00000a20


	//   ....[10]....
        /*00d4*/ 	.word	0x000015a0


	//   ....[11]....
        /*00d8*/ 	.word	0x00001610


	//   ....[12]....
        /*00dc*/ 	.word	0x00001680


	//   ....[13]....
        /*00e0*/ 	.word	0x000016f0


	//   ....[14]....
        /*00e4*/ 	.word	0x00001760


	//----- nvinfo : EIATTR_VRC_CTA_INIT_COUNT
	.align		4
.L_303:
        /*00e8*/ 	.byte	0x02, 0x4a
	.zero		1
	.zero		1


	//----- nvinfo : EIATTR_EXIT_INSTR_OFFSETS
	.align		4
        /*00ec*/ 	.byte	0x04, 0x1c
        /*00ee*/ 	.short	(.L_305 - .L_304)


	//   ....[0]....
.L_304:
        /*00f0*/ 	.word	0x00001490


	//   ....[1]....
        /*00f4*/ 	.word	0x00001550


	//----- nvinfo : EIATTR_CRS_STACK_SIZE
	.align		4
.L_305:
        /*00f8*/ 	.byte	0x04, 0x1e
        /*00fa*/ 	.short	(.L_307 - .L_306)
.L_306:
        /*00fc*/ 	.word	0x00000000


	//----- nvinfo : EIATTR_CBANK_PARAM_SIZE
	.align		4
.L_307:
        /*0100*/ 	.byte	0x03, 0x19
        /*0102*/ 	.short	0x0020


	//----- nvinfo : EIATTR_PARAM_CBANK
	.align		4
        /*0104*/ 	.byte	0x04, 0x0a
        /*0106*/ 	.short	(.L_309 - .L_308)
	.align		4
.L_308:
        /*0108*/ 	.word	index@(.nv.constant0._Z30rmsnorm_kernel_fp16_vectorizedP6__halfPKS_S2_if)
        /*010c*/ 	.short	0x0380
        /*010e*/ 	.short	0x0020


	//----- nvinfo : EIATTR_SW_WAR
	.align		4
.L_309:
        /*0110*/ 	.byte	0x04, 0x36
        /*0112*/ 	.short	(.L_311 - .L_310)
.L_310:
        /*0114*/ 	.word	0x00000008
.L_311:


//--------------------- .nv.info._Z30rmsnorm_kernel_bf16_vectorizedP13__nv_bfloat16PKS_S2_if --------------------------
	.section	.nv.info._Z30rmsnorm_kernel_bf16_vectorizedP13__nv_bfloat16PKS_S2_if,"",@"SHT_CUDA_INFO"
	.sectionflags	@""
	.align	4


	//----- nvinfo : EIATTR_CUDA_API_VERSION
	.align		4
        /*0000*/ 	.byte	0x04, 0x37
        /*0002*/ 	.short	(.L_313 - .L_312)
.L_312:
        /*0004*/ 	.word	0x00000082


	//----- nvinfo : EIATTR_KPARAM_INFO
	.align		4
.L_313:
        /*0008*/ 	.byte	0x04, 0x17
        /*000a*/ 	.short	(.L_315 - .L_314)
.L_314:
        /*000c*/ 	.word	0x00000000
        /*0010*/ 	.short	0x0004
        /*0012*/ 	.short	0x001c
        /*0014*/ 	.byte	0x00, 0xf0, 0x11, 0x00


	//----- nvinfo : EIATTR_KPARAM_INFO
	.align		4
.L_315:
        /*0018*/ 	.byte	0x04, 0x17
        /*001a*/ 	.short	(.L_317 - .L_316)
.L_316:
        /*001c*/ 	.word	0x00000000
        /*0020*/ 	.short	0x0003
        /*0022*/ 	.short	0x0018
        /*0024*/ 	.byte	0x00, 0xf0, 0x11, 0x00


	//----- nvinfo : EIATTR_KPARAM_INFO
	.align		4
.L_317:
        /*0028*/ 	.byte	0x04, 0x17
        /*002a*/ 	.short	(.L_319 - .L_318)
.L_318:
        /*002c*/ 	.word	0x00000000
        /*0030*/ 	.short	0x0002
        /*0032*/ 	.short	0x0010
        /*0034*/ 	.byte	0x00, 0xf5, 0x21, 0x00


	//----- nvinfo : EIATTR_KPARAM_INFO
	.align		4
.L_319:
        /*0038*/ 	.byte	0x04, 0x17
        /*003a*/ 	.short	(.L_321 - .L_320)
.L_320:
        /*003c*/ 	.word	0x00000000
        /*0040*/ 	.short	0x0001
        /*0042*/ 	.short	0x0008
        /*0044*/ 	.byte	0x00, 0xf5, 0x21, 0x00


	//----- nvinfo : EIATTR_KPARAM_INFO
	.align		4
.L_321:
        /*0048*/ 	.byte	0x04, 0x17
        /*004a*/ 	.short	(.L_323 - .L_322)
.L_322:
        /*004c*/ 	.word	0x00000000
        /*0050*/ 	.short	0x0000
        /*0052*/ 	.short	0x0000
        /*0054*/ 	.byte	0x00, 0xf5, 0x21, 0x00


	//----- nvinfo : EIATTR_SPARSE_MMA_MASK
	.align		4
.L_323:
        /*0058*/ 	.byte	0x03, 0x50
        /*005a*/ 	.short	0x0000


	//----- nvinfo : EIATTR_MAXREG_COUNT
	.align		4
        /*005c*/ 	.byte	0x03, 0x1b
        /*005e*/ 	.short	0x00ff


	//----- nvinfo : EIATTR_NUM_BARRIERS
	.align		4
        /*0060*/ 	.byte	0x02, 0x4c
        /*0062*/ 	.byte	0x01
	.zero		1


	//----- nvinfo : EIATTR_MERCURY_ISA_VERSION
	.align		4
        /*0064*/ 	.byte	0x03, 0x5f
        /*0066*/ 	.short	0x0101


	//----- nvinfo : EIATTR_COOP_GROUP_MASK_REGIDS
	.align		4
        /*0068*/ 	.byte	0x04, 0x29
        /*006a*/ 	.short	(.L_325 - .L_324)


	//   ....[0]....
.L_324:
        /*006c*/ 	.word	0xffffffff


	//   ....[1]....
        /*0070*/ 	.word	0xffffffff


	//   ....[2]....
        /*0074*/ 	.word	0xffffffff


	//   ....[3]....
        /*0078*/ 	.word	0xffffffff


	//   ....[4]....
        /*007c*/ 	.word	0xffffffff


	//   ....[5]....
        /*0080*/ 	.word	0xffffffff


	//   ....[6]....
        /*0084*/ 	.word	0xffffffff


	//   ....[7]....
        /*0088*/ 	.word	0xffffffff


	//   ....[8]....
        /*008c*/ 	.word	0xffffffff


	//   ....[9]....
        /*0090*/ 	.word	0xffffffff


	//   ....[10]....
        /*0094*/ 	.word	0x0500000e


	//   ....[11]....
        /*0098*/ 	.word	0x0500000e


	//   ....[12]....
        /*009c*/ 	.word	0x0500000e


	//   ....[13]....
        /*00a0*/ 	.word	0x0500000e


	//   ....[14]....
        /*00a4*/ 	.word	0x0500000e


	//----- nvinfo : EIATTR_COOP_GROUP_INSTR_OFFSETS
	.align		4
.L_325:
        /*00a8*/ 	.byte	0x04, 0x28
        /*00aa*/ 	.short	(.L_327 - .L_326)


	//   ....[0]....
.L_326:
        /*00ac*/ 	.word	0x00000840


	//   ....[1]....
        /*00b0*/ 	.word	0x00000870


	//   ....[2]....
        /*00b4*/ 	.word	0x000008c0


	//   ....[3]....
        /*00b8*/ 	.word	0x000008f0


	//   ....[4]....
        /*00bc*/ 	.word	0x00000940


	//   ....[5]....
        /*00c0*/ 	.word	0x000009f0


	//   ....[6]....
        /*00c4*/ 	.word	0x00000a10


	//   ....[7]....
        /*00c8*/ 	.word	0x00000a30


	//   ....[8]....
        /*00cc*/ 	.word	0x00000a50


	//   ....[9]....
        /*00d0*/ 	.word	0x00000a70


	//   ....[10]....
        /*00d4*/ 	.word	0x00001690


	//   ....[11]....
        /*00d8*/ 	.word	0x00001700


	//   ....[12]....
        /*00dc*/ 	.word	0x00001770


	//   ....[13]....
        /*00e0*/ 	.word	0x000017e0


	//   ....[14]....
        /*00e4*/ 	.word	0x00001850


	//----- nvinfo : EIATTR_VRC_CTA_INIT_COUNT
	.align		4
.L_327:
        /*00e8*/ 	.byte	0x02, 0x4a
	.zero		1
	.zero		1


	//----- nvinfo : EIATTR_EXIT_INSTR_OFFSETS
	.align		4
        /*00ec*/ 	.byte	0x04, 0x1c
        /*00ee*/ 	.short	(.L_329 - .L_328)


	//   ....[0]....
.L_328:
        /*00f0*/ 	.word	0x00001580


	//   ....[1]....
        /*00f4*/ 	.word	0x00001640


	//----- nvinfo : EIATTR_CRS_STACK_SIZE
	.align		4
.L_329:
        /*00f8*/ 	.byte	0x04, 0x1e
        /*00fa*/ 	.short	(.L_331 - .L_330)
.L_330:
        /*00fc*/ 	.word	0x00000000


	//----- nvinfo : EIATTR_CBANK_PARAM_SIZE
	.align		4
.L_331:
        /*0100*/ 	.byte	0x03, 0x19
        /*0102*/ 	.short	0x0020


	//----- nvinfo : EIATTR_PARAM_CBANK
	.align		4
        /*0104*/ 	.byte	0x04, 0x0a
        /*0106*/ 	.short	(.L_333 - .L_332)
	.align		4
.L_332:
        /*0108*/ 	.word	index@(.nv.constant0._Z30rmsnorm_kernel_bf16_vectorizedP13__nv_bfloat16PKS_S2_if)
        /*010c*/ 	.short	0x0380
        /*010e*/ 	.short	0x0020


	//----- nvinfo : EIATTR_SW_WAR
	.align		4
.L_333:
        /*0110*/ 	.byte	0x04, 0x36
        /*0112*/ 	.short	(.L_335 - .L_334)
.L_334:
        /*0114*/ 	.word	0x00000008
.L_335:


//--------------------- .nv.callgraph             --------------------------
	.section	.nv.callgraph,"",@"SHT_CUDA_CALLGRAPH"
	.align	4
	.sectionentsize	8
	.align		4
        /*0000*/ 	.word	0x00000000
	.align		4
        /*0004*/ 	.word	0xffffffff
	.align		4
        /*0008*/ 	.word	0x00000000
	.align		4
        /*000c*/ 	.word	0xfffffffe
	.align		4
        /*0010*/ 	.word	0x00000000
	.align		4
        /*0014*/ 	.word	0xfffffffd
	.align		4
        /*0018*/ 	.word	0x00000000
	.align		4
        /*001c*/ 	.word	0xfffffffc


//--------------------- .text._Z23rmsnorm_residual_kernelIffEvPT_S1_PKS0_S3_S3_if --------------------------
	.section	.text._Z23rmsnorm_residual_kernelIffEvPT_S1_PKS0_S3_S3_if,"ax",@progbits
	.align	128
        .global         _Z23rmsnorm_residual_kernelIffEvPT_S1_PKS0_S3_S3_if
        .type           _Z23rmsnorm_residual_kernelIffEvPT_S1_PKS0_S3_S3_if,@function
        .size           _Z23rmsnorm_residual_kernelIffEvPT_S1_PKS0_S3_S3_if,(.L_x_335 - _Z23rmsnorm_residual_kernelIffEvPT_S1_PKS0_S3_S3_if)
        .other          _Z23rmsnorm_residual_kernelIffEvPT_S1_PKS0_S3_S3_if,@"STO_CUDA_ENTRY STV_DEFAULT"
_Z23rmsnorm_residual_kernelIffEvPT_S1_PKS0_S3_S3_if:
.text._Z23rmsnorm_residual_kernelIffEvPT_S1_PKS0_S3_S3_if:
[----:B------:R-:W-:Y:S01]  /*0000*/  LDC R1, c[0x0][0x37c] ;  /* 0x0000df00ff017b82 */ /* 0x000fe20000000800 */
[----:B------:R-:W0:Y:S07]  /*0010*/  S2R R29, SR_TID.X ;  /* 0x00000000001d7919 */ /* 0x000e2e0000002100 */
[----:B------:R-:W0:Y:S01]  /*0020*/  LDC R6, c[0x0][0x3a8] ;  /* 0x0000ea00ff067b82 */ /* 0x000e220000000800 */
[----:B------:R-:W1:Y:S01]  /*0030*/  LDCU.64 UR6, c[0x0][0x358] ;  /* 0x00006b00ff0677ac */ /* 0x000e620008000a00 */
[----:B------:R-:W-:Y:S01]  /*0040*/  BSSY.RECONVERGENT B0, `(.L_x_0) ;  /* 0x0000061000007945 */ /* 0x000fe20003800200 */
[----:B------:R-:W-:Y:S01]  /*0050*/  IMAD.MOV.U32 R4, RZ, RZ, RZ ;  /* 0x000000ffff047224 */ /* 0x000fe200078e00ff */
[----:B------:R-:W2:Y:S04]  /*0060*/  LDCU.128 UR8, c[0x0][0x390] ;  /* 0x00007200ff0877ac */ /* 0x000ea80008000c00 */
[----:B------:R-:W3:Y:S08]  /*0070*/  S2UR UR4, SR_CTAID.X ;  /* 0x00000000000479c3 */ /* 0x000ef00000002500 */
[----:B------:R-:W4:Y:S08]  /*0080*/  LDC.64 R12, c[0x0][0x390] ;  /* 0x0000e400ff0c7b82 */ /* 0x000f300000000a00 */
[----:B------:R-:W5:Y:S01]  /*0090*/  LDC.64 R14, c[0x0][0x398] ;  /* 0x0000e600ff0e7b82 */ /* 0x000f620000000a00 */
[----:B0-----:R-:W-:-:S07]  /*00a0*/  ISETP.GE.AND P0, PT, R29, R6, PT ;  /* 0x000000061d00720c */ /* 0x001fce0003f06270 */
[----:B------:R-:W0:Y:S01]  /*00b0*/  LDC R0, c[0x0][0x360] ;  /* 0x0000d800ff007b82 */ /* 0x000e220000000800 */
[----:B---3--:R-:W-:-:S05]  /*00c0*/  IMAD R2, R6, UR4, RZ ;  /* 0x0000000406027c24 */ /* 0x008fca000f8e02ff */
[----:B------:R-:W-:Y:S01]  /*00d0*/  SHF.R.S32.HI R3, RZ, 0x1f, R2 ;  /* 0x0000001fff037819 */ /* 0x000fe20000011402 */
[----:B----4-:R-:W-:-:S04]  /*00e0*/  IMAD.WIDE R12, R2, 0x4, R12 ;  /* 0x00000004020c7825 */ /* 0x010fc800078e020c */
[----:B-----5:R-:W-:Y:S01]  /*00f0*/  IMAD.WIDE R14, R2, 0x4, R14 ;  /* 0x00000004020e7825 */ /* 0x020fe200078e020e */
[----:B-12---:R-:W-:Y:S06]  /*0100*/  @P0 BRA `(.L_x_1) ;  /* 0x0000000400500947 */ /* 0x006fec0003800000 */
[----:B0-----:R-:W0:Y:S01]  /*0110*/  I2F.U32.RP R10, R0 ;  /* 0x00000000000a7306 */ /* 0x001e220000209000 */
[----:B------:R-:W-:Y:S01]  /*0120*/  IADD3 R7, PT, PT, R29, R0, RZ ;  /* 0x000000001d077210 */ /* 0x000fe20007ffe0ff */
[----:B------:R-:W-:Y:S01]  /*0130*/  BSSY.RECONVERGENT B1, `(.L_x_2) ;  /* 0x0000032000017945 */ /* 0x000fe20003800200 */
[----:B------:R-:W-:Y:S02]  /*0140*/  ISETP.NE.U32.AND P2, PT, R0, RZ, PT ;  /* 0x000000ff0000720c */ /* 0x000fe40003f45070 */
[CC--:B------:R-:W-:Y:S02]  /*0150*/  ISETP.GE.U32.AND P0, PT, R7.reuse, R6.reuse, PT ;  /* 0x000000060700720c */ /* 0x0c0fe40003f06070 */
[----:B------:R-:W-:Y:S02]  /*0160*/  VIMNMX.U32 R8, PT, PT, R7, R6, !PT ;  /* 0x0000000607087248 */ /* 0x000fe40007fe0000 */
[----:B------:R-:W-:-:S04]  /*0170*/  SEL R9, RZ, 0x1, P0 ;  /* 0x00000001ff097807 */ /* 0x000fc80000000000 */
[----:B------:R-:W-:Y:S01]  /*0180*/  IADD3 R7, PT, PT, R8, -R7, -R9 ;  /* 0x8000000708077210 */ /* 0x000fe20007ffe809 */
[----:B0-----:R-:W0:Y:S02]  /*0190*/  MUFU.RCP R10, R10 ;  /* 0x0000000a000a7308 */ /* 0x001e240000001000 */
[----:B0-----:R-:W-:-:S06]  /*01a0*/  VIADD R4, R10, 0xffffffe ;  /* 0x0ffffffe0a047836 */ /* 0x001fcc0000000000 */
[----:B------:R0:W1:Y:S02]  /*01b0*/  F2I.FTZ.U32.TRUNC.NTZ R5, R4 ;  /* 0x0000000400057305 */ /* 0x000064000021f000 */
[----:B0-----:R-:W-:Y:S02]  /*01c0*/  IMAD.MOV.U32 R4, RZ, RZ, RZ ;  /* 0x000000ffff047224 */ /* 0x001fe400078e00ff */
[----:B-1----:R-:W-:-:S04]  /*01d0*/  IMAD.MOV R11, RZ, RZ, -R5 ;  /* 0x000000ffff0b7224 */ /* 0x002fc800078e0a05 */
[----:B------:R-:W-:-:S04]  /*01e0*/  IMAD R11, R11, R0, RZ ;  /* 0x000000000b0b7224 */ /* 0x000fc800078e02ff */
[----:B------:R-:W-:-:S04]  /*01f0*/  IMAD.HI.U32 R10, R5, R11, R4 ;  /* 0x0000000b050a7227 */ /* 0x000fc800078e0004 */
[----:B------:R-:W-:Y:S02]  /*0200*/  IMAD.MOV.U32 R5, RZ, RZ, R29 ;  /* 0x000000ffff057224 */ /* 0x000fe400078e001d */
[----:B------:R-:W-:-:S04]  /*0210*/  IMAD.HI.U32 R10, R10, R7, RZ ;  /* 0x000000070a0a7227 */ /* 0x000fc800078e00ff */
[----:B------:R-:W-:-:S04]  /*0220*/  IMAD.MOV R4, RZ, RZ, -R10 ;  /* 0x000000ffff047224 */ /* 0x000fc800078e0a0a */
[----:B------:R-:W-:-:S05]  /*0230*/  IMAD R7, R0, R4, R7 ;  /* 0x0000000400077224 */ /* 0x000fca00078e0207 */
[----:B------:R-:W-:-:S13]  /*0240*/  ISETP.GE.U32.AND P0, PT, R7, R0, PT ;  /* 0x000000000700720c */ /* 0x000fda0003f06070 */
[----:B------:R-:W-:Y:S01]  /*0250*/  @P0 IADD3 R7, PT, PT, R7, -R0, RZ ;  /* 0x8000000007070210 */ /* 0x000fe20007ffe0ff */
[----:B------:R-:W-:-:S03]  /*0260*/  @P0 VIADD R10, R10, 0x1 ;  /* 0x000000010a0a0836 */ /* 0x000fc60000000000 */
[----:B------:R-:W-:-:S13]  /*0270*/  ISETP.GE.U32.AND P1, PT, R7, R0, PT ;  /* 0x000000000700720c */ /* 0x000fda0003f26070 */
[----:B------:R-:W-:Y:S01]  /*0280*/  @P1 VIADD R10, R10, 0x1 ;  /* 0x000000010a0a1836 */ /* 0x000fe20000000000 */
[----:B------:R-:W-:-:S04]  /*0290*/  @!P2 LOP3.LUT R10, RZ, R0, RZ, 0x33, !PT ;  /* 0x00000000ff0aa212 */ /* 0x000fc800078e33ff */
[----:B------:R-:W-:-:S04]  /*02a0*/  IADD3 R9, PT, PT, R9, R10, RZ ;  /* 0x0000000a09097210 */ /* 0x000fc80007ffe0ff */
[C---:B------:R-:W-:Y:S02]  /*02b0*/  LOP3.LUT R4, R9.reuse, 0x3, RZ, 0xc0, !PT ;  /* 0x0000000309047812 */ /* 0x040fe400078ec0ff */
[----:B------:R-:W-:Y:S02]  /*02c0*/  ISETP.GE.U32.AND P0, PT, R9, 0x3, PT ;  /* 0x000000030900780c */ /* 0x000fe40003f06070 */
[----:B------:R-:W-:Y:S01]  /*02d0*/  ISETP.NE.AND P1, PT, R4, 0x3, PT ;  /* 0x000000030400780c */ /* 0x000fe20003f25270 */
[----:B------:R-:W-:-:S12]  /*02e0*/  IMAD.MOV.U32 R4, RZ, RZ, RZ ;  /* 0x000000ffff047224 */ /* 0x000fd800078e00ff */
[----:B------:R-:W-:Y:S05]  /*02f0*/  @!P1 BRA `(.L_x_3) ;  /* 0x0000000000549947 */ /* 0x000fea0003800000 */
[----:B------:R-:W-:Y:S01]  /*0300*/  IADD3 R5, PT, PT, R9, 0x1, RZ ;  /* 0x0000000109057810 */ /* 0x000fe20007ffe0ff */
[C---:B------:R-:W-:Y:S01]  /*0310*/  IMAD.SHL.U32 R8, R2.reuse, 0x4, RZ ;  /* 0x0000000402087824 */ /* 0x040fe200078e00ff */
[----:B------:R-:W-:Y:S01]  /*0320*/  SHF.L.U64.HI R9, R2, 0x2, R3 ;  /* 0x0000000202097819 */ /* 0x000fe20000010203 */
[----:B------:R-:W-:Y:S01]  /*0330*/  IMAD.MOV.U32 R4, RZ, RZ, RZ ;  /* 0x000000ffff047224 */ /* 0x000fe200078e00ff */
[----:B------:R-:W-:Y:S02]  /*0340*/  LOP3.LUT R7, R5, 0x3, RZ, 0xc0, !PT ;  /* 0x0000000305077812 */ /* 0x000fe400078ec0ff */
[----:B------:R-:W-:Y:S01]  /*0350*/  MOV R5, R29 ;  /* 0x0000001d00057202 */ /* 0x000fe20000000f00 */
[----:B------:R-:W-:-:S04]  /*0360*/  IMAD.WIDE.U32 R8, R29, 0x4, R8 ;  /* 0x000000041d087825 */ /* 0x000fc800078e0008 */
[----:B------:R-:W-:-:S07]  /*0370*/  IMAD.MOV R7, RZ, RZ, -R7 ;  /* 0x000000ffff077224 */ /* 0x000fce00078e0a07 */
.L_x_4:
[C---:B------:R-:W-:Y:S02]  /*0380*/  IADD3 R16, P2, PT, R8.reuse, UR10, RZ ;  /* 0x0000000a08107c10 */ /* 0x040fe4000ff5e0ff */
[----:B------:R-:W-:Y:S02]  /*0390*/  IADD3 R10, P1, PT, R8, UR8, RZ ;  /* 0x00000008080a7c10 */ /* 0x000fe4000ff3e0ff */
[C---:B------:R-:W-:Y:S02]  /*03a0*/  IADD3.X R17, PT, PT, R9.reuse, UR11, RZ, P2, !PT ;  /* 0x0000000b09117c10 */ /* 0x040fe400097fe4ff */
[----:B------:R-:W-:-:S04]  /*03b0*/  IADD3.X R11, PT, PT, R9, UR9, RZ, P1, !PT ;  /* 0x00000009090b7c10 */ /* 0x000fc80008ffe4ff */
[----:B------:R-:W2:Y:S04]  /*03c0*/  LDG.E.CONSTANT R17, desc[UR6][R16.64] ;  /* 0x0000000610117981 */ /* 0x000ea8000c1e9900 */
[----:B------:R-:W2:Y:S01]  /*03d0*/  LDG.E.CONSTANT R10, desc[UR6][R10.64] ;  /* 0x000000060a0a7981 */ /* 0x000ea2000c1e9900 */
[----:B------:R-:W-:-:S05]  /*03e0*/  VIADD R7, R7, 0x1 ;  /* 0x0000000107077836 */ /* 0x000fca0000000000 */
[----:B------:R-:W-:Y:S01]  /*03f0*/  ISETP.NE.AND P1, PT, R7, RZ, PT ;  /* 0x000000ff0700720c */ /* 0x000fe20003f25270 */
[C---:B------:R-:W-:Y:S01]  /*0400*/  IMAD.WIDE.U32 R8, R0.reuse, 0x4, R8 ;  /* 0x0000000400087825 */ /* 0x040fe200078e0008 */
[----:B------:R-:W-:-:S03]  /*0410*/  IADD3 R5, PT, PT, R0, R5, RZ ;  /* 0x0000000500057210 */ /* 0x000fc60007ffe0ff */
[----:B--2---:R-:W-:-:S04]  /*0420*/  FADD R19, R10, R17 ;  /* 0x000000110a137221 */ /* 0x004fc80000000000 */
[----:B------:R-:W-:-:S04]  /*0430*/  FFMA R4, R19, R19, R4 ;  /* 0x0000001313047223 */ /* 0x000fc80000000004 */
[----:B------:R-:W-:Y:S05]  /*0440*/  @P1 BRA `(.L_x_4) ;  /* 0xfffffffc00cc1947 */ /* 0x000fea000383ffff */
.L_x_3:
[----:B------:R-:W-:Y:S05]  /*0450*/  BSYNC.RECONVERGENT B1 ;  /* 0x0000000000017941 */ /* 0x000fea0003800200 */
.L_x_2:
[----:B------:R-:W-:Y:S05]  /*0460*/  @!P0 BRA `(.L_x_1) ;  /* 0x0000000000788947 */ /* 0x000fea0003800000 */
.L_x_5:
[----:B------:R-:W-:-:S04]  /*0470*/  IMAD.WIDE.U32 R24, R5, 0x4, R14 ;  /* 0x0000000405187825 */ /* 0x000fc800078e000e */
[----:B------:R-:W-:Y:S02]  /*0480*/  IMAD.WIDE.U32 R26, R5, 0x4, R12 ;  /* 0x00000004051a7825 */ /* 0x000fe400078e000c */
[----:B------:R-:W2:Y:S02]  /*0490*/  LDG.E.CONSTANT R24, desc[UR6][R24.64] ;  /* 0x0000000618187981 */ /* 0x000ea4000c1e9900 */
[----:B------:R-:W-:Y:S02]  /*04a0*/  IMAD.IADD R7, R0, 0x1, R5 ;  /* 0x0000000100077824 */ /* 0x000fe400078e0205 */
[----:B------:R-:W2:Y:S02]  /*04b0*/  LDG.E.CONSTANT R5, desc[UR6][R26.64] ;  /* 0x000000061a057981 */ /* 0x000ea4000c1e9900 */
[----:B------:R-:W-:-:S04]  /*04c0*/  IMAD.WIDE.U32 R22, R7, 0x4, R12 ;  /* 0x0000000407167825 */ /* 0x000fc800078e000c */
[C---:B------:R-:W-:Y:S02]  /*04d0*/  IMAD.WIDE.U32 R20, R7.reuse, 0x4, R14 ;  /* 0x0000000407147825 */ /* 0x040fe400078e000e */
[----:B------:R-:W3:Y:S02]  /*04e0*/  LDG.E.CONSTANT R22, desc[UR6][R22.64] ;  /* 0x0000000616167981 */ /* 0x000ee4000c1e9900 */
[----:B------:R-:W-:Y:S02]  /*04f0*/  IMAD.IADD R7, R7, 0x1, R0 ;  /* 0x0000000107077824 */ /* 0x000fe400078e0200 */
[----:B------:R-:W3:Y:S02]  /*0500*/  LDG.E.CONSTANT R21, desc[UR6][R20.64] ;  /* 0x0000000614157981 */ /* 0x000ee4000c1e9900 */
[----:B------:R-:W-:-:S04]  /*0510*/  IMAD.WIDE.U32 R8, R7, 0x4, R12 ;  /* 0x0000000407087825 */ /* 0x000fc800078e000c */
[C---:B------:R-:W-:Y:S01]  /*0520*/  IMAD.WIDE.U32 R10, R7.reuse, 0x4, R14 ;  /* 0x00000004070a7825 */ /* 0x040fe200078e000e */
[----:B------:R-:W-:Y:S01]  /*0530*/  IADD3 R7, PT, PT, R7, R0, RZ ;  /* 0x0000000007077210 */ /* 0x000fe20007ffe0ff */
[----:B------:R-:W4:Y:S04]  /*0540*/  LDG.E.CONSTANT R8, desc[UR6][R8.64] ;  /* 0x0000000608087981 */ /* 0x000f28000c1e9900 */
[C---:B------:R-:W-:Y:S01]  /*0550*/  IMAD.WIDE.U32 R16, R7.reuse, 0x4, R12 ;  /* 0x0000000407107825 */ /* 0x040fe200078e000c */
[----:B------:R-:W4:Y:S03]  /*0560*/  LDG.E.CONSTANT R11, desc[UR6][R10.64] ;  /* 0x000000060a0b7981 */ /* 0x000f26000c1e9900 */
[----:B------:R-:W-:-:S02]  /*0570*/  IMAD.WIDE.U32 R18, R7, 0x4, R14 ;  /* 0x0000000407127825 */ /* 0x000fc400078e000e */
[----:B------:R-:W5:Y:S04]  /*0580*/  LDG.E.CONSTANT R16, desc[UR6][R16.64] ;  /* 0x0000000610107981 */ /* 0x000f68000c1e9900 */
[----:B------:R-:W5:Y:S01]  /*0590*/  LDG.E.CONSTANT R19, desc[UR6][R18.64] ;  /* 0x0000000612137981 */ /* 0x000f62000c1e9900 */
[----:B--2---:R-:W-:-:S04]  /*05a0*/  FADD R5, R5, R24 ;  /* 0x0000001805057221 */ /* 0x004fc80000000000 */
[----:B------:R-:W-:Y:S01]  /*05b0*/  FFMA R4, R5, R5, R4 ;  /* 0x0000000505047223 */ /* 0x000fe20000000004 */
[----:B------:R-:W-:-:S05]  /*05c0*/  IMAD.IADD R5, R7, 0x1, R0 ;  /* 0x0000000107057824 */ /* 0x000fca00078e0200 */
[----:B------:R-:W-:Y:S01]  /*05d0*/  ISETP.GE.AND P0, PT, R5, R6, PT ;  /* 0x000000060500720c */ /* 0x000fe20003f06270 */
[----:B---3--:R-:W-:-:S04]  /*05e0*/  FADD R21, R22, R21 ;  /* 0x0000001516157221 */ /* 0x008fc80000000000 */
[----:B------:R-:W-:Y:S01]  /*05f0*/  FFMA R4, R21, R21, R4 ;  /* 0x0000001515047223 */ /* 0x000fe20000000004 */
[----:B----4-:R-:W-:-:S04]  /*0600*/  FADD R21, R8, R11 ;  /* 0x0000000b08157221 */ /* 0x010fc80000000000 */
[----:B------:R-:W-:Y:S01]  /*0610*/  FFMA R4, R21, R21, R4 ;  /* 0x0000001515047223 */ /* 0x000fe20000000004 */
[----:B-----5:R-:W-:-:S04]  /*0620*/  FADD R7, R16, R19 ;  /* 0x0000001310077221 */ /* 0x020fc80000000000 */
[----:B------:R-:W-:Y:S01]  /*0630*/  FFMA R4, R7, R7, R4 ;  /* 0x0000000707047223 */ /* 0x000fe20000000004 */
[----:B------:R-:W-:Y:S06]  /*0640*/  @!P0 BRA `(.L_x_5) ;  /* 0xfffffffc00888947 */ /* 0x000fec000383ffff */
.L_x_1:
[----:B------:R-:W-:Y:S05]  /*0650*/  BSYNC.RECONVERGENT B0 ;  /* 0x0000000000007941 */ /* 0x000fea0003800200 */
.L_x_0:
[----:B------:R-:W1:Y:S01]  /*0660*/  SHFL.BFLY PT, R5, R4, 0x10, 0x1f ;  /* 0x0e001f0004057f89 */ /* 0x000e6200000e0000 */
[----:B------:R-:W-:Y:S01]  /*0670*/  LOP3.LUT P0, RZ, R29, 0x1f, RZ, 0xc0, !PT ;  /* 0x0000001f1dff7812 */ /* 0x000fe2000780c0ff */
[----:B0-----:R-:W-:-:S05]  /*0680*/  VIADD R9, R0, 0x1f ;  /* 0x0000001f00097836 */ /* 0x001fca0000000000 */
[----:B------:R-:W-:-:S04]  /*0690*/  SHF.R.U32.HI R16, RZ, 0x5, R9 ;  /* 0x00000005ff107819 */ /* 0x000fc80000011609 */
[----:B------:R-:W-:-:S03]  /*06a0*/  ISETP.GE.U32.AND P1, PT, R29, R16, PT ;  /* 0x000000101d00720c */ /* 0x000fc60003f26070 */
[----:B------:R-:W0:Y:S01]  /*06b0*/  @!P0 S2R R9, SR_CgaCtaId ;  /* 0x0000000000098919 */ /* 0x000e220000008800 */
[----:B-1----:R-:W-:Y:S01]  /*06c0*/  FADD R5, R5, R4 ;  /* 0x0000000405057221 */ /* 0x002fe20000000000 */
[----:B------:R-:W-:-:S08]  /*06d0*/  @!P0 MOV R4, 0x400 ;  /* 0x0000040000048802 */ /* 0x000fd00000000f00 */
[----:B------:R-:W1:Y:S01]  /*06e0*/  @!P1 S2R R11, SR_CgaCtaId ;  /* 0x00000000000b9919 */ /* 0x000e620000008800 */
[----:B------:R-:W-:Y:S01]  /*06f0*/  @!P0 IADD3 R4, PT, PT, R4, 0x10, RZ ;  /* 0x0000001004048810 */ /* 0x000fe20007ffe0ff */
[----:B------:R-:W2:Y:S03]  /*0700*/  SHFL.BFLY PT, R8, R5, 0x8, 0x1f ;  /* 0x0d001f0005087f89 */ /* 0x000ea600000e0000 */
[----:B0-----:R-:W-:-:S04]  /*0710*/  @!P0 LEA R4, R9, R4, 0x18 ;  /* 0x0000000409048211 */ /* 0x001fc800078ec0ff */
[----:B------:R-:W-:Y:S01]  /*0720*/  @!P0 LEA.HI R4, R29, R4, RZ, 0x1d ;  /* 0x000000041d048211 */ /* 0x000fe200078fe8ff */
[----:B--2---:R-:W-:-:S05]  /*0730*/  FADD R8, R5, R8 ;  /* 0x0000000805087221 */ /* 0x004fca0000000000 */
[----:B------:R-:W0:Y:S02]  /*0740*/  SHFL.BFLY PT, R7, R8, 0x4, 0x1f ;  /* 0x0c801f0008077f89 */ /* 0x000e2400000e0000 */
[----:B0-----:R-:W-:Y:S01]  /*0750*/  FADD R7, R8, R7 ;  /* 0x0000000708077221 */ /* 0x001fe20000000000 */
[----:B------:R-:W-:-:S04]  /*0760*/  @!P1 MOV R8, 0x400 ;  /* 0x0000040000089802 */ /* 0x000fc80000000f00 */
[----:B------:R-:W0:Y:S01]  /*0770*/  SHFL.BFLY PT, R10, R7, 0x2, 0x1f ;  /* 0x0c401f00070a7f89 */ /* 0x000e2200000e0000 */
[----:B------:R-:W-:-:S05]  /*0780*/  @!P1 VIADD R8, R8, 0x10 ;  /* 0x0000001008089836 */ /* 0x000fca0000000000 */
[----:B-1----:R-:W-:Y:S01]  /*0790*/  @!P1 LEA R8, R11, R8, 0x18 ;  /* 0x000000080b089211 */ /* 0x002fe200078ec0ff */
[----:B0-----:R-:W-:-:S03]  /*07a0*/  FADD R10, R7, R10 ;  /* 0x0000000a070a7221 */ /* 0x001fc60000000000 */
[----:B------:R-:W-:Y:S02]  /*07b0*/  @!P1 LEA R7, R29, R8, 0x2 ;  /* 0x000000081d079211 */ /* 0x000fe400078e10ff */
[----:B------:R-:W0:Y:S02]  /*07c0*/  SHFL.BFLY PT, R5, R10, 0x1, 0x1f ;  /* 0x0c201f000a057f89 */ /* 0x000e2400000e0000 */
[----:B0-----:R-:W-:Y:S01]  /*07d0*/  FADD R9, R10, R5 ;  /* 0x000000050a097221 */ /* 0x001fe20000000000 */
[----:B------:R-:W-:-:S04]  /*07e0*/  IMAD.MOV.U32 R5, RZ, RZ, RZ ;  /* 0x000000ffff057224 */ /* 0x000fc800078e00ff */
[----:B------:R0:W-:Y:S01]  /*07f0*/  @!P0 STS [R4], R9 ;  /* 0x0000000904008388 */ /* 0x0001e20000000800 */
[----:B------:R-:W-:Y:S01]  /*0800*/  BAR.SYNC.DEFER_BLOCKING 0x0 ;  /* 0x0000000000007b1d */ /* 0x000fe20000010000 */
[----:B------:R-:W-:-:S05]  /*0810*/  ISETP.GT.U32.AND P0, PT, R29, 0x1f, PT ;  /* 0x0000001f1d00780c */ /* 0x000fca0003f04070 */
[----:B------:R0:W1:Y:S08]  /*0820*/  @!P1 LDS R5, [R7] ;  /* 0x0000000007059984 */ /* 0x0000700000000800 */
[----:B0-----:R-:W-:Y:S05]  /*0830*/  @P0 BRA `(.L_x_6) ;  /* 0x0000000000980947 */ /* 0x001fea0003800000 */
[----:B------:R-:W-:-:S03]  /*0840*/  UMOV UR4, 0xffffffff ;  /* 0xffffffff00047882 */ /* 0x000fc60000000000 */
[----:B------:R-:W-:Y:S05]  /*0850*/  BRA.DIV UR4, `(.L_x_7) ;  /* 0x0000000e04107947 */ /* 0x000fea000b800000 */
[----:B-1----:R-:W0:Y:S02]  /*0860*/  SHFL.BFLY PT, R4, R5, 0x10, 0x1f ;  /* 0x0e001f0005047f89 */ /* 0x002e2400000e0000 */
[----:B0-----:R-:W-:-:S05]  /*0870*/  FADD R4, R4, R5 ;  /* 0x0000000504047221 */ /* 0x001fca0000000000 */
[----:B------:R-:W0:Y:S02]  /*0880*/  SHFL.BFLY PT, R7, R4, 0x8, 0x1f ;  /* 0x0d001f0004077f89 */ /* 0x000e2400000e0000 */
[----:B0-----:R-:W-:-:S05]  /*0890*/  FADD R7, R4, R7 ;  /* 0x0000000704077221 */ /* 0x001fca0000000000 */
[----:B------:R-:W0:Y:S02]  /*08a0*/  SHFL.BFLY PT, R8, R7, 0x4, 0x1f ;  /* 0x0c801f0007087f89 */ /* 0x000e2400000e0000 */
[----:B0-----:R-:W-:-:S05]  /*08b0*/  FADD R8, R7, R8 ;  /* 0x0000000807087221 */ /* 0x001fca0000000000 */
[----:B------:R-:W0:Y:S02]  /*08c0*/  SHFL.BFLY PT, R9, R8, 0x2, 0x1f ;  /* 0x0c401f0008097f89 */ /* 0x000e2400000e0000 */
[----:B0-----:R-:W-:-:S05]  /*08d0*/  FADD R9, R8, R9 ;  /* 0x0000000908097221 */ /* 0x001fca0000000000 */
[----:B------:R0:W1:Y:S02]  /*08e0*/  SHFL.BFLY PT, R10, R9, 0x1, 0x1f ;  /* 0x0c201f00090a7f89 */ /* 0x00006400000e0000 */
.L_x_19:
[----:B------:R-:W-:Y:S01]  /*08f0*/  ISETP.NE.AND P0, PT, R29, RZ, PT ;  /* 0x000000ff1d00720c */ /* 0x000fe20003f05270 */
[----:B-1----:R-:W-:-:S12]  /*0900*/  FADD R4, R9, R10 ;  /* 0x0000000a09047221 */ /* 0x002fd80000000000 */
[----:B------:R-:W-:Y:S05]  /*0910*/  @P0 BRA `(.L_x_6) ;  /* 0x0000000000600947 */ /* 0x000fea0003800000 */
[----:B------:R-:W-:Y:S01]  /*0920*/  I2FP.F32.S32 R5, R6 ;  /* 0x0000000600057245 */ /* 0x000fe20000201400 */
[----:B------:R-:W-:Y:S03]  /*0930*/  BSSY.RECONVERGENT B0, `(.L_x_8) ;  /* 0x000000c000007945 */ /* 0x000fe60003800200 */
[----:B------:R-:W1:Y:S08]  /*0940*/  MUFU.RCP R6, R5 ;  /* 0x0000000500067308 */ /* 0x000e700000001000 */
[----:B------:R-:W2:Y:S01]  /*0950*/  FCHK P0, R4, R5 ;  /* 0x0000000504007302 */ /* 0x000ea20000000000 */
[----:B-1----:R-:W-:-:S04]  /*0960*/  FFMA R7, -R5, R6, 1 ;  /* 0x3f80000005077423 */ /* 0x002fc80000000106 */
[----:B------:R-:W-:-:S04]  /*0970*/  FFMA R7, R6, R7, R6 ;  /* 0x0000000706077223 */ /* 0x000fc80000000006 */
[----:B------:R-:W-:-:S04]  /*0980*/  FFMA R6, R4, R7, RZ ;  /* 0x0000000704067223 */ /* 0x000fc800000000ff */
[----:B------:R-:W-:-:S04]  /*0990*/  FFMA R8, -R5, R6, R4 ;  /* 0x0000000605087223 */ /* 0x000fc80000000104 */
[----:B------:R-:W-:Y:S01]  /*09a0*/  FFMA R6, R7, R8, R6 ;  /* 0x0000000807067223 */ /* 0x000fe20000000006 */
[----:B--2---:R-:W-:Y:S06]  /*09b0*/  @!P0 BRA `(.L_x_9) ;  /* 0x00000000000c8947 */ /* 0x004fec0003800000 */
[----:B------:R-:W-:-:S07]  /*09c0*/  MOV R6, 0x9e0 ;  /* 0x000009e000067802 */ /* 0x000fce0000000f00 */
[----:B0-----:R-:W-:Y:S05]  /*09d0*/  CALL.REL.NOINC `($__internal_0_$__cuda_sm3x_div_rn_noftz_f32_slowpath) ;  /* 0x0000000c003c7944 */ /* 0x001fea0003c00000 */
[----:B------:R-:W-:-:S07]  /*09e0*/  IMAD.MOV.U32 R6, RZ, RZ, R4 ;  /* 0x000000ffff067224 */ /* 0x000fce00078e0004 */
.L_x_9:
[----:B------:R-:W-:Y:S05]  /*09f0*/  BSYNC.RECONVERGENT B0 ;  /* 0x0000000000007941 */ /* 0x000fea0003800200 */
.L_x_8:
[----:B------:R-:W1:Y:S01]  /*0a00*/  LDCU UR4, c[0x0][0x3ac] ;  /* 0x00007580ff0477ac */ /* 0x000e620008000800 */
[----:B------:R-:W2:Y:S01]  /*0a10*/  S2UR UR5, SR_CgaCtaId ;  /* 0x00000000000579c3 */ /* 0x000ea20000008800 */
[----:B-1----:R-:W-:Y:S01]  /*0a20*/  FADD R6, R6, UR4 ;  /* 0x0000000406067e21 */ /* 0x002fe20008000000 */
[----:B------:R-:W-:-:S04]  /*0a30*/  UMOV UR4, 0x400 ;  /* 0x0000040000047882 */ /* 0x000fc80000000000 */
[----:B------:R-:W-:Y:S01]  /*0a40*/  FSETP.GEU.AND P0, PT, |R6|, 1.175494350822287508e-38, PT ;  /* 0x008000000600780b */ /* 0x000fe20003f0e200 */
[----:B--2---:R-:W-:-:S12]  /*0a50*/  ULEA UR4, UR5, UR4, 0x18 ;  /* 0x0000000405047291 */ /* 0x004fd8000f8ec0ff */
[----:B------:R-:W-:-:S04]  /*0a60*/  @!P0 FMUL R6, R6, 16777216 ;  /* 0x4b80000006068820 */ /* 0x000fc80000400000 */
[----:B------:R-:W1:Y:S02]  /*0a70*/  MUFU.RSQ R4, R6 ;  /* 0x0000000600047308 */ /* 0x000e640000001400 */
[----:B-1----:R-:W-:-:S05]  /*0a80*/  @!P0 FMUL R4, R4, 4096 ;  /* 0x4580000004048820 */ /* 0x002fca0000400000 */
[----:B------:R2:W-:Y:S02]  /*0a90*/  STS [UR4], R4 ;  /* 0x00000004ff007988 */ /* 0x0005e40008000804 */
.L_x_6:
[----:B--2---:R-:W2:Y:S01]  /*0aa0*/  LDC R4, c[0x0][0x3a8] ;  /* 0x0000ea00ff047b82 */ /* 0x004ea20000000800 */
[----:B------:R-:W-:Y:S07]  /*0ab0*/  WARPSYNC.ALL ;  /* 0x0000000000007948 */ /* 0x000fee0003800000 */
[----:B------:R-:W-:Y:S01]  /*0ac0*/  BAR.SYNC.DEFER_BLOCKING 0x0 ;  /* 0x0000000000007b1d */ /* 0x000fe20000010000 */
[----:B--2---:R-:W-:-:S13]  /*0ad0*/  ISETP.GE.AND P0, PT, R29, R4, PT ;  /* 0x000000041d00720c */ /* 0x004fda0003f06270 */
[----:B------:R-:W-:Y:S05]  /*0ae0*/  @P0 EXIT ;  /* 0x000000000000094d */ /* 0x000fea0003800000 */
[----:B0-----:R-:W0:Y:S01]  /*0af0*/  I2F.U32.RP R9, R0 ;  /* 0x0000000000097306 */ /* 0x001e220000209000 */
[----:B-1----:R-:W-:Y:S01]  /*0b00*/  IMAD.IADD R5, R29, 0x1, R0 ;  /* 0x000000011d057824 */ /* 0x002fe200078e0200 */
[----:B------:R-:W-:Y:S01]  /*0b10*/  ISETP.NE.U32.AND P2, PT, R0, RZ, PT ;  /* 0x000000ff0000720c */ /* 0x000fe20003f45070 */
[----:B------:R-:W1:Y:S01]  /*0b20*/  S2UR UR5, SR_CgaCtaId ;  /* 0x00000000000579c3 */ /* 0x000e620000008800 */
[----:B------:R-:W-:Y:S01]  /*0b30*/  UMOV UR4, 0x400 ;  /* 0x0000040000047882 */ /* 0x000fe20000000000 */
[----:B------:R-:W-:Y:S01]  /*0b40*/  BSSY.RECONVERGENT B0, `(.L_x_10) ;  /* 0x000003e000007945 */ /* 0x000fe20003800200 */
[CC--:B------:R-:W-:Y:S02]  /*0b50*/  ISETP.GE.U32.AND P0, PT, R5.reuse, R4.reuse, PT ;  /* 0x000000040500720c */ /* 0x0c0fe40003f06070 */
[----:B------:R-:W-:Y:S02]  /*0b60*/  VIMNMX.U32 R8, PT, PT, R5, R4, !PT ;  /* 0x0000000405087248 */ /* 0x000fe40007fe0000 */
[----:B------:R-:W-:-:S04]  /*0b70*/  SEL R26, RZ, 0x1, P0 ;  /* 0x00000001ff1a7807 */ /* 0x000fc80000000000 */
[----:B------:R-:W-:Y:S01]  /*0b80*/  IADD3 R5, PT, PT, R8, -R5, -R26 ;  /* 0x8000000508057210 */ /* 0x000fe20007ffe81a */
[----:B0-----:R-:W0:Y:S01]  /*0b90*/  MUFU.RCP R9, R9 ;  /* 0x0000000900097308 */ /* 0x001e220000001000 */
[----:B-1----:R-:W-:Y:S01]  /*0ba0*/  ULEA UR4, UR5, UR4, 0x18 ;  /* 0x0000000405047291 */ /* 0x002fe2000f8ec0ff */
[----:B0-----:R-:W-:-:S06]  /*0bb0*/  VIADD R6, R9, 0xffffffe ;  /* 0x0ffffffe09067836 */ /* 0x001fcc0000000000 */
[----:B------:R0:W1:Y:S02]  /*0bc0*/  F2I.FTZ.U32.TRUNC.NTZ R7, R6 ;  /* 0x0000000600077305 */ /* 0x000064000021f000 */
[----:B0-----:R-:W-:Y:S01]  /*0bd0*/  IMAD.MOV.U32 R6, RZ, RZ, RZ ;  /* 0x000000ffff067224 */ /* 0x001fe200078e00ff */
[----:B-1----:R-:W-:-:S05]  /*0be0*/  IADD3 R11, PT, PT, RZ, -R7, RZ ;  /* 0x80000007ff0b7210 */ /* 0x002fca0007ffe0ff */
[----:B------:R-:W-:-:S04]  /*0bf0*/  IMAD R11, R11, R0, RZ ;  /* 0x000000000b0b7224 */ /* 0x000fc800078e02ff */
[----:B------:R-:W-:-:S06]  /*0c00*/  IMAD.HI.U32 R10, R7, R11, R6 ;  /* 0x0000000b070a7227 */ /* 0x000fcc00078e0006 */
[----:B------:R-:W-:-:S05]  /*0c10*/  IMAD.HI.U32 R7, R10, R5, RZ ;  /* 0x000000050a077227 */ /* 0x000fca00078e00ff */
[----:B------:R-:W-:-:S05]  /*0c20*/  IADD3 R6, PT, PT, -R7, RZ, RZ ;  /* 0x000000ff07067210 */ /* 0x000fca0007ffe1ff */
[----:B------:R-:W-:-:S05]  /*0c30*/  IMAD R5, R0, R6, R5 ;  /* 0x0000000600057224 */ /* 0x000fca00078e0205 */
[----:B------:R-:W-:-:S13]  /*0c40*/  ISETP.GE.U32.AND P0, PT, R5, R0, PT ;  /* 0x000000000500720c */ /* 0x000fda0003f06070 */
[----:B------:R-:W-:Y:S02]  /*0c50*/  @P0 IMAD.IADD R5, R5, 0x1, -R0 ;  /* 0x0000000105050824 */ /* 0x000fe400078e0a00 */
[----:B------:R-:W-:-:S03]  /*0c60*/  @P0 VIADD R7, R7, 0x1 ;  /* 0x0000000107070836 */ /* 0x000fc60000000000 */
[----:B------:R-:W-:Y:S02]  /*0c70*/  ISETP.GE.U32.AND P1, PT, R5, R0, PT ;  /* 0x000000000500720c */ /* 0x000fe40003f26070 */
[----:B------:R-:W0:Y:S01]  /*0c80*/  LDS R5, [UR4] ;  /* 0x00000004ff057984 */ /* 0x000e220008000800 */
[----:B------:R-:W1:Y:S10]  /*0c90*/  LDCU.64 UR4, c[0x0][0x3a0] ;  /* 0x00007400ff0477ac */ /* 0x000e740008000a00 */
[----:B------:R-:W-:-:S02]  /*0ca0*/  @P1 IADD3 R7, PT, PT, R7, 0x1, RZ ;  /* 0x0000000107071810 */ /* 0x000fc40007ffe0ff */
[----:B------:R-:W-:-:S05]  /*0cb0*/  @!P2 LOP3.LUT R7, RZ, R0, RZ, 0x33, !PT ;  /* 0x00000000ff07a212 */ /* 0x000fca00078e33ff */
[----:B------:R-:W-:-:S05]  /*0cc0*/  IMAD.IADD R26, R26, 0x1, R7 ;  /* 0x000000011a1a7824 */ /* 0x000fca00078e0207 */
[----:B------:R-:W-:-:S04]  /*0cd0*/  LOP3.LUT R6, R26, 0x3, RZ, 0xc0, !PT ;  /* 0x000000031a067812 */ /* 0x000fc800078ec0ff */
[----:B------:R-:W-:-:S13]  /*0ce0*/  ISETP.NE.AND P0, PT, R6, 0x3, PT ;  /* 0x000000030600780c */ /* 0x000fda0003f05270 */
[----:B01----:R-:W-:Y:S05]  /*0cf0*/  @!P0 BRA `(.L_x_11) ;  /* 0x0000000000888947 */ /* 0x003fea0003800000 */
[----:B------:R-:W0:Y:S01]  /*0d00*/  LDCU.128 UR8, c[0x0][0x380] ;  /* 0x00007000ff0877ac */ /* 0x000e220008000c00 */
[----:B------:R-:W-:Y:S01]  /*0d10*/  IMAD.SHL.U32 R7, R2, 0x4, RZ ;  /* 0x0000000402077824 */ /* 0x000fe200078e00ff */
[----:B------:R-:W-:Y:S01]  /*0d20*/  IADD3 R8, PT, PT, R26, 0x1, RZ ;  /* 0x000000011a087810 */ /* 0x000fe20007ffe0ff */
[----:B------:R-:W-:Y:S01]  /*0d30*/  IMAD.WIDE.U32 R10, R29, 0x4, RZ ;  /* 0x000000041d0a7825 */ /* 0x000fe200078e00ff */
[----:B------:R-:W-:Y:S02]  /*0d40*/  SHF.L.U64.HI R9, R2, 0x2, R3 ;  /* 0x0000000202097819 */ /* 0x000fe40000010203 */
[----:B------:R-:W-:-:S05]  /*0d50*/  LOP3.LUT R27, R8, 0x3, RZ, 0xc0, !PT ;  /* 0x00000003081b7812 */ /* 0x000fca00078ec0ff */
[----:B------:R-:W-:Y:S02]  /*0d60*/  IMAD R29, R27, R0, R29 ;  /* 0x000000001b1d7224 */ /* 0x000fe400078e021d */
[----:B------:R-:W-:Y:S01]  /*0d70*/  IMAD.MOV R27, RZ, RZ, -R27 ;  /* 0x000000ffff1b7224 */ /* 0x000fe200078e0a1b */
[C---:B0-----:R-:W-:Y:S02]  /*0d80*/  IADD3 R6, P0, PT, R7.reuse, UR8, RZ ;  /* 0x0000000807067c10 */ /* 0x041fe4000ff1e0ff */
[----:B------:R-:W-:Y:S02]  /*0d90*/  IADD3 R7, P1, PT, R7, UR10, RZ ;  /* 0x0000000a07077c10 */ /* 0x000fe4000ff3e0ff */
[C---:B------:R-:W-:Y:S02]  /*0da0*/  IADD3.X R8, PT, PT, R9.reuse, UR9, RZ, P0, !PT ;  /* 0x0000000909087c10 */ /* 0x040fe400087fe4ff */
[----:B------:R-:W-:-:S09]  /*0db0*/  IADD3.X R9, PT, PT, R9, UR11, RZ, P1, !PT ;  /* 0x0000000b09097c10 */ /* 0x000fd20008ffe4ff */
.L_x_12:
[-C--:B------:R-:W-:Y:S02]  /*0dc0*/  IADD3 R16, P0, PT, R12, R10.reuse, RZ ;  /* 0x0000000a0c107210 */ /* 0x080fe40007f1e0ff */
[----:B------:R-:W-:-:S03]  /*0dd0*/  IADD3 R18, P1, PT, R14, R10, RZ ;  /* 0x0000000a0e127210 */ /* 0x000fc60007f3e0ff */
[----:B0-----:R-:W-:Y:S01]  /*0de0*/  IMAD.X R17, R13, 0x1, R11, P0 ;  /* 0x000000010d117824 */ /* 0x001fe200000e060b */
[----:B------:R-:W-:Y:S02]  /*0df0*/  IADD3.X R19, PT, PT, R15, R11, RZ, P1, !PT ;  /* 0x0000000b0f137210 */ /* 0x000fe40000ffe4ff */
[----:B------:R-:W-:Y:S02]  /*0e00*/  IADD3 R20, P0, PT, R10, UR4, RZ ;  /* 0x000000040a147c10 */ /* 0x000fe4000ff1e0ff */
[----:B------:R-:W2:Y:S04]  /*0e10*/  LDG.E.CONSTANT R16, desc[UR6][R16.64] ;  /* 0x0000000610107981 */ /* 0x000ea8000c1e9900 */
[----:B------:R-:W2:Y:S01]  /*0e20*/  LDG.E.CONSTANT R19, desc[UR6][R18.64] ;  /* 0x0000000612137981 */ /* 0x000ea2000c1e9900 */
[----:B------:R-:W-:-:S05]  /*0e30*/  IADD3.X R21, PT, PT, R11, UR5, RZ, P0, !PT ;  /* 0x000000050b157c10 */ /* 0x000fca00087fe4ff */
[----:B------:R-:W3:Y:S01]  /*0e40*/  LDG.E.CONSTANT R20, desc[UR6][R20.64] ;  /* 0x0000000614147981 */ /* 0x000ee2000c1e9900 */
[C---:B------:R-:W-:Y:S02]  /*0e50*/  IADD3 R22, P0, PT, R10.reuse, R7, RZ ;  /* 0x000000070a167210 */ /* 0x040fe40007f1e0ff */
[----:B------:R-:W-:Y:S02]  /*0e60*/  IADD3 R24, P1, PT, R10, R6, RZ ;  /* 0x000000060a187210 */ /* 0x000fe40007f3e0ff */
[----:B------:R-:W-:Y:S01]  /*0e70*/  IADD3 R27, PT, PT, R27, 0x1, RZ ;  /* 0x000000011b1b7810 */ /* 0x000fe20007ffe0ff */
[C---:B------:R-:W-:Y:S02]  /*0e80*/  IMAD.X R23, R11.reuse, 0x1, R9, P0 ;  /* 0x000000010b177824 */ /* 0x040fe400000e0609 */
[----:B------:R-:W-:Y:S01]  /*0e90*/  IMAD.X R25, R11, 0x1, R8, P1 ;  /* 0x000000010b197824 */ /* 0x000fe200008e0608 */
[----:B------:R-:W-:Y:S01]  /*0ea0*/  ISETP.NE.AND P0, PT, R27, RZ, PT ;  /* 0x000000ff1b00720c */ /* 0x000fe20003f05270 */
[----:B------:R-:W-:-:S04]  /*0eb0*/  IMAD.WIDE.U32 R10, R0, 0x4, R10 ;  /* 0x00000004000a7825 */ /* 0x000fc800078e000a */
[----:B--2---:R-:W-:-:S04]  /*0ec0*/  FADD R28, R16, R19 ;  /* 0x00000013101c7221 */ /* 0x004fc80000000000 */
[----:B------:R-:W-:Y:S01]  /*0ed0*/  FMUL R17, R5, R28 ;  /* 0x0000001c05117220 */ /* 0x000fe20000400000 */
[----:B------:R0:W-:Y:S03]  /*0ee0*/  STG.E desc[UR6][R22.64], R28 ;  /* 0x0000001c16007986 */ /* 0x0001e6000c101906 */
[----:B---3--:R-:W-:-:S05]  /*0ef0*/  FMUL R17, R20, R17 ;  /* 0x0000001114117220 */ /* 0x008fca0000400000 */
[----:B------:R0:W-:Y:S01]  /*0f00*/  STG.E desc[UR6][R24.64], R17 ;  /* 0x0000001118007986 */ /* 0x0001e2000c101906 */
[----:B------:R-:W-:Y:S05]  /*0f10*/  @P0 BRA `(.L_x_12) ;  /* 0xfffffffc00a80947 */ /* 0x000fea000383ffff */
.L_x_11:
[----:B------:R-:W-:Y:S05]  /*0f20*/  BSYNC.RECONVERGENT B0 ;  /* 0x0000000000007941 */ /* 0x000fea0003800200 */
.L_x_10:
[----:B------:R-:W1:Y:S01]  /*0f30*/  LDC.64 R10, c[0x0][0x3a0] ;  /* 0x0000e800ff0a7b82 */ /* 0x000e620000000a00 */
[----:B------:R-:W-:Y:S01]  /*0f40*/  ISETP.GE.U32.AND P0, PT, R26, 0x3, PT ;  /* 0x000000031a00780c */ /* 0x000fe20003f06070 */
[----:B------:R-:W2:-:S12]  /*0f50*/  LDCU.128 UR8, c[0x0][0x380] ;  /* 0x00007000ff0877ac */ /* 0x000e980008000c00 */
[----:B--2---:R-:W-:Y:S05]  /*0f60*/  @!P0 EXIT ;  /* 0x000000000000894d */ /* 0x004fea0003800000 */
.L_x_13:
[----:B------:R-:W-:-:S04]  /*0f70*/  IMAD.WIDE.U32 R8, R29, 0x4, R14 ;  /* 0x000000041d087825 */ /* 0x000fc800078e000e */
[C---:B------:R-:W-:Y:S02]  /*0f80*/  IMAD.WIDE.U32 R18, R29.reuse, 0x4, R12 ;  /* 0x000000041d127825 */ /* 0x040fe400078e000c */
[----:B------:R2:W3:Y:S04]  /*0f90*/  LDG.E.CONSTANT R8, desc[UR6][R8.64] ;  /* 0x0000000608087981 */ /* 0x0004e8000c1e9900 */
[----:B------:R4:W3:Y:S01]  /*0fa0*/  LDG.E.CONSTANT R21, desc[UR6][R18.64] ;  /* 0x0000000612157981 */ /* 0x0008e2000c1e9900 */
[----:B01----:R-:W-:-:S05]  /*0fb0*/  IMAD.WIDE.U32 R24, R29, 0x4, R10 ;  /* 0x000000041d187825 */ /* 0x003fca00078e000a */
[----:B------:R0:W5:Y:S01]  /*0fc0*/  LDG.E.CONSTANT R17, desc[UR6][R24.64] ;  /* 0x0000000618117981 */ /* 0x000162000c1e9900 */
[----:B------:R-:W-:Y:S01]  /*0fd0*/  IMAD.IADD R23, R0, 0x1, R29 ;  /* 0x0000000100177824 */ /* 0x000fe200078e021d */
[----:B------:R-:W-:-:S03]  /*0fe0*/  IADD3 R20, P0, PT, R2, R29, RZ ;  /* 0x0000001d02147210 */ /* 0x000fc60007f1e0ff */
[----:B------:R-:W-:-:S04]  /*0ff0*/  IMAD.WIDE.U32 R6, R23, 0x4, R12 ;  /* 0x0000000417067825 */ /* 0x000fc800078e000c */
[C---:B------:R-:W-:Y:S02]  /*1000*/  IMAD.WIDE.U32 R28, R23.reuse, 0x4, R14 ;  /* 0x00000004171c7825 */ /* 0x040fe400078e000e */
[----:B------:R-:W5:Y:S01]  /*1010*/  LDG.E.CONSTANT R6, desc[UR6][R6.64] ;  /* 0x0000000606067981 */ /* 0x000f62000c1e9900 */
[C---:B------:R-:W-:Y:S01]  /*1020*/  SHF.L.U32 R16, R20.reuse, 0x2, RZ ;  /* 0x0000000214107819 */ /* 0x040fe200000006ff */
[----:B------:R-:W-:Y:S02]  /*1030*/  IMAD.X R27, RZ, RZ, R3, P0 ;  /* 0x000000ffff1b7224 */ /* 0x000fe400000e0603 */
[C---:B--2---:R-:W-:Y:S02]  /*1040*/  IMAD.IADD R9, R23.reuse, 0x1, R0 ;  /* 0x0000000117097824 */ /* 0x044fe400078e0200 */
[----:B----4-:R-:W-:Y:S01]  /*1050*/  IMAD.WIDE.U32 R18, R23, 0x4, R10 ;  /* 0x0000000417127825 */ /* 0x010fe200078e000a */
[----:B------:R1:W2:Y:S01]  /*1060*/  LDG.E.CONSTANT R7, desc[UR6][R28.64] ;  /* 0x000000061c077981 */ /* 0x0002a2000c1e9900 */
[----:B------:R-:W-:-:S02]  /*1070*/  SHF.L.U64.HI R20, R20, 0x2, R27 ;  /* 0x0000000214147819 */ /* 0x000fc4000001021b */
[----:B0-----:R-:W-:Y:S01]  /*1080*/  IMAD.WIDE.U32 R24, R9, 0x4, R12 ;  /* 0x0000000409187825 */ /* 0x001fe200078e000c */
[----:B------:R-:W-:-:S04]  /*1090*/  IADD3 R26, P0, PT, R16, UR10, RZ ;  /* 0x0000000a101a7c10 */ /* 0x000fc8000ff1e0ff */
[----:B------:R-:W-:Y:S01]  /*10a0*/  IADD3.X R27, PT, PT, R20, UR11, RZ, P0, !PT ;  /* 0x0000000b141b7c10 */ /* 0x000fe200087fe4ff */
[----:B------:R0:W4:Y:S01]  /*10b0*/  LDG.E.CONSTANT R22, desc[UR6][R24.64] ;  /* 0x0000000618167981 */ /* 0x000122000c1e9900 */
[----:B------:R-:W-:Y:S01]  /*10c0*/  IADD3 R16, P0, PT, R16, UR8, RZ ;  /* 0x0000000810107c10 */ /* 0x000fe2000ff1e0ff */
[----:B-1----:R-:W-:Y:S02]  /*10d0*/  IMAD.IADD R29, R9, 0x1, R0 ;  /* 0x00000001091d7824 */ /* 0x002fe400078e0200 */
[----:B---3--:R-:W-:Y:S02]  /*10e0*/  FADD R21, R21, R8 ;  /* 0x0000000815157221 */ /* 0x008fe40000000000 */
[----:B------:R1:W3:Y:S02]  /*10f0*/  LDG.E.CONSTANT R8, desc[UR6][R18.64] ;  /* 0x0000000612087981 */ /* 0x0002e4000c1e9900 */
[----:B0-----:R-:W-:Y:S02]  /*1100*/  FMUL R24, R5, R21 ;  /* 0x0000001505187220 */ /* 0x001fe40000400000 */
[----:B------:R5:W-:Y:S01]  /*1110*/  STG.E desc[UR6][R26.64], R21 ;  /* 0x000000151a007986 */ /* 0x000be2000c101906 */
[----:B-1----:R-:W-:-:S05]  /*1120*/  IMAD.WIDE.U32 R18, R9, 0x4, R14 ;  /* 0x0000000409127825 */ /* 0x002fca00078e000e */
[----:B------:R0:W4:Y:S01]  /*1130*/  LDG.E.CONSTANT R28, desc[UR6][R18.64] ;  /* 0x00000006121c7981 */ /* 0x000122000c1e9900 */
[----:B-----5:R-:W-:Y:S01]  /*1140*/  FMUL R27, R17, R24 ;  /* 0x00000018111b7220 */ /* 0x020fe20000400000 */
[----:B------:R-:W-:Y:S01]  /*1150*/  IADD3.X R17, PT, PT, R20, UR9, RZ, P0, !PT ;  /* 0x0000000914117c10 */ /* 0x000fe200087fe4ff */
[----:B------:R-:W-:-:S04]  /*1160*/  IMAD.WIDE.U32 R20, R29, 0x4, R14 ;  /* 0x000000041d147825 */ /* 0x000fc800078e000e */
[----:B0-----:R-:W-:Y:S01]  /*1170*/  IMAD.WIDE.U32 R18, R29, 0x4, R12 ;  /* 0x000000041d127825 */ /* 0x001fe200078e000c */
[----:B------:R0:W-:Y:S03]  /*1180*/  STG.E desc[UR6][R16.64], R27 ;  /* 0x0000001b10007986 */ /* 0x0001e6000c101906 */
[--C-:B------:R-:W-:Y:S02]  /*1190*/  IMAD.WIDE.U32 R24, R9, 0x4, R10.reuse ;  /* 0x0000000409187825 */ /* 0x100fe400078e000a */
[----:B------:R-:W5:Y:S04]  /*11a0*/  LDG.E.CONSTANT R18, desc[UR6][R18.64] ;  /* 0x0000000612127981 */ /* 0x000f68000c1e9900 */
[----:B------:R-:W5:Y:S01]  /*11b0*/  LDG.E.CONSTANT R24, desc[UR6][R24.64] ;  /* 0x0000000618187981 */ /* 0x000f62000c1e9900 */
[----:B0-----:R-:W-:-:S03]  /*11c0*/  IMAD.WIDE.U32 R26, R29, 0x4, R10 ;  /* 0x000000041d1a7825 */ /* 0x001fc600078e000a */
[----:B------:R0:W5:Y:S04]  /*11d0*/  LDG.E.CONSTANT R19, desc[UR6][R20.64] ;  /* 0x0000000614137981 */ /* 0x000168000c1e9900 */
[----:B------:R2:W5:Y:S01]  /*11e0*/  LDG.E.CONSTANT R26, desc[UR6][R26.64] ;  /* 0x000000061a1a7981 */ /* 0x000562000c1e9900 */
[----:B------:R-:W-:-:S04]  /*11f0*/  IADD3 R23, P0, PT, R2, R23, RZ ;  /* 0x0000001702177210 */ /* 0x000fc80007f1e0ff */
[----:B0-----:R-:W-:Y:S01]  /*1200*/  IADD3.X R20, PT, PT, RZ, R3, RZ, P0, !PT ;  /* 0x00000003ff147210 */ /* 0x001fe200007fe4ff */
[----:B------:R-:W-:-:S03]  /*1210*/  IMAD.SHL.U32 R25, R23, 0x4, RZ ;  /* 0x0000000417197824 */ /* 0x000fc600078e00ff */
[----:B------:R-:W-:Y:S02]  /*1220*/  SHF.L.U64.HI R23, R23, 0x2, R20 ;  /* 0x0000000217177819 */ /* 0x000fe40000010214 */
[----:B------:R-:W-:Y:S01]  /*1230*/  IADD3 R20, P0, PT, R25, UR10, RZ ;  /* 0x0000000a19147c10 */ /* 0x000fe2000ff1e0ff */
[----:B--2---:R-:W-:-:S03]  /*1240*/  FADD R27, R6, R7 ;  /* 0x00000007061b7221 */ /* 0x004fc60000000000 */
[----:B------:R-:W-:Y:S02]  /*1250*/  IADD3.X R21, PT, PT, R23, UR11, RZ, P0, !PT ;  /* 0x0000000b17157c10 */ /* 0x000fe400087fe4ff */
[----:B------:R-:W-:Y:S01]  /*1260*/  IADD3 R9, P0, PT, R2, R9, RZ ;  /* 0x0000000902097210 */ /* 0x000fe20007f1e0ff */
[----:B------:R-:W-:-:S04]  /*1270*/  FMUL R7, R5, R27 ;  /* 0x0000001b05077220 */ /* 0x000fc80000400000 */
[----:B------:R-:W-:Y:S01]  /*1280*/  IMAD.X R17, RZ, RZ, R3, P0 ;  /* 0x000000ffff117224 */ /* 0x000fe200000e0603 */
[----:B------:R-:W-:Y:S01]  /*1290*/  IADD3 R6, P0, PT, R25, UR8, RZ ;  /* 0x0000000819067c10 */ /* 0x000fe2000ff1e0ff */
[----:B------:R0:W-:Y:S01]  /*12a0*/  STG.E desc[UR6][R20.64], R27 ;  /* 0x0000001b14007986 */ /* 0x0001e2000c101906 */
[C---:B------:R-:W-:Y:S02]  /*12b0*/  SHF.L.U32 R16, R9.reuse, 0x2, RZ ;  /* 0x0000000209107819 */ /* 0x040fe400000006ff */
[----:B------:R-:W-:Y:S01]  /*12c0*/  SHF.L.U64.HI R17, R9, 0x2, R17 ;  /* 0x0000000209117819 */ /* 0x000fe20000010211 */
[----:B---3--:R-:W-:Y:S01]  /*12d0*/  FMUL R25, R8, R7 ;  /* 0x0000000708197220 */ /* 0x008fe20000400000 */
[----:B------:R-:W-:Y:S02]  /*12e0*/  IADD3.X R7, PT, PT, R23, UR9, RZ, P0, !PT ;  /* 0x0000000917077c10 */ /* 0x000fe400087fe4ff */
[----:B------:R-:W-:-:S05]  /*12f0*/  IADD3 R23, P0, PT, R2, R29, RZ ;  /* 0x0000001d02177210 */ /* 0x000fca0007f1e0ff */
[----:B0-----:R-:W-:Y:S01]  /*1300*/  IMAD.X R20, RZ, RZ, R3, P0 ;  /* 0x000000ffff147224 */ /* 0x001fe200000e0603 */
[C---:B------:R-:W-:Y:S02]  /*1310*/  IADD3 R8, P1, PT, R16.reuse, UR10, RZ ;  /* 0x0000000a10087c10 */ /* 0x040fe4000ff3e0ff */
[----:B------:R-:W-:Y:S02]  /*1320*/  IADD3 R16, P0, PT, R16, UR8, RZ ;  /* 0x0000000810107c10 */ /* 0x000fe4000ff1e0ff */
[C---:B------:R-:W-:Y:S01]  /*1330*/  SHF.L.U64.HI R21, R23.reuse, 0x2, R20 ;  /* 0x0000000217157819 */ /* 0x040fe20000010214 */
[----:B------:R-:W-:Y:S02]  /*1340*/  IMAD.SHL.U32 R20, R23, 0x4, RZ ;  /* 0x0000000417147824 */ /* 0x000fe400078e00ff */
[----:B----4-:R-:W-:Y:S01]  /*1350*/  FADD R22, R22, R28 ;  /* 0x0000001c16167221 */ /* 0x010fe20000000000 */
[C---:B------:R-:W-:Y:S01]  /*1360*/  IADD3.X R9, PT, PT, R17.reuse, UR11, RZ, P1, !PT ;  /* 0x0000000b11097c10 */ /* 0x040fe20008ffe4ff */
[----:B------:R0:W-:Y:S01]  /*1370*/  STG.E desc[UR6][R6.64], R25 ;  /* 0x0000001906007986 */ /* 0x0001e2000c101906 */
[----:B------:R-:W-:-:S03]  /*1380*/  IADD3.X R17, PT, PT, R17, UR9, RZ, P0, !PT ;  /* 0x0000000911117c10 */ /* 0x000fc600087fe4ff */
[----:B------:R2:W-:Y:S01]  /*1390*/  STG.E desc[UR6][R8.64], R22 ;  /* 0x0000001608007986 */ /* 0x0005e2000c101906 */
[----:B------:R-:W-:Y:S01]  /*13a0*/  IADD3 R29, PT, PT, R29, R0, RZ ;  /* 0x000000001d1d7210 */ /* 0x000fe20007ffe0ff */
[----:B-----5:R-:W-:Y:S01]  /*13b0*/  FADD R23, R18, R19 ;  /* 0x0000001312177221 */ /* 0x020fe20000000000 */
[C---:B------:R-:W-:Y:S01]  /*13c0*/  FMUL R19, R5.reuse, R22 ;  /* 0x0000001605137220 */ /* 0x040fe20000400000 */
[C---:B------:R-:W-:Y:S02]  /*13d0*/  IADD3 R18, P0, PT, R20.reuse, UR10, RZ ;  /* 0x0000000a14127c10 */ /* 0x040fe4000ff1e0ff */
[----:B------:R-:W-:Y:S01]  /*13e0*/  IADD3 R20, P1, PT, R20, UR8, RZ ;  /* 0x0000000814147c10 */ /* 0x000fe2000ff3e0ff */
[----:B0-----:R-:W-:Y:S01]  /*13f0*/  FMUL R25, R5, R23 ;  /* 0x0000001705197220 */ /* 0x001fe20000400000 */
[----:B------:R-:W-:Y:S01]  /*1400*/  FMUL R7, R24, R19 ;  /* 0x0000001318077220 */ /* 0x000fe20000400000 */
[C---:B------:R-:W-:Y:S02]  /*1410*/  IADD3.X R19, PT, PT, R21.reuse, UR11, RZ, P0, !PT ;  /* 0x0000000b15137c10 */ /* 0x040fe400087fe4ff */
[----:B------:R-:W-:Y:S01]  /*1420*/  IADD3.X R21, PT, PT, R21, UR9, RZ, P1, !PT ;  /* 0x0000000915157c10 */ /* 0x000fe20008ffe4ff */
[----:B------:R-:W-:Y:S01]  /*1430*/  FMUL R25, R26, R25 ;  /* 0x000000191a197220 */ /* 0x000fe20000400000 */
[----:B------:R2:W-:Y:S04]  /*1440*/  STG.E desc[UR6][R16.64], R7 ;  /* 0x0000000710007986 */ /* 0x0005e8000c101906 */
[----:B------:R2:W-:Y:S04]  /*1450*/  STG.E desc[UR6][R18.64], R23 ;  /* 0x0000001712007986 */ /* 0x0005e8000c101906 */
[----:B------:R2:W-:Y:S01]  /*1460*/  STG.E desc[UR6][R20.64], R25 ;  /* 0x0000001914007986 */ /* 0x0005e2000c101906 */
[----:B------:R-:W-:-:S13]  /*1470*/  ISETP.GE.AND P0, PT, R29, R4, PT ;  /* 0x000000041d00720c */ /* 0x000fda0003f06270 */
[----:B--2---:R-:W-:Y:S05]  /*1480*/  @!P0 BRA `(.L_x_13) ;  /* 0xfffffff800b88947 */ /* 0x004fea000383ffff */
[----:B------:R-:W-:Y:S05]  /*1490*/  EXIT ;  /* 0x000000000000794d */ /* 0x000fea0003800000 */
.L_x_7:
[----:B------:R-:W-:Y:S01]  /*14a0*/  IMAD.MOV.U32 R16, RZ, RZ, 0x10 ;  /* 0x00000010ff107424 */ /* 0x000fe200078e00ff */
[----:B------:R-:W-:Y:S01]  /*14b0*/  MOV R11, 0xffffffff ;  /* 0xffffffff000b7802 */ /* 0x000fe20000000f00 */
[----:B------:R-:W-:-:S07]  /*14c0*/  IMAD.MOV.U32 R18, RZ, RZ, 0x1f ;  /* 0x0000001fff127424 */ /* 0x000fce00078e00ff */
[----:B-1----:R-:W-:Y:S05]  /*14d0*/  WARPSYNC.COLLECTIVE R11, `(.L_x_14) ;  /* 0x000000000b087348 */ /* 0x002fea0003c00000 */
[----:B-1----:R0:W1:Y:S02]  /*14e0*/  SHFL.BFLY P0, R10, R5, R16, R18 ;  /* 0x0c000010050a7389 */ /* 0x0020640000000012 */
[----:B01----:R-:W-:Y:S05]  /*14f0*/  ENDCOLLECTIVE ;  /* 0x000000000000791b */ /* 0x003fea0003800000 */
.L_x_14:
[----:B------:R-:W-:Y:S02]  /*1500*/  HFMA2 R16, -RZ, RZ, 0, 4.76837158203125e-07 ;  /* 0x00000008ff107431 */ /* 0x000fe400000001ff */
[----:B------:R-:W-:-:S04]  /*1510*/  IMAD.MOV.U32 R4, RZ, RZ, R10 ;  /* 0x000000ffff047224 */ /* 0x000fc800078e000a */
[----:B------:R-:W-:-:S04]  /*1520*/  FADD R4, R4, R5 ;  /* 0x0000000504047221 */ /* 0x000fc80000000000 */
[----:B------:R-:W-:-:S07]  /*1530*/  IMAD.MOV.U32 R5, RZ, RZ, R4 ;  /* 0x000000ffff057224 */ /* 0x000fce00078e0004 */
[----:B------:R-:W-:Y:S05]  /*1540*/  WARPSYNC.COLLECTIVE R11, `(.L_x_15) ;  /* 0x000000000b087348 */ /* 0x000fea0003c00000 */
[----:B------:R0:W1:Y:S02]  /*1550*/  SHFL.BFLY P0, R10, R5, R16, R18 ;  /* 0x0c000010050a7389 */ /* 0x0000640000000012 */
[----:B01----:R-:W-:Y:S05]  /*1560*/  ENDCOLLECTIVE ;  /* 0x000000000000791b */ /* 0x003fea0003800000 */
.L_x_15:
[----:B------:R-:W-:Y:S01]  /*1570*/  MOV R16, 0x4 ;  /* 0x0000000400107802 */ /* 0x000fe20000000f00 */
[----:B------:R-:W-:-:S04]  /*1580*/  IMAD.MOV.U32 R7, RZ, RZ, R10 ;  /* 0x000000ffff077224 */ /* 0x000fc800078e000a */
[----:B------:R-:W-:-:S04]  /*1590*/  FADD R7, R4, R7 ;  /* 0x0000000704077221 */ /* 0x000fc80000000000 */
[----:B------:R-:W-:-:S07]  /*15a0*/  IMAD.MOV.U32 R5, RZ, RZ, R7 ;  /* 0x000000ffff057224 */ /* 0x000fce00078e0007 */
[----:B------:R-:W-:Y:S05]  /*15b0*/  WARPSYNC.COLLECTIVE R11, `(.L_x_16) ;  /* 0x000000000b087348 */ /* 0x000fea0003c00000 */
[----:B------:R0:W1:Y:S02]  /*15c0*/  SHFL.BFLY P0, R10, R5, R16, R18 ;  /* 0x0c000010050a7389 */ /* 0x0000640000000012 */
[----:B01----:R-:W-:Y:S05]  /*15d0*/  ENDCOLLECTIVE ;  /* 0x000000000000791b */ /* 0x003fea0003800000 */
.L_x_16:
[----:B------:R-:W-:Y:S02]  /*15e0*/  HFMA2 R16, -RZ, RZ, 0, 1.1920928955078125e-07 ;  /* 0x00000002ff107431 */ /* 0x000fe400000001ff */
[----:B------:R-:W-:-:S04]  /*15f0*/  IMAD.MOV.U32 R8, RZ, RZ, R10 ;  /* 0x000000ffff087224 */ /* 0x000fc800078e000a */
[----:B------:R-:W-:-:S04]  /*1600*/  FADD R8, R7, R8 ;  /* 0x0000000807087221 */ /* 0x000fc80000000000 */
[----:B------:R-:W-:-:S07]  /*1610*/  IMAD.MOV.U32 R5, RZ, RZ, R8 ;  /* 0x000000ffff057224 */ /* 0x000fce00078e0008 */
[----:B------:R-:W-:Y:S05]  /*1620*/  WARPSYNC.COLLECTIVE R11, `(.L_x_17) ;  /* 0x000000000b087348 */ /* 0x000fea0003c00000 */
[----:B------:R0:W1:Y:S02]  /*1630*/  SHFL.BFLY P0, R10, R5, R16, R18 ;  /* 0x0c000010050a7389 */ /* 0x0000640000000012 */
[----:B01----:R-:W-:Y:S05]  /*1640*/  ENDCOLLECTIVE ;  /* 0x000000000000791b */ /* 0x003fea0003800000 */
.L_x_17:
[----:B------:R-:W-:Y:S01]  /*1650*/  MOV R16, 0x1 ;  /* 0x0000000100107802 */ /* 0x000fe20000000f00 */
[----:B------:R-:W-:-:S04]  /*1660*/  IMAD.MOV.U32 R9, RZ, RZ, R10 ;  /* 0x000000ffff097224 */ /* 0x000fc800078e000a */
[----:B------:R-:W-:-:S04]  /*1670*/  FADD R9, R8, R9 ;  /* 0x0000000908097221 */ /* 0x000fc80000000000 */
[----:B------:R-:W-:-:S07]  /*1680*/  IMAD.MOV.U32 R5, RZ, RZ, R9 ;  /* 0x000000ffff057224 */ /* 0x000fce00078e0009 */
[----:B------:R-:W-:Y:S05]  /*1690*/  WARPSYNC.COLLECTIVE R11, `(.L_x_18) ;  /* 0x000000000b087348 */ /* 0x000fea0003c00000 */
[----:B------:R0:W1:Y:S02]  /*16a0*/  SHFL.BFLY P0, R10, R5, R16, R18 ;  /* 0x0c000010050a7389 */ /* 0x0000640000000012 */
[----:B01----:R-:W-:Y:S05]  /*16b0*/  ENDCOLLECTIVE ;  /* 0x000000000000791b */ /* 0x003fea0003800000 */
.L_x_18:
[----:B------:R-:W-:Y:S05]  /*16c0*/  BRA `(.L_x_19) ;  /* 0xfffffff000887947 */ /* 0x000fea000383ffff */
        .weak           $__internal_0_$__cuda_sm3x_div_rn_noftz_f32_slowpath
        .type           $__internal_0_$__cuda_sm3x_div_rn_noftz_f32_slowpath,@function
        .size           $__internal_0_$__cuda_sm3x_div_rn_noftz_f32_slowpath,(.L_x_335 - $__internal_0_$__cuda_sm3x_div_rn_noftz_f32_slowpath)
$__internal_0_$__cuda_sm3x_div_rn_noftz_f32_slowpath:
[--C-:B------:R-:W-:Y:S01]  /*16d0*/  SHF.R.U32.HI R8, RZ, 0x17, R5.reuse ;  /* 0x00000017ff087819 */ /* 0x100fe20000011605 */
[----:B------:R-:W-:Y:S01]  /*16e0*/  BSSY.RECONVERGENT B1, `(.L_x_20) ;  /* 0x0000064000017945 */ /* 0x000fe20003800200 */
[----:B------:R-:W-:Y:S01]  /*16f0*/  SHF.R.U32.HI R7, RZ, 0x17, R4 ;  /* 0x00000017ff077819 */ /* 0x000fe20000011604 */
[----:B------:R-:W-:Y:S01]  /*1700*/  IMAD.MOV.U32 R10, RZ, RZ, R5 ;  /* 0x000000ffff0a7224 */ /* 0x000fe200078e0005 */
[----:B------:R-:W-:Y:S02]  /*1710*/  LOP3.LUT R8, R8, 0xff, RZ, 0xc0, !PT ;  /* 0x000000ff08087812 */ /* 0x000fe400078ec0ff */
[----:B------:R-:W-:Y:S02]  /*1720*/  LOP3.LUT R16, R7, 0xff, RZ, 0xc0, !PT ;  /* 0x000000ff07107812 */ /* 0x000fe400078ec0ff */
[----:B------:R-:W-:Y:S01]  /*1730*/  MOV R9, R4 ;  /* 0x0000000400097202 */ /* 0x000fe20000000f00 */
[----:B------:R-:W-:Y:S02]  /*1740*/  VIADD R11, R8, 0xffffffff ;  /* 0xffffffff080b7836 */ /* 0x000fe40000000000 */
[----:B------:R-:W-:-:S03]  /*1750*/  VIADD R17, R16, 0xffffffff ;  /* 0xffffffff10117836 */ /* 0x000fc60000000000 */
[----:B------:R-:W-:-:S04]  /*1760*/  ISETP.GT.U32.AND P0, PT, R11, 0xfd, PT ;  /* 0x000000fd0b00780c */ /* 0x000fc80003f04070 */
[----:B------:R-:W-:-:S13]  /*1770*/  ISETP.GT.U32.OR P0, PT, R17, 0xfd, P0 ;  /* 0x000000fd1100780c */ /* 0x000fda0000704470 */
[----:B------:R-:W-:Y:S01]  /*1780*/  @!P0 IMAD.MOV.U32 R7, RZ, RZ, RZ ;  /* 0x000000ffff078224 */ /* 0x000fe200078e00ff */
[----:B------:R-:W-:Y:S06]  /*1790*/  @!P0 BRA `(.L_x_21) ;  /* 0x00000000005c8947 */ /* 0x000fec0003800000 */
[----:B------:R-:W-:Y:S02]  /*17a0*/  FSETP.GTU.FTZ.AND P0, PT, |R4|, +INF , PT ;  /* 0x7f8000000400780b */ /* 0x000fe40003f1c200 */
[----:B------:R-:W-:-:S04]  /*17b0*/  FSETP.GTU.FTZ.AND P1, PT, |R5|, +INF , PT ;  /* 0x7f8000000500780b */ /* 0x000fc80003f3c200 */
[----:B------:R-:W-:-:S13]  /*17c0*/  PLOP3.LUT P0, PT, P0, P1, PT, 0xf8, 0x8f ;  /* 0x00000000008f781c */ /* 0x000fda0000703f70 */
[----:B------:R-:W-:Y:S05]  /*17d0*/  @P0 BRA `(.L_x_22) ;  /* 0x00000004004c0947 */ /* 0x000fea0003800000 */
[----:B------:R-:W-:-:S13]  /*17e0*/  LOP3.LUT P0, RZ, R10, 0x7fffffff, R9, 0xc8, !PT ;  /* 0x7fffffff0aff7812 */ /* 0x000fda000780c809 */
[----:B------:R-:W-:Y:S05]  /*17f0*/  @!P0 BRA `(.L_x_23) ;  /* 0x00000004003c8947 */ /* 0x000fea0003800000 */
[C---:B------:R-:W-:Y:S02]  /*1800*/  FSETP.NEU.FTZ.AND P2, PT, |R4|.reuse, +INF , PT ;  /* 0x7f8000000400780b */ /* 0x040fe40003f5d200 */
[----:B------:R-:W-:Y:S02]  /*1810*/  FSETP.NEU.FTZ.AND P1, PT, |R5|, +INF , PT ;  /* 0x7f8000000500780b */ /* 0x000fe40003f3d200 */
[----:B------:R-:W-:-:S11]  /*1820*/  FSETP.NEU.FTZ.AND P0, PT, |R4|, +INF , PT ;  /* 0x7f8000000400780b */ /* 0x000fd60003f1d200 */
[----:B------:R-:W-:Y:S05]  /*1830*/  @!P1 BRA !P2, `(.L_x_23) ;  /* 0x00000004002c9947 */ /* 0x000fea0005000000 */
[----:B------:R-:W-:-:S04]  /*1840*/  LOP3.LUT P2, RZ, R9, 0x7fffffff, RZ, 0xc0, !PT ;  /* 0x7fffffff09ff7812 */ /* 0x000fc8000784c0ff */
[----:B------:R-:W-:-:S13]  /*1850*/  PLOP3.LUT P1, PT, P1, P2, PT, 0x2f, 0xf2 ;  /* 0x0000000000f2781c */ /* 0x000fda0000f24577 */
[----:B------:R-:W-:Y:S05]  /*1860*/  @P1 BRA `(.L_x_24) ;  /* 0x0000000400181947 */ /* 0x000fea0003800000 */
[----:B------:R-:W-:-:S04]  /*1870*/  LOP3.LUT P1, RZ, R10, 0x7fffffff, RZ, 0xc0, !PT ;  /* 0x7fffffff0aff7812 */ /* 0x000fc8000782c0ff */
[----:B------:R-:W-:-:S13]  /*1880*/  PLOP3.LUT P0, PT, P0, P1, PT, 0x2f, 0xf2 ;  /* 0x0000000000f2781c */ /* 0x000fda0000702577 */
[----:B------:R-:W-:Y:S05]  /*1890*/  @P0 BRA `(.L_x_25) ;  /* 0x0000000400000947 */ /* 0x000fea0003800000 */
[----:B------:R-:W-:Y:S02]  /*18a0*/  ISETP.GE.AND P0, PT, R17, RZ, PT ;  /* 0x000000ff1100720c */ /* 0x000fe40003f06270 */
[----:B------:R-:W-:-:S11]  /*18b0*/  ISETP.GE.AND P1, PT, R11, RZ, PT ;  /* 0x000000ff0b00720c */ /* 0x000fd60003f26270 */
[----:B------:R-:W-:Y:S01]  /*18c0*/  @P0 MOV R7, RZ ;  /* 0x000000ff00070202 */ /* 0x000fe20000000f00 */
[----:B------:R-:W-:Y:S02]  /*18d0*/  @!P0 IMAD.MOV.U32 R7, RZ, RZ, -0x40 ;  /* 0xffffffc0ff078424 */ /* 0x000fe400078e00ff */
[----:B------:R-:W-:Y:S01]  /*18e0*/  @!P0 FFMA R9, R4, 1.84467440737095516160e+19, RZ ;  /* 0x5f80000004098823 */ /* 0x000fe200000000ff */
[----:B------:R-:W-:Y:S01]  /*18f0*/  @!P1 FFMA R10, R5, 1.84467440737095516160e+19, RZ ;  /* 0x5f800000050a9823 */ /* 0x000fe200000000ff */
[----:B------:R-:W-:-:S07]  /*1900*/  @!P1 VIADD R7, R7, 0x40 ;  /* 0x0000004007079836 */ /* 0x000fce0000000000 */
.L_x_21:
[----:B------:R-:W-:Y:S01]  /*1910*/  LEA R5, R8, 0xc0800000, 0x17 ;  /* 0xc080000008057811 */ /* 0x000fe200078eb8ff */
[----:B------:R-:W-:Y:S03]  /*1920*/  BSSY.RECONVERGENT B2, `(.L_x_26) ;  /* 0x0000036000027945 */ /* 0x000fe60003800200 */
[----:B------:R-:W-:Y:S01]  /*1930*/  IADD3 R10, PT, PT, -R5, R10, RZ ;  /* 0x0000000a050a7210 */ /* 0x000fe20007ffe1ff */
[----:B------:R-:W-:-:S03]  /*1940*/  VIADD R5, R16, 0xffffff81 ;  /* 0xffffff8110057836 */ /* 0x000fc60000000000 */
[----:B------:R-:W0:Y:S01]  /*1950*/  MUFU.RCP R11, R10 ;  /* 0x0000000a000b7308 */ /* 0x000e220000001000 */
[----:B------:R-:W-:Y:S01]  /*1960*/  FADD.FTZ R17, -R10, -RZ ;  /* 0x800000ff0a117221 */ /* 0x000fe20000010100 */
[C---:B------:R-:W-:Y:S01]  /*1970*/  IMAD R4, R5.reuse, -0x800000, R9 ;  /* 0xff80000005047824 */ /* 0x040fe200078e0209 */
[----:B------:R-:W-:-:S05]  /*1980*/  IADD3 R8, PT, PT, R5, 0x7f, -R8 ;  /* 0x0000007f05087810 */ /* 0x000fca0007ffe808 */
[----:B------:R-:W-:Y:S02]  /*1990*/  IMAD.IADD R8, R8, 0x1, R7 ;  /* 0x0000000108087824 */ /* 0x000fe400078e0207 */
[----:B0-----:R-:W-:-:S04]  /*19a0*/  FFMA R16, R11, R17, 1 ;  /* 0x3f8000000b107423 */ /* 0x001fc80000000011 */
[----:B------:R-:W-:-:S04]  /*19b0*/  FFMA R18, R11, R16, R11 ;  /* 0x000000100b127223 */ /* 0x000fc8000000000b */
[----:B------:R-:W-:-:S04]  /*19c0*/  FFMA R9, R4, R18, RZ ;  /* 0x0000001204097223 */ /* 0x000fc800000000ff */
[----:B------:R-:W-:-:S04]  /*19d0*/  FFMA R16, R17, R9, R4 ;  /* 0x0000000911107223 */ /* 0x000fc80000000004 */
[----:B------:R-:W-:-:S04]  /*19e0*/  FFMA R9, R18, R16, R9 ;  /* 0x0000001012097223 */ /* 0x000fc80000000009 */
[----:B------:R-:W-:-:S04]  /*19f0*/  FFMA R16, R17, R9, R4 ;  /* 0x0000000911107223 */ /* 0x000fc80000000004 */
[----:B------:R-:W-:-:S05]  /*1a00*/  FFMA R4, R18, R16, R9 ;  /* 0x0000001012047223 */ /* 0x000fca0000000009 */
[----:B------:R-:W-:-:S04]  /*1a10*/  SHF.R.U32.HI R5, RZ, 0x17, R4 ;  /* 0x00000017ff057819 */ /* 0x000fc80000011604 */
[----:B------:R-:W-:-:S04]  /*1a20*/  LOP3.LUT R5, R5, 0xff, RZ, 0xc0, !PT ;  /* 0x000000ff05057812 */ /* 0x000fc800078ec0ff */
[----:B------:R-:W-:-:S05]  /*1a30*/  IADD3 R11, PT, PT, R5, R8, RZ ;  /* 0x00000008050b7210 */ /* 0x000fca0007ffe0ff */
[----:B------:R-:W-:-:S05]  /*1a40*/  VIADD R5, R11, 0xffffffff ;  /* 0xffffffff0b057836 */ /* 0x000fca0000000000 */
[----:B------:R-:W-:-:S13]  /*1a50*/  ISETP.GE.U32.AND P0, PT, R5, 0xfe, PT ;  /* 0x000000fe0500780c */ /* 0x000fda0003f06070 */
[----:B------:R-:W-:Y:S05]  /*1a60*/  @!P0 BRA `(.L_x_27) ;  /* 0x0000000000808947 */ /* 0x000fea0003800000 */
[----:B------:R-:W-:-:S13]  /*1a70*/  ISETP.GT.AND P0, PT, R11, 0xfe, PT ;  /* 0x000000fe0b00780c */ /* 0x000fda0003f04270 */
[----:B------:R-:W-:Y:S05]  /*1a80*/  @P0 BRA `(.L_x_28) ;  /* 0x00000000006c0947 */ /* 0x000fea0003800000 */
[----:B------:R-:W-:-:S13]  /*1a90*/  ISETP.GE.AND P0, PT, R11, 0x1, PT ;  /* 0x000000010b00780c */ /* 0x000fda0003f06270 */
[----:B------:R-:W-:Y:S05]  /*1aa0*/  @P0 BRA `(.L_x_29) ;  /* 0x0000000000740947 */ /* 0x000fea0003800000 */
[----:B------:R-:W-:Y:S02]  /*1ab0*/  ISETP.GE.AND P0, PT, R11, -0x18, PT ;  /* 0xffffffe80b00780c */ /* 0x000fe40003f06270 */
[----:B------:R-:W-:-:S11]  /*1ac0*/  LOP3.LUT R4, R4, 0x80000000, RZ, 0xc0, !PT ;  /* 0x8000000004047812 */ /* 0x000fd600078ec0ff */
[----:B------:R-:W-:Y:S05]  /*1ad0*/  @!P0 BRA `(.L_x_29) ;  /* 0x0000000000688947 */ /* 0x000fea0003800000 */
[CCC-:B------:R-:W-:Y:S01]  /*1ae0*/  FFMA.RZ R5, R18.reuse, R16.reuse, R9.reuse ;  /* 0x0000001012057223 */ /* 0x1c0fe2000000c009 */
[C---:B------:R-:W-:Y:S02]  /*1af0*/  VIADD R10, R11.reuse, 0x20 ;  /* 0x000000200b0a7836 */ /* 0x040fe40000000000 */
[CCC-:B------:R-:W-:Y:S01]  /*1b00*/  FFMA.RM R8, R18.reuse, R16.reuse, R9.reuse ;  /* 0x0000001012087223 */ /* 0x1c0fe20000004009 */
[----:B------:R-:W-:Y:S02]  /*1b10*/  ISETP.NE.AND P2, PT, R11, RZ, PT ;  /* 0x000000ff0b00720c */ /* 0x000fe40003f45270 */
[----:B------:R-:W-:Y:S01]  /*1b20*/  LOP3.LUT R7, R5, 0x7fffff, RZ, 0xc0, !PT ;  /* 0x007fffff05077812 */ /* 0x000fe200078ec0ff */
[----:B------:R-:W-:Y:S01]  /*1b30*/  FFMA.RP R5, R18, R16, R9 ;  /* 0x0000001012057223 */ /* 0x000fe20000008009 */
[----:B------:R-:W-:Y:S02]  /*1b40*/  ISETP.NE.AND P1, PT, R11, RZ, PT ;  /* 0x000000ff0b00720c */ /* 0x000fe40003f25270 */
[----:B------:R-:W-:-:S02]  /*1b50*/  LOP3.LUT R7, R7, 0x800000, RZ, 0xfc, !PT ;  /* 0x0080000007077812 */ /* 0x000fc400078efcff */
[----:B------:R-:W-:Y:S02]  /*1b60*/  IADD3 R9, PT, PT, -R11, RZ, RZ ;  /* 0x000000ff0b097210 */ /* 0x000fe40007ffe1ff */
[----:B------:R-:W-:Y:S02]  /*1b70*/  SHF.L.U32 R10, R7, R10, RZ ;  /* 0x0000000a070a7219 */ /* 0x000fe400000006ff */
[----:B------:R-:W-:Y:S02]  /*1b80*/  FSETP.NEU.FTZ.AND P0, PT, R5, R8, PT ;  /* 0x000000080500720b */ /* 0x000fe40003f1d000 */
[----:B------:R-:W-:Y:S02]  /*1b90*/  SEL R8, R9, RZ, P2 ;  /* 0x000000ff09087207 */ /* 0x000fe40001000000 */
[----:B------:R-:W-:Y:S02]  /*1ba0*/  ISETP.NE.AND P1, PT, R10, RZ, P1 ;  /* 0x000000ff0a00720c */ /* 0x000fe40000f25270 */
[----:B------:R-:W-:-:S02]  /*1bb0*/  SHF.R.U32.HI R8, RZ, R8, R7 ;  /* 0x00000008ff087219 */ /* 0x000fc40000011607 */
[----:B------:R-:W-:Y:S02]  /*1bc0*/  PLOP3.LUT P0, PT, P0, P1, PT, 0xf8, 0x8f ;  /* 0x00000000008f781c */ /* 0x000fe40000703f70 */
[----:B------:R-:W-:Y:S02]  /*1bd0*/  SHF.R.U32.HI R10, RZ, 0x1, R8 ;  /* 0x00000001ff0a7819 */ /* 0x000fe40000011608 */
[----:B------:R-:W-:-:S04]  /*1be0*/  SEL R5, RZ, 0x1, !P0 ;  /* 0x00000001ff057807 */ /* 0x000fc80004000000 */
[----:B------:R-:W-:-:S04]  /*1bf0*/  LOP3.LUT R5, R5, 0x1, R10, 0xf8, !PT ;  /* 0x0000000105057812 */ /* 0x000fc800078ef80a */
[----:B------:R-:W-:-:S05]  /*1c00*/  LOP3.LUT R5, R5, R8, RZ, 0xc0, !PT ;  /* 0x0000000805057212 */ /* 0x000fca00078ec0ff */
[----:B------:R-:W-:-:S05]  /*1c10*/  IMAD.IADD R5, R10, 0x1, R5 ;  /* 0x000000010a057824 */ /* 0x000fca00078e0205 */
[----:B------:R-:W-:Y:S01]  /*1c20*/  LOP3.LUT R4, R5, R4, RZ, 0xfc, !PT ;  /* 0x0000000405047212 */ /* 0x000fe200078efcff */
[----:B------:R-:W-:Y:S06]  /*1c30*/  BRA `(.L_x_29) ;  /* 0x0000000000107947 */ /* 0x000fec0003800000 */
.L_x_28:
[----:B------:R-:W-:-:S04]  /*1c40*/  LOP3.LUT R4, R4, 0x80000000, RZ, 0xc0, !PT ;  /* 0x8000000004047812 */ /* 0x000fc800078ec0ff */
[----:B------:R-:W-:Y:S01]  /*1c50*/  LOP3.LUT R4, R4, 0x7f800000, RZ, 0xfc, !PT ;  /* 0x7f80000004047812 */ /* 0x000fe200078efcff */
[----:B------:R-:W-:Y:S06]  /*1c60*/  BRA `(.L_x_29) ;  /* 0x0000000000047947 */ /* 0x000fec0003800000 */
.L_x_27:
[----:B------:R-:W-:-:S07]  /*1c70*/  IMAD R4, R8, 0x800000, R4 ;  /* 0x0080000008047824 */ /* 0x000fce00078e0204 */
.L_x_29:
[----:B------:R-:W-:Y:S05]  /*1c80*/  BSYNC.RECONVERGENT B2 ;  /* 0x0000000000027941 */ /* 0x000fea0003800200 */
.L_x_26:
[----:B------:R-:W-:Y:S05]  /*1c90*/  BRA `(.L_x_30) ;  /* 0x0000000000207947 */ /* 0x000fea0003800000 */
.L_x_25:
[----:B------:R-:W-:-:S04]  /*1ca0*/  LOP3.LUT R4, R10, 0x80000000, R9, 0x48, !PT ;  /* 0x800000000a047812 */ /* 0x000fc800078e4809 */
[----:B------:R-:W-:Y:S01]  /*1cb0*/  LOP3.LUT R4, R4, 0x7f800000, RZ, 0xfc, !PT ;  /* 0x7f80000004047812 */ /* 0x000fe200078efcff */
[----:B------:R-:W-:Y:S06]  /*1cc0*/  BRA `(.L_x_30) ;  /* 0x0000000000147947 */ /* 0x000fec0003800000 */
.L_x_24:
[----:B------:R-:W-:Y:S01]  /*1cd0*/  LOP3.LUT R4, R10, 0x80000000, R9, 0x48, !PT ;  /* 0x800000000a047812 */ /* 0x000fe200078e4809 */
[----:B------:R-:W-:Y:S06]  /*1ce0*/  BRA `(.L_x_30) ;  /* 0x00000000000c7947 */ /* 0x000fec0003800000 */
.L_x_23:
[----:B------:R-:W0:Y:S01]  /*1cf0*/  MUFU.RSQ R4, -QNAN ;  /* 0xffc0000000047908 */ /* 0x000e220000001400 */
[----:B------:R-:W-:Y:S05]  /*1d00*/  BRA `(.L_x_30) ;  /* 0x0000000000047947 */ /* 0x000fea0003800000 */
.L_x_22:
[----:B------:R-:W-:-:S07]  /*1d10*/  FADD.FTZ R4, R4, R5 ;  /* 0x0000000504047221 */ /* 0x000fce0000010000 */
.L_x_30:
[----:B------:R-:W-:Y:S05]  /*1d20*/  BSYNC.RECONVERGENT B1 ;  /* 0x0000000000017941 */ /* 0x000fea0003800200 */
.L_x_20:
[----:B------:R-:W-:-:S04]  /*1d30*/  HFMA2 R7, -RZ, RZ, 0, 0 ;  /* 0x00000000ff077431 */ /* 0x000fc800000001ff */
[----:B0-----:R-:W-:Y:S05]  /*1d40*/  RET.REL.NODEC R6 `(_Z23rmsnorm_residual_kernelIffEvPT_S1_PKS0_S3_S3_if) ;  /* 0xffffffe006ac7950 */ /* 0x001fea0003c3ffff */
.L_x_31:
[----:B------:R-:W-:-:S00]  /*1d50*/  BRA `(.L_x_31) ;  /* 0xfffffffc00fc7947 */ /* 0x000fc0000383ffff */
[----:B------:R-:W-:-:S00]  /*1d60*/  NOP ;  /* 0x0000000000007918 */ /* 0x000fc00000000000 */
        /* <DEDUP_REMOVED lines=9> */
.L_x_335:


//--------------------- .text._Z23rmsnorm_residual_kernelI13__nv_bfloat16fEvPT_S2_PKS1_S4_S4_if --------------------------
	.section	.text._Z23rmsnorm_residual_kernelI13__nv_bfloat16fEvPT_S2_PKS1_S4_S4_if,"ax",@progbits
	.align	128
        .global         _Z23rmsnorm_residual_kernelI13__nv_bfloat16fEvPT_S2_PKS1_S4_S4_if
        .type           _Z23rmsnorm_residual_kernelI13__nv_bfloat16fEvPT_S2_PKS1_S4_S4_if,@function
        .size           _Z23rmsnorm_residual_kernelI13__nv_bfloat16fEvPT_S2_PKS1_S4_S4_if,(.L_x_336 - _Z23rmsnorm_residual_kernelI13__nv_bfloat16fEvPT_S2_PKS1_S4_S4_if)
        .other          _Z23rmsnorm_residual_kernelI13__nv_bfloat16fEvPT_S2_PKS1_S4_S4_if,@"STO_CUDA_ENTRY STV_DEFAULT"
_Z23rmsnorm_residual_kernelI13__nv_bfloat16fEvPT_S2_PKS1_S4_S4_if:
.text._Z23rmsnorm_residual_kernelI13__nv_bfloat16fEvPT_S2_PKS1_S4_S4_if:
        /* <DEDUP_REMOVED lines=22> */
[----:B------:R-:W-:Y:S01]  /*0160*/  VIMNMX.U32 R9, PT, PT, R4, R19, !PT ;  /* 0x0000001304097248 */ /* 0x000fe20007fe0000 */
[----:B0-----:R-:W0:Y:S02]  /*0170*/  MUFU.RCP R14, R14 ;  /* 0x0000000e000e7308 */ /* 0x001e240000001000 */
[----:B0-----:R-:W-:-:S06]  /*0180*/  VIADD R6, R14, 0xffffffe ;  /* 0x0ffffffe0e067836 */ /* 0x001fcc0000000000 */
[----:B------:R0:W1:Y:S02]  /*0190*/  F2I.FTZ.U32.TRUNC.NTZ R7, R6 ;  /* 0x0000000600077305 */ /* 0x000064000021f000 */
[----:B0-----:R-:W-:Y:S02]  /*01a0*/  IMAD.MOV.U32 R6, RZ, RZ, RZ ;  /* 0x000000ffff067224 */ /* 0x001fe400078e00ff */
[----:B-1----:R-:W-:-:S04]  /*01b0*/  IMAD.MOV R8, RZ, RZ, -R7 ;  /* 0x000000ffff087224 */ /* 0x002fc800078e0a07 */
[----:B------:R-:W-:Y:S01]  /*01c0*/  IMAD R15, R8, R3, RZ ;  /* 0x00000003080f7224 */ /* 0x000fe200078e02ff */
[----:B------:R-:W-:-:S03]  /*01d0*/  SEL R8, RZ, 0x1, P0 ;  /* 0x00000001ff087807 */ /* 0x000fc60000000000 */
[----:B------:R-:W-:Y:S01]  /*01e0*/  IMAD.HI.U32 R7, R7, R15, R6 ;  /* 0x0000000f07077227 */ /* 0x000fe200078e0006 */
[----:B------:R-:W-:-:S05]  /*01f0*/  IADD3 R4, PT, PT, R9, -R4, -R8 ;  /* 0x8000000409047210 */ /* 0x000fca0007ffe808 */
[----:B------:R-:W-:-:S04]  /*0200*/  IMAD.HI.U32 R7, R7, R4, RZ ;  /* 0x0000000407077227 */ /* 0x000fc800078e00ff */
[----:B------:R-:W-:-:S04]  /*0210*/  IMAD.MOV R6, RZ, RZ, -R7 ;  /* 0x000000ffff067224 */ /* 0x000fc800078e0a07 */
[----:B------:R-:W-:-:S05]  /*0220*/  IMAD R4, R3, R6, R4 ;  /* 0x0000000603047224 */ /* 0x000fca00078e0204 */
[----:B------:R-:W-:-:S13]  /*0230*/  ISETP.GE.U32.AND P0, PT, R4, R3, PT ;  /* 0x000000030400720c */ /* 0x000fda0003f06070 */
[----:B------:R-:W-:Y:S01]  /*0240*/  @P0 IMAD.IADD R4, R4, 0x1, -R3 ;  /* 0x0000000104040824 */ /* 0x000fe200078e0a03 */
[----:B------:R-:W-:-:S04]  /*0250*/  @P0 IADD3 R7, PT, PT, R7, 0x1, RZ ;  /* 0x0000000107070810 */ /* 0x000fc80007ffe0ff */
[----:B------:R-:W-:-:S13]  /*0260*/  ISETP.GE.U32.AND P1, PT, R4, R3, PT ;  /* 0x000000030400720c */ /* 0x000fda0003f26070 */
[----:B------:R-:W-:Y:S01]  /*0270*/  @P1 VIADD R7, R7, 0x1 ;  /* 0x0000000107071836 */ /* 0x000fe20000000000 */
[----:B------:R-:W-:-:S05]  /*0280*/  @!P2 LOP3.LUT R7, RZ, R3, RZ, 0x33, !PT ;  /* 0x00000003ff07a212 */ /* 0x000fca00078e33ff */
[----:B------:R-:W-:Y:S01]  /*0290*/  IMAD.IADD R7, R8, 0x1, R7 ;  /* 0x0000000108077824 */ /* 0x000fe200078e0207 */
[----:B------:R-:W-:-:S04]  /*02a0*/  MOV R8, R0 ;  /* 0x0000000000087202 */ /* 0x000fc80000000f00 */
[C---:B------:R-:W-:Y:S02]  /*02b0*/  LOP3.LUT R4, R7.reuse, 0x3, RZ, 0xc0, !PT ;  /* 0x0000000307047812 */ /* 0x040fe400078ec0ff */
[----:B------:R-:W-:Y:S02]  /*02c0*/  ISETP.GE.U32.AND P0, PT, R7, 0x3, PT ;  /* 0x000000030700780c */ /* 0x000fe40003f06070 */
[----:B------:R-:W-:Y:S01]  /*02d0*/  ISETP.NE.AND P1, PT, R4, 0x3, PT ;  /* 0x000000030400780c */ /* 0x000fe20003f25270 */
[----:B------:R-:W-:-:S12]  /*02e0*/  IMAD.MOV.U32 R4, RZ, RZ, RZ ;  /* 0x000000ffff047224 */ /* 0x000fd800078e00ff */
[----:B------:R-:W-:Y:S05]  /*02f0*/  @!P1 BRA `(.L_x_35) ;  /* 0x00000000005c9947 */ /* 0x000fea0003800000 */
[----:B------:R-:W-:Y:S01]  /*0300*/  VIADD R8, R7, 0x1 ;  /* 0x0000000107087836 */ /* 0x000fe20000000000 */
[C---:B------:R-:W-:Y:S01]  /*0310*/  SHF.L.U64.HI R7, R5.reuse, 0x1, R2 ;  /* 0x0000000105077819 */ /* 0x040fe20000010202 */
[----:B------:R-:W-:Y:S02]  /*0320*/  IMAD.SHL.U32 R6, R5, 0x2, RZ ;  /* 0x0000000205067824 */ /* 0x000fe400078e00ff */
[----:B------:R-:W-:Y:S01]  /*0330*/  IMAD.MOV.U32 R4, RZ, RZ, RZ ;  /* 0x000000ffff047224 */ /* 0x000fe200078e00ff */
[----:B------:R-:W-:Y:S01]  /*0340*/  LOP3.LUT R9, R8, 0x3, RZ, 0xc0, !PT ;  /* 0x0000000308097812 */ /* 0x000fe200078ec0ff */
[----:B------:R-:W-:Y:S01]  /*0350*/  IMAD.WIDE.U32 R6, R0, 0x2, R6 ;  /* 0x0000000200067825 */ /* 0x000fe200078e0006 */
[----:B------:R-:W-:-:S03]  /*0360*/  MOV R8, R0 ;  /* 0x0000000000087202 */ /* 0x000fc60000000f00 */
[----:B------:R-:W-:-:S07]  /*0370*/  IMAD.MOV R9, RZ, RZ, -R9 ;  /* 0x000000ffff097224 */ /* 0x000fce00078e0a09 */
.L_x_36:
[C---:B------:R-:W-:Y:S02]  /*0380*/  IADD3 R16, P2, PT, R6.reuse, UR10, RZ ;  /* 0x0000000a06107c10 */ /* 0x040fe4000ff5e0ff */
[----:B------:R-:W-:Y:S02]  /*0390*/  IADD3 R14, P1, PT, R6, UR8, RZ ;  /* 0x00000008060e7c10 */ /* 0x000fe4000ff3e0ff */
[C---:B------:R-:W-:Y:S02]  /*03a0*/  IADD3.X R17, PT, PT, R7.reuse, UR11, RZ, P2, !PT ;  /* 0x0000000b07117c10 */ /* 0x040fe400097fe4ff */
[----:B------:R-:W-:-:S03]  /*03b0*/  IADD3.X R15, PT, PT, R7, UR9, RZ, P1, !PT ;  /* 0x00000009070f7c10 */ /* 0x000fc60008ffe4ff */
[----:B------:R-:W2:Y:S04]  /*03c0*/  LDG.E.U16.CONSTANT R16, desc[UR6][R16.64] ;  /* 0x0000000610107981 */ /* 0x000ea8000c1e9500 */
[----:B------:R-:W3:Y:S01]  /*03d0*/  LDG.E.U16.CONSTANT R14, desc[UR6][R14.64] ;  /* 0x000000060e0e7981 */ /* 0x000ee2000c1e9500 */
[----:B------:R-:W-:-:S05]  /*03e0*/  VIADD R9, R9, 0x1 ;  /* 0x0000000109097836 */ /* 0x000fca0000000000 */
[----:B------:R-:W-:Y:S01]  /*03f0*/  ISETP.NE.AND P1, PT, R9, RZ, PT ;  /* 0x000000ff0900720c */ /* 0x000fe20003f25270 */
[C---:B------:R-:W-:Y:S02]  /*0400*/  IMAD.IADD R8, R3.reuse, 0x1, R8 ;  /* 0x0000000103087824 */ /* 0x040fe400078e0208 */
[----:B------:R-:W-:Y:S01]  /*0410*/  IMAD.WIDE.U32 R6, R3, 0x2, R6 ;  /* 0x0000000203067825 */ /* 0x000fe200078e0006 */
[----:B--2---:R-:W-:-:S03]  /*0420*/  SHF.L.U32 R21, R16, 0x10, RZ ;  /* 0x0000001010157819 */ /* 0x004fc600000006ff */
[----:B---3--:R-:W-:-:S04]  /*0430*/  IMAD.U32 R18, R14, 0x10000, RZ ;  /* 0x000100000e127824 */ /* 0x008fc800078e00ff */
[----:B------:R-:W-:-:S04]  /*0440*/  FADD R21, R18, R21 ;  /* 0x0000001512157221 */ /* 0x000fc80000000000 */
[----:B------:R-:W-:Y:S01]  /*0450*/  FFMA R4, R21, R21, R4 ;  /* 0x0000001515047223 */ /* 0x000fe20000000004 */
[----:B------:R-:W-:Y:S06]  /*0460*/  @P1 BRA `(.L_x_36) ;  /* 0xfffffffc00c41947 */ /* 0x000fec000383ffff */
.L_x_35:
[----:B------:R-:W-:Y:S05]  /*0470*/  BSYNC.RECONVERGENT B1 ;  /* 0x0000000000017941 */ /* 0x000fea0003800200 */
.L_x_34:
[----:B------:R-:W-:Y:S05]  /*0480*/  @!P0 BRA `(.L_x_33) ;  /* 0x0000000000988947 */ /* 0x000fea0003800000 */
.L_x_37:
[----:B------:R-:W-:Y:S02]  /*0490*/  IMAD.IADD R23, R3, 0x1, R8 ;  /* 0x0000000103177824 */ /* 0x000fe400078e0208 */
[----:B------:R-:W-:-:S04]  /*04a0*/  IMAD.WIDE.U32 R14, R8, 0x2, R12 ;  /* 0x00000002080e7825 */ /* 0x000fc800078e000c */
[C---:B------:R-:W-:Y:S01]  /*04b0*/  IMAD.WIDE.U32 R26, R23.reuse, 0x2, R12 ;  /* 0x00000002171a7825 */ /* 0x040fe200078e000c */
[----:B------:R0:W2:Y:S03]  /*04c0*/  LDG.E.U16.CONSTANT R18, desc[UR6][R14.64] ;  /* 0x000000060e127981 */ /* 0x0000a6000c1e9500 */
[C---:B------:R-:W-:Y:S01]  /*04d0*/  IMAD.WIDE.U32 R24, R23.reuse, 0x2, R10 ;  /* 0x0000000217187825 */ /* 0x040fe200078e000a */
[----:B------:R-:W3:Y:S03]  /*04e0*/  LDG.E.U16.CONSTANT R21, desc[UR6][R26.64] ;  /* 0x000000061a157981 */ /* 0x000ee6000c1e9500 */
[----:B------:R-:W-:Y:S01]  /*04f0*/  IMAD.IADD R23, R23, 0x1, R3 ;  /* 0x0000000117177824 */ /* 0x000fe200078e0203 */
[----:B------:R-:W4:Y:S01]  /*0500*/  LDG.E.U16.CONSTANT R22, desc[UR6][R24.64] ;  /* 0x0000000618167981 */ /* 0x000f22000c1e9500 */
[----:B------:R-:W-:-:S04]  /*0510*/  IMAD.WIDE.U32 R16, R8, 0x2, R10 ;  /* 0x0000000208107825 */ /* 0x000fc800078e000a */
[C---:B------:R-:W-:Y:S01]  /*0520*/  IMAD.WIDE.U32 R8, R23.reuse, 0x2, R10 ;  /* 0x0000000217087825 */ /* 0x040fe200078e000a */
[----:B------:R1:W5:Y:S03]  /*0530*/  LDG.E.U16.CONSTANT R20, desc[UR6][R16.64] ;  /* 0x0000000610147981 */ /* 0x000366000c1e9500 */
[C-C-:B------:R-:W-:Y:S01]  /*0540*/  IMAD.WIDE.U32 R6, R23.reuse, 0x2, R12.reuse ;  /* 0x0000000217067825 */ /* 0x140fe200078e000c */
[----:B------:R-:W-:Y:S01]  /*0550*/  IADD3 R23, PT, PT, R23, R3, RZ ;  /* 0x0000000317177210 */ /* 0x000fe20007ffe0ff */
[----:B------:R-:W5:Y:S04]  /*0560*/  LDG.E.U16.CONSTANT R8, desc[UR6][R8.64] ;  /* 0x0000000608087981 */ /* 0x000f68000c1e9500 */
[C---:B0-----:R-:W-:Y:S01]  /*0570*/  IMAD.WIDE.U32 R14, R23.reuse, 0x2, R12 ;  /* 0x00000002170e7825 */ /* 0x041fe200078e000c */
[----:B------:R0:W5:Y:S03]  /*0580*/  LDG.E.U16.CONSTANT R6, desc[UR6][R6.64] ;  /* 0x0000000606067981 */ /* 0x000166000c1e9500 */
[----:B-1----:R-:W-:-:S02]  /*0590*/  IMAD.WIDE.U32 R16, R23, 0x2, R10 ;  /* 0x0000000217107825 */ /* 0x002fc400078e000a */
[----:B------:R-:W5:Y:S04]  /*05a0*/  LDG.E.U16.CONSTANT R14, desc[UR6][R14.64] ;  /* 0x000000060e0e7981 */ /* 0x000f68000c1e9500 */
[----:B------:R-:W5:Y:S01]  /*05b0*/  LDG.E.U16.CONSTANT R16, desc[UR6][R16.64] ;  /* 0x0000000610107981 */ /* 0x000f62000c1e9500 */
[----:B--2---:R-:W-:Y:S02]  /*05c0*/  IMAD.U32 R18, R18, 0x10000, RZ ;  /* 0x0001000012127824 */ /* 0x004fe400078e00ff */
[----:B---3--:R-:W-:Y:S01]  /*05d0*/  IMAD.U32 R21, R21, 0x10000, RZ ;  /* 0x0001000015157824 */ /* 0x008fe200078e00ff */
[----:B----4-:R-:W-:Y:S01]  /*05e0*/  SHF.L.U32 R22, R22, 0x10, RZ ;  /* 0x0000001016167819 */ /* 0x010fe200000006ff */
[----:B-----5:R-:W-:Y:S02]  /*05f0*/  IMAD.U32 R25, R20, 0x10000, RZ ;  /* 0x0001000014197824 */ /* 0x020fe400078e00ff */
[----:B0-----:R-:W-:-:S02]  /*0600*/  IMAD.U32 R7, R8, 0x10000, RZ ;  /* 0x0001000008077824 */ /* 0x001fc400078e00ff */
[----:B------:R-:W-:Y:S02]  /*0610*/  IMAD.IADD R8, R23, 0x1, R3 ;  /* 0x0000000117087824 */ /* 0x000fe400078e0203 */
[----:B------:R-:W-:Y:S01]  /*0620*/  FADD R25, R18, R25 ;  /* 0x0000001912197221 */ /* 0x000fe20000000000 */
[----:B------:R-:W-:Y:S02]  /*0630*/  FADD R21, R21, R22 ;  /* 0x0000001615157221 */ /* 0x000fe40000000000 */
[----:B------:R-:W-:Y:S01]  /*0640*/  ISETP.GE.AND P0, PT, R8, R19, PT ;  /* 0x000000130800720c */ /* 0x000fe20003f06270 */
[----:B------:R-:W-:Y:S01]  /*0650*/  FFMA R4, R25, R25, R4 ;  /* 0x0000001919047223 */ /* 0x000fe20000000004 */
[----:B------:R-:W-:Y:S01]  /*0660*/  IMAD.U32 R6, R6, 0x10000, RZ ;  /* 0x0001000006067824 */ /* 0x000fe200078e00ff */
[----:B------:R-:W-:Y:S02]  /*0670*/  SHF.L.U32 R14, R14, 0x10, RZ ;  /* 0x000000100e0e7819 */ /* 0x000fe400000006ff */
[----:B------:R-:W-:Y:S01]  /*0680*/  FFMA R4, R21, R21, R4 ;  /* 0x0000001515047223 */ /* 0x000fe20000000004 */
[----:B------:R-:W-:Y:S01]  /*0690*/  FADD R7, R6, R7 ;  /* 0x0000000706077221 */ /* 0x000fe20000000000 */
[----:B------:R-:W-:-:S03]  /*06a0*/  IMAD.U32 R9, R16, 0x10000, RZ ;  /* 0x0001000010097824 */ /* 0x000fc600078e00ff */
[----:B------:R-:W-:Y:S01]  /*06b0*/  FFMA R4, R7, R7, R4 ;  /* 0x0000000707047223 */ /* 0x000fe20000000004 */
[----:B------:R-:W-:-:S04]  /*06c0*/  FADD R9, R14, R9 ;  /* 0x000000090e097221 */ /* 0x000fc80000000000 */
[----:B------:R-:W-:Y:S01]  /*06d0*/  FFMA R4, R9, R9, R4 ;  /* 0x0000000909047223 */ /* 0x000fe20000000004 */
[----:B------:R-:W-:Y:S06]  /*06e0*/  @!P0 BRA `(.L_x_37) ;  /* 0xfffffffc00688947 */ /* 0x000fec000383ffff */
.L_x_33:
[----:B------:R-:W-:Y:S05]  /*06f0*/  BSYNC.RECONVERGENT B0 ;  /* 0x0000000000007941 */ /* 0x000fea0003800200 */
.L_x_32:
        /* <DEDUP_REMOVED lines=9> */
[----:B------:R-:W2:Y:S01]  /*0790*/  SHFL.BFLY PT, R6, R7, 0x8, 0x1f ;  /* 0x0d001f0007067f89 */ /* 0x000ea200000e0000 */
[----:B------:R-:W-:Y:S02]  /*07a0*/  @!P0 VIADD R4, R4, 0x10 ;  /* 0x0000001004048836 */ /* 0x000fe40000000000 */
[----:B--2---:R-:W-:-:S05]  /*07b0*/  FADD R6, R7, R6 ;  /* 0x0000000607067221 */ /* 0x004fca0000000000 */
[----:B------:R-:W2:Y:S02]  /*07c0*/  SHFL.BFLY PT, R9, R6, 0x4, 0x1f ;  /* 0x0c801f0006097f89 */ /* 0x000ea400000e0000 */
[----:B--2---:R-:W-:Y:S01]  /*07d0*/  FADD R9, R6, R9 ;  /* 0x0000000906097221 */ /* 0x004fe20000000000 */
[----:B------:R-:W-:-:S04]  /*07e0*/  @!P1 MOV R6, 0x400 ;  /* 0x0000040000069802 */ /* 0x000fc80000000f00 */
[----:B------:R-:W2:Y:S01]  /*07f0*/  SHFL.BFLY PT, R8, R9, 0x2, 0x1f ;  /* 0x0c401f0009087f89 */ /* 0x000ea200000e0000 */
[----:B------:R-:W-:-:S04]  /*0800*/  @!P1 IADD3 R6, PT, PT, R6, 0x10, RZ ;  /* 0x0000001006069810 */ /* 0x000fc80007ffe0ff */
[----:B-1----:R-:W-:-:S05]  /*0810*/  @!P1 LEA R17, R17, R6, 0x18 ;  /* 0x0000000611119211 */ /* 0x002fca00078ec0ff */
[----:B------:R-:W-:Y:S02]  /*0820*/  @!P1 IMAD R6, R0, 0x4, R17 ;  /* 0x0000000400069824 */ /* 0x000fe400078e0211 */
[----:B--2---:R-:W-:Y:S01]  /*0830*/  FADD R8, R9, R8 ;  /* 0x0000000809087221 */ /* 0x004fe20000000000 */
[----:B0-----:R-:W-:Y:S01]  /*0840*/  @!P0 LEA R9, R15, R4, 0x18 ;  /* 0x000000040f098211 */ /* 0x001fe200078ec0ff */
[----:B------:R-:W-:-:S03]  /*0850*/  IMAD.MOV.U32 R4, RZ, RZ, RZ ;  /* 0x000000ffff047224 */ /* 0x000fc600078e00ff */
[----:B------:R-:W0:Y:S01]  /*0860*/  SHFL.BFLY PT, R7, R8, 0x1, 0x1f ;  /* 0x0c201f0008077f89 */ /* 0x000e2200000e0000 */
[----:B------:R-:W-:Y:S01]  /*0870*/  @!P0 LEA.HI R9, R0, R9, RZ, 0x1d ;  /* 0x0000000900098211 */ /* 0x000fe200078fe8ff */
[----:B0-----:R-:W-:-:S05]  /*0880*/  FADD R14, R8, R7 ;  /* 0x00000007080e7221 */ /* 0x001fca0000000000 */
        /* <DEDUP_REMOVED lines=16> */
.L_x_51:
        /* <DEDUP_REMOVED lines=10> */
[----:B0-----:R-:W-:-:S04]  /*0a30*/  FFMA R8, -R7, R6, R4 ;  /* 0x0000000607087223 */ /* 0x001fc80000000104 */
[----:B------:R-:W-:Y:S01]  /*0a40*/  FFMA R6, R9, R8, R6 ;  /* 0x0000000809067223 */ /* 0x000fe20000000006 */
[----:B--2---:R-:W-:Y:S06]  /*0a50*/  @!P0 BRA `(.L_x_41) ;  /* 0x00000000000c8947 */ /* 0x004fec0003800000 */
[----:B------:R-:W-:-:S07]  /*0a60*/  MOV R6, 0xa80 ;  /* 0x00000a8000067802 */ /* 0x000fce0000000f00 */
[----:B------:R-:W-:Y:S05]  /*0a70*/  CALL.REL.NOINC `($__internal_1_$__cuda_sm3x_div_rn_noftz_f32_slowpath) ;  /* 0x0000000c00b87944 */ /* 0x000fea0003c00000 */
[----:B------:R-:W-:-:S07]  /*0a80*/  IMAD.MOV.U32 R6, RZ, RZ, R4 ;  /* 0x000000ffff067224 */ /* 0x000fce00078e0004 */
.L_x_41:
[----:B------:R-:W-:Y:S05]  /*0a90*/  BSYNC.RECONVERGENT B0 ;  /* 0x0000000000007941 */ /* 0x000fea0003800200 */
.L_x_40:
[----:B------:R-:W0:Y:S01]  /*0aa0*/  LDCU UR4, c[0x0][0x3ac] ;  /* 0x00007580ff0477ac */ /* 0x000e220008000800 */
[----:B------:R-:W1:Y:S01]  /*0ab0*/  S2UR UR5, SR_CgaCtaId ;  /* 0x00000000000579c3 */ /* 0x000e620000008800 */
[----:B0-----:R-:W-:Y:S01]  /*0ac0*/  FADD R6, R6, UR4 ;  /* 0x0000000406067e21 */ /* 0x001fe20008000000 */
[----:B------:R-:W-:-:S04]  /*0ad0*/  UMOV UR4, 0x400 ;  /* 0x0000040000047882 */ /* 0x000fc80000000000 */
[----:B------:R-:W-:Y:S01]  /*0ae0*/  FSETP.GEU.AND P0, PT, |R6|, 1.175494350822287508e-38, PT ;  /* 0x008000000600780b */ /* 0x000fe20003f0e200 */
[----:B-1----:R-:W-:-:S12]  /*0af0*/  ULEA UR4, UR5, UR4, 0x18 ;  /* 0x0000000405047291 */ /* 0x002fd8000f8ec0ff */
[----:B------:R-:W-:-:S04]  /*0b00*/  @!P0 FMUL R6, R6, 16777216 ;  /* 0x4b80000006068820 */ /* 0x000fc80000400000 */
[----:B------:R-:W0:Y:S02]  /*0b10*/  MUFU.RSQ R4, R6 ;  /* 0x0000000600047308 */ /* 0x000e240000001400 */
[----:B0-----:R-:W-:-:S05]  /*0b20*/  @!P0 FMUL R4, R4, 4096 ;  /* 0x4580000004048820 */ /* 0x001fca0000400000 */
[----:B------:R2:W-:Y:S02]  /*0b30*/  STS [UR4], R4 ;  /* 0x00000004ff007988 */ /* 0x0005e40008000804 */
.L_x_38:
[----:B------:R-:W3:Y:S01]  /*0b40*/  LDC R7, c[0x0][0x3a8] ;  /* 0x0000ea00ff077b82 */ /* 0x000ee20000000800 */
[----:B------:R-:W-:Y:S07]  /*0b50*/  WARPSYNC.ALL ;  /* 0x0000000000007948 */ /* 0x000fee0003800000 */
[----:B------:R-:W-:Y:S01]  /*0b60*/  BAR.SYNC.DEFER_BLOCKING 0x0 ;  /* 0x0000000000007b1d */ /* 0x000fe20000010000 */
[----:B---3--:R-:W-:-:S13]  /*0b70*/  ISETP.GE.AND P0, PT, R0, R7, PT ;  /* 0x000000070000720c */ /* 0x008fda0003f06270 */
[----:B------:R-:W-:Y:S05]  /*0b80*/  @P0 EXIT ;  /* 0x000000000000094d */ /* 0x000fea0003800000 */
[----:B------:R-:W3:Y:S01]  /*0b90*/  I2F.U32.RP R14, R3 ;  /* 0x00000003000e7306 */ /* 0x000ee20000209000 */
[----:B-12---:R-:W-:Y:S01]  /*0ba0*/  IMAD.IADD R4, R0, 0x1, R3 ;  /* 0x0000000100047824 */ /* 0x006fe200078e0203 */
[----:B------:R-:W-:Y:S01]  /*0bb0*/  ISETP.NE.U32.AND P2, PT, R3, RZ, PT ;  /* 0x000000ff0300720c */ /* 0x000fe20003f45070 */
[----:B------:R-:W1:Y:S01]  /*0bc0*/  S2UR UR5, SR_CgaCtaId ;  /* 0x00000000000579c3 */ /* 0x000e620000008800 */
[----:B------:R-:W-:Y:S01]  /*0bd0*/  UMOV UR4, 0x400 ;  /* 0x0000040000047882 */ /* 0x000fe20000000000 */
[----:B------:R-:W-:Y:S01]  /*0be0*/  BSSY.RECONVERGENT B0, `(.L_x_42) ;  /* 0x0000043000007945 */ /* 0x000fe20003800200 */
[CC--:B------:R-:W-:Y:S02]  /*0bf0*/  ISETP.GE.U32.AND P0, PT, R4.reuse, R7.reuse, PT ;  /* 0x000000070400720c */ /* 0x0c0fe40003f06070 */
[----:B------:R-:W-:Y:S01]  /*0c00*/  VIMNMX.U32 R15, PT, PT, R4, R7, !PT ;  /* 0x00000007040f7248 */ /* 0x000fe20007fe0000 */
[----:B---3--:R-:W0:Y:S01]  /*0c10*/  MUFU.RCP R14, R14 ;  /* 0x0000000e000e7308 */ /* 0x008e220000001000 */
[----:B-1----:R-:W-:Y:S01]  /*0c20*/  ULEA UR4, UR5, UR4, 0x18 ;  /* 0x0000000405047291 */ /* 0x002fe2000f8ec0ff */
[----:B0-----:R-:W-:-:S06]  /*0c30*/  IADD3 R8, PT, PT, R14, 0xffffffe, RZ ;  /* 0x0ffffffe0e087810 */ /* 0x001fcc0007ffe0ff */
[----:B------:R0:W1:Y:S02]  /*0c40*/  F2I.FTZ.U32.TRUNC.NTZ R9, R8 ;  /* 0x0000000800097305 */ /* 0x000064000021f000 */
[----:B0-----:R-:W-:Y:S02]  /*0c50*/  IMAD.MOV.U32 R8, RZ, RZ, RZ ;  /* 0x000000ffff087224 */ /* 0x001fe400078e00ff */
[----:B-1----:R-:W-:-:S04]  /*0c60*/  IMAD.MOV R6, RZ, RZ, -R9 ;  /* 0x000000ffff067224 */ /* 0x002fc800078e0a09 */
[----:B------:R-:W-:Y:S01]  /*0c70*/  IMAD R17, R6, R3, RZ ;  /* 0x0000000306117224 */ /* 0x000fe200078e02ff */
[----:B------:R-:W-:-:S03]  /*0c80*/  SEL R6, RZ, 0x1, P0 ;  /* 0x00000001ff067807 */ /* 0x000fc60000000000 */
[----:B------:R-:W-:Y:S01]  /*0c90*/  IMAD.HI.U32 R17, R9, R17, R8 ;  /* 0x0000001109117227 */ /* 0x000fe200078e0008 */
[----:B------:R-:W-:-:S05]  /*0ca0*/  IADD3 R4, PT, PT, R15, -R4, -R6 ;  /* 0x800000040f047210 */ /* 0x000fca0007ffe806 */
[----:B------:R-:W-:-:S05]  /*0cb0*/  IMAD.HI.U32 R17, R17, R4, RZ ;  /* 0x0000000411117227 */ /* 0x000fca00078e00ff */
[----:B------:R-:W-:-:S05]  /*0cc0*/  IADD3 R8, PT, PT, -R17, RZ, RZ ;  /* 0x000000ff11087210 */ /* 0x000fca0007ffe1ff */
[----:B------:R-:W-:-:S05]  /*0cd0*/  IMAD R4, R3, R8, R4 ;  /* 0x0000000803047224 */ /* 0x000fca00078e0204 */
[----:B------:R-:W-:-:S13]  /*0ce0*/  ISETP.GE.U32.AND P0, PT, R4, R3, PT ;  /* 0x000000030400720c */ /* 0x000fda0003f06070 */
[----:B------:R-:W-:Y:S02]  /*0cf0*/  @P0 IMAD.IADD R4, R4, 0x1, -R3 ;  /* 0x0000000104040824 */ /* 0x000fe400078e0a03 */
[----:B------:R-:W-:-:S03]  /*0d00*/  @P0 VIADD R17, R17, 0x1 ;  /* 0x0000000111110836 */ /* 0x000fc60000000000 */
[----:B------:R-:W-:-:S13]  /*0d10*/  ISETP.GE.U32.AND P1, PT, R4, R3, PT ;  /* 0x000000030400720c */ /* 0x000fda0003f26070 */
[----:B------:R-:W-:Y:S01]  /*0d20*/  @P1 VIADD R17, R17, 0x1 ;  /* 0x0000000111111836 */ /* 0x000fe20000000000 */
[----:B------:R-:W-:-:S04]  /*0d30*/  @!P2 LOP3.LUT R17, RZ, R3, RZ, 0x33, !PT ;  /* 0x00000003ff11a212 */ /* 0x000fc800078e33ff */
[----:B------:R-:W-:Y:S02]  /*0d40*/  IADD3 R4, PT, PT, R6, R17, RZ ;  /* 0x0000001106047210 */ /* 0x000fe40007ffe0ff */
[----:B------:R-:W0:Y:S01]  /*0d50*/  LDS R6, [UR4] ;  /* 0x00000004ff067984 */ /* 0x000e220008000800 */
[----:B------:R-:W1:Y:S01]  /*0d60*/  LDCU.64 UR4, c[0x0][0x3a0] ;  /* 0x00007400ff0477ac */ /* 0x000e620008000a00 */
[----:B------:R-:W-:-:S04]  /*0d70*/  LOP3.LUT R8, R4, 0x3, RZ, 0xc0, !PT ;  /* 0x0000000304087812 */ /* 0x000fc800078ec0ff */
[----:B------:R-:W-:-:S13]  /*0d80*/  ISETP.NE.AND P0, PT, R8, 0x3, PT ;  /* 0x000000030800780c */ /* 0x000fda0003f05270 */
[----:B-1----:R-:W-:Y:S05]  /*0d90*/  @!P0 BRA `(.L_x_43) ;  /* 0x00000000009c8947 */ /* 0x002fea0003800000 */
[----:B------:R-:W1:Y:S01]  /*0da0*/  LDCU.128 UR8, c[0x0][0x380] ;  /* 0x00007000ff0877ac */ /* 0x000e620008000c00 */
[----:B------:R-:W-:Y:S01]  /*0db0*/  VIADD R14, R4, 0x1 ;  /* 0x00000001040e7836 */ /* 0x000fe20000000000 */
[C---:B------:R-:W-:Y:S01]  /*0dc0*/  SHF.L.U64.HI R27, R5.reuse, 0x1, R2 ;  /* 0x00000001051b7819 */ /* 0x040fe20000010202 */
[----:B------:R-:W-:-:S03]  /*0dd0*/  IMAD.SHL.U32 R9, R5, 0x2, RZ ;  /* 0x0000000205097824 */ /* 0x000fc600078e00ff */
[----:B------:R-:W-:Y:S01]  /*0de0*/  LOP3.LUT R24, R14, 0x3, RZ, 0xc0, !PT ;  /* 0x000000030e187812 */ /* 0x000fe200078ec0ff */
[----:B------:R-:W-:-:S04]  /*0df0*/  IMAD.WIDE.U32 R14, R0, 0x2, RZ ;  /* 0x00000002000e7825 */ /* 0x000fc800078e00ff */
[----:B------:R-:W-:Y:S02]  /*0e00*/  IMAD R0, R24, R3, R0 ;  /* 0x0000000318007224 */ /* 0x000fe400078e0200 */
[----:B------:R-:W-:Y:S01]  /*0e10*/  IMAD.MOV R24, RZ, RZ, -R24 ;  /* 0x000000ffff187224 */ /* 0x000fe200078e0a18 */
[C---:B-1----:R-:W-:Y:S02]  /*0e20*/  IADD3 R8, P0, PT, R9.reuse, UR8, RZ ;  /* 0x0000000809087c10 */ /* 0x042fe4000ff1e0ff */
[----:B------:R-:W-:Y:S02]  /*0e30*/  IADD3 R9, P1, PT, R9, UR10, RZ ;  /* 0x0000000a09097c10 */ /* 0x000fe4000ff3e0ff */
[C---:B------:R-:W-:Y:S02]  /*0e40*/  IADD3.X R25, PT, PT, R27.reuse, UR9, RZ, P0, !PT ;  /* 0x000000091b197c10 */ /* 0x040fe400087fe4ff */
[----:B------:R-:W-:-:S09]  /*0e50*/  IADD3.X R27, PT, PT, R27, UR11, RZ, P1, !PT ;  /* 0x0000000b1b1b7c10 */ /* 0x000fd20008ffe4ff */
.L_x_44:
[-C--:B------:R-:W-:Y:S02]  /*0e60*/  IADD3 R18, P1, PT, R10, R14.reuse, RZ ;  /* 0x0000000e0a127210 */ /* 0x080fe40007f3e0ff */
[----:B------:R-:W-:-:S03]  /*0e70*/  IADD3 R16, P0, PT, R12, R14, RZ ;  /* 0x0000000e0c107210 */ /* 0x000fc60007f1e0ff */
[----:B------:R-:W-:Y:S01]  /*0e80*/  IMAD.X R19, R11, 0x1, R15, P1 ;  /* 0x000000010b137824 */ /* 0x000fe200008e060f */
[----:B------:R-:W-:Y:S02]  /*0e90*/  IADD3.X R17, PT, PT, R13, R15, RZ, P0, !PT ;  /* 0x0000000f0d117210 */ /* 0x000fe400007fe4ff */
[----:B------:R-:W-:Y:S02]  /*0ea0*/  IADD3 R20, P0, PT, R14, UR4, RZ ;  /* 0x000000040e147c10 */ /* 0x000fe4000ff1e0ff */
[----:B------:R-:W2:Y:S04]  /*0eb0*/  LDG.E.U16.CONSTANT R18, desc[UR6][R18.64] ;  /* 0x0000000612127981 */ /* 0x000ea8000c1e9500 */
[----:B------:R-:W3:Y:S01]  /*0ec0*/  LDG.E.U16.CONSTANT R16, desc[UR6][R16.64] ;  /* 0x0000000610107981 */ /* 0x000ee2000c1e9500 */
[----:B------:R-:W-:-:S05]  /*0ed0*/  IADD3.X R21, PT, PT, R15, UR5, RZ, P0, !PT ;  /* 0x000000050f157c10 */ /* 0x000fca00087fe4ff */
[----:B------:R-:W4:Y:S01]  /*0ee0*/  LDG.E.U16.CONSTANT R20, desc[UR6][R20.64] ;  /* 0x0000000614147981 */ /* 0x000f22000c1e9500 */
[----:B------:R-:W-:Y:S01]  /*0ef0*/  VIADD R24, R24, 0x1 ;  /* 0x0000000118187836 */ /* 0x000fe20000000000 */
[----:B--2---:R-:W-:Y:S01]  /*0f00*/  SHF.L.U32 R23, R18, 0x10, RZ ;  /* 0x0000001012177819 */ /* 0x004fe200000006ff */
[----:B---3--:R-:W-:-:S04]  /*0f10*/  IMAD.U32 R22, R16, 0x10000, RZ ;  /* 0x0001000010167824 */ /* 0x008fc800078e00ff */
[----:B------:R-:W-:Y:S01]  /*0f20*/  FADD R23, R22, R23 ;  /* 0x0000001716177221 */ /* 0x000fe20000000000 */
[----:B----4-:R-:W-:-:S03]  /*0f30*/  IMAD.U32 R22, R20, 0x10000, RZ ;  /* 0x0001000014167824 */ /* 0x010fc600078e00ff */
[----:B0-----:R-:W-:Y:S01]  /*0f40*/  FMUL R29, R6, R23 ;  /* 0x00000017061d7220 */ /* 0x001fe20000400000 */
[----:B------:R-:W-:-:S03]  /*0f50*/  IADD3 R16, P1, PT, R14, R8, RZ ;  /* 0x000000080e107210 */ /* 0x000fc60007f3e0ff */
[----:B------:R-:W-:Y:S01]  /*0f60*/  FMUL R29, R22, R29 ;  /* 0x0000001d161d7220 */ /* 0x000fe20000400000 */
[----:B------:R-:W-:Y:S02]  /*0f70*/  IADD3 R22, P0, PT, R14, R9, RZ ;  /* 0x000000090e167210 */ /* 0x000fe40007f1e0ff */
[----:B------:R-:W-:Y:S02]  /*0f80*/  F2FP.BF16.F32.PACK_AB R18, RZ, R23 ;  /* 0x00000017ff12723e */ /* 0x000fe400000010ff */
[----:B------:R-:W-:Y:S01]  /*0f90*/  F2FP.BF16.F32.PACK_AB R29, RZ, R29 ;  /* 0x0000001dff1d723e */ /* 0x000fe200000010ff */
[C---:B------:R-:W-:Y:S01]  /*0fa0*/  IMAD.X R23, R15.reuse, 0x1, R27, P0 ;  /* 0x000000010f177824 */ /* 0x040fe200000e061b */
[----:B------:R-:W-:-:S04]  /*0fb0*/  IADD3.X R17, PT, PT, R15, R25, RZ, P1, !PT ;  /* 0x000000190f117210 */ /* 0x000fc80000ffe4ff */
[----:B------:R1:W-:Y:S04]  /*0fc0*/  STG.E.U16 desc[UR6][R22.64], R18 ;  /* 0x0000001216007986 */ /* 0x0003e8000c101506 */
[----:B------:R1:W-:Y:S01]  /*0fd0*/  STG.E.U16 desc[UR6][R16.64], R29 ;  /* 0x0000001d10007986 */ /* 0x0003e2000c101506 */
[----:B------:R-:W-:Y:S01]  /*0fe0*/  ISETP.NE.AND P0, PT, R24, RZ, PT ;  /* 0x000000ff1800720c */ /* 0x000fe20003f05270 */
[----:B------:R-:W-:-:S12]  /*0ff0*/  IMAD.WIDE.U32 R14, R3, 0x2, R14 ;  /* 0x00000002030e7825 */ /* 0x000fd800078e000e */
[----:B-1----:R-:W-:Y:S05]  /*1000*/  @P0 BRA `(.L_x_44) ;  /* 0xfffffffc00940947 */ /* 0x002fea000383ffff */
.L_x_43:
[----:B------:R-:W-:Y:S05]  /*1010*/  BSYNC.RECONVERGENT B0 ;  /* 0x0000000000007941 */ /* 0x000fea0003800200 */
.L_x_42:
[----:B------:R-:W1:Y:S01]  /*1020*/  LDC.64 R8, c[0x0][0x3a0] ;  /* 0x0000e800ff087b82 */ /* 0x000e620000000a00 */
[----:B------:R-:W-:Y:S01]  /*1030*/  ISETP.GE.U32.AND P0, PT, R4, 0x3, PT ;  /* 0x000000030400780c */ /* 0x000fe20003f06070 */
[----:B------:R-:W2:-:S12]  /*1040*/  LDCU.128 UR8, c[0x0][0x380] ;  /* 0x00007000ff0877ac */ /* 0x000e980008000c00 */
[----:B--2---:R-:W-:Y:S05]  /*1050*/  @!P0 EXIT ;  /* 0x000000000000894d */ /* 0x004fea0003800000 */
.L_x_45:
[----:B------:R-:W-:-:S04]  /*1060*/  IMAD.WIDE.U32 R18, R0, 0x2, R12 ;  /* 0x0000000200127825 */ /* 0x000fc800078e000c */
[C---:B------:R-:W-:Y:S02]  /*1070*/  IMAD.WIDE.U32 R22, R0.reuse, 0x2, R10 ;  /* 0x0000000200167825 */ /* 0x040fe400078e000a */
[----:B------:R-:W2:Y:S04]  /*1080*/  LDG.E.U16.CONSTANT R18, desc[UR6][R18.64] ;  /* 0x0000000612127981 */ /* 0x000ea8000c1e9500 */
[----:B------:R-:W3:Y:S01]  /*1090*/  LDG.E.U16.CONSTANT R22, desc[UR6][R22.64] ;  /* 0x0000000616167981 */ /* 0x000ee2000c1e9500 */
[----:B-1----:R-:W-:-:S05]  /*10a0*/  IMAD.WIDE.U32 R28, R0, 0x2, R8 ;  /* 0x00000002001c7825 */ /* 0x002fca00078e0008 */
[----:B------:R-:W4:Y:S01]  /*10b0*/  LDG.E.U16.CONSTANT R4, desc[UR6][R28.64] ;  /* 0x000000061c047981 */ /* 0x000f22000c1e9500 */
[----:B------:R-:W-:-:S04]  /*10c0*/  IMAD.IADD R21, R3, 0x1, R0 ;  /* 0x0000000103157824 */ /* 0x000fc800078e0200 */
[----:B------:R-:W-:-:S04]  /*10d0*/  IMAD.WIDE.U32 R16, R21, 0x2, R12 ;  /* 0x0000000215107825 */ /* 0x000fc800078e000c */
[C---:B------:R-:W-:Y:S01]  /*10e0*/  IMAD.WIDE.U32 R14, R21.reuse, 0x2, R10 ;  /* 0x00000002150e7825 */ /* 0x040fe200078e000a */
[----:B------:R1:W5:Y:S04]  /*10f0*/  LDG.E.U16.CONSTANT R20, desc[UR6][R16.64] ;  /* 0x0000000610147981 */ /* 0x000368000c1e9500 */
[----:B------:R4:W5:Y:S01]  /*1100*/  LDG.E.U16.CONSTANT R26, desc[UR6][R14.64] ;  /* 0x000000060e1a7981 */ /* 0x000962000c1e9500 */
[----:B------:R-:W-:-:S05]  /*1110*/  IADD3 R27, PT, PT, R21, R3, RZ ;  /* 0x00000003151b7210 */ /* 0x000fca0007ffe0ff */
[----:B-1----:R-:W-:Y:S01]  /*1120*/  IMAD.WIDE.U32 R16, R27, 0x2, R10 ;  /* 0x000000021b107825 */ /* 0x002fe200078e000a */
[----:B--2---:R-:W-:Y:S02]  /*1130*/  SHF.L.U32 R24, R18, 0x10, RZ ;  /* 0x0000001012187819 */ /* 0x004fe400000006ff */
[----:B------:R-:W-:Y:S01]  /*1140*/  IADD3 R18, P0, PT, R5, R0, RZ ;  /* 0x0000000005127210 */ /* 0x000fe20007f1e0ff */
[----:B---3--:R-:W-:-:S04]  /*1150*/  IMAD.U32 R25, R22, 0x10000, RZ ;  /* 0x0001000016197824 */ /* 0x008fc800078e00ff */
[----:B------:R-:W-:Y:S02]  /*1160*/  IMAD.X R23, RZ, RZ, R2, P0 ;  /* 0x000000ffff177224 */ /* 0x000fe400000e0602 */
[----:B------:R-:W-:Y:S01]  /*1170*/  FADD R0, R24, R25 ;  /* 0x0000001918007221 */ /* 0x000fe20000000000 */
[----:B------:R-:W-:-:S04]  /*1180*/  IMAD.WIDE.U32 R24, R21, 0x2, R8 ;  /* 0x0000000215187825 */ /* 0x000fc800078e0008 */
[----:B0-----:R-:W-:Y:S01]  /*1190*/  FMUL R19, R6, R0 ;  /* 0x0000000006137220 */ /* 0x001fe20000400000 */
[----:B----4-:R-:W-:Y:S02]  /*11a0*/  IMAD.U32 R28, R4, 0x10000, RZ ;  /* 0x00010000041c7824 */ /* 0x010fe400078e00ff */
[C---:B------:R-:W-:Y:S01]  /*11b0*/  IMAD.SHL.U32 R22, R18.reuse, 0x2, RZ ;  /* 0x0000000212167824 */ /* 0x040fe200078e00ff */
[----:B------:R-:W-:Y:S01]  /*11c0*/  SHF.L.U64.HI R23, R18, 0x1, R23 ;  /* 0x0000000112177819 */ /* 0x000fe20000010217 */
[----:B------:R-:W-:Y:S01]  /*11d0*/  FMUL R28, R28, R19 ;  /* 0x000000131c1c7220 */ /* 0x000fe20000400000 */
[----:B------:R-:W-:Y:S01]  /*11e0*/  IMAD.WIDE.U32 R18, R27, 0x2, R12 ;  /* 0x000000021b127825 */ /* 0x000fe200078e000c */
[----:B------:R0:W2:Y:S01]  /*11f0*/  LDG.E.U16.CONSTANT R4, desc[UR6][R24.64] ;  /* 0x0000000618047981 */ /* 0x0000a2000c1e9500 */
[----:B------:R-:W-:Y:S02]  /*1200*/  IADD3 R14, P0, PT, R22, UR10, RZ ;  /* 0x0000000a160e7c10 */ /* 0x000fe4000ff1e0ff */
[----:B------:R-:W-:-:S02]  /*1210*/  F2FP.BF16.F32.PACK_AB R28, RZ, R28 ;  /* 0x0000001cff1c723e */ /* 0x000fc400000010ff */
[----:B------:R-:W-:Y:S02]  /*1220*/  IADD3.X R15, PT, PT, R23, UR11, RZ, P0, !PT ;  /* 0x0000000b170f7c10 */ /* 0x000fe400087fe4ff */
[----:B0-----:R-:W-:Y:S01]  /*1230*/  F2FP.BF16.F32.PACK_AB R25, RZ, R0 ;  /* 0x00000000ff19723e */ /* 0x001fe200000010ff */
[----:B-----5:R-:W-:Y:S01]  /*1240*/  IMAD.U32 R20, R20, 0x10000, RZ ;  /* 0x0001000014147824 */ /* 0x020fe200078e00ff */
[----:B------:R0:W3:Y:S01]  /*1250*/  LDG.E.U16.CONSTANT R0, desc[UR6][R18.64] ;  /* 0x0000000612007981 */ /* 0x0000e2000c1e9500 */
[----:B------:R-:W-:Y:S01]  /*1260*/  IADD3 R22, P0, PT, R22, UR8, RZ ;  /* 0x0000000816167c10 */ /* 0x000fe2000ff1e0ff */
[----:B------:R-:W-:Y:S01]  /*1270*/  IMAD.U32 R29, R26, 0x10000, RZ ;  /* 0x000100001a1d7824 */ /* 0x000fe200078e00ff */
[----:B------:R-:W-:Y:S01]  /*1280*/  IADD3 R21, P1, PT, R5, R21, RZ ;  /* 0x0000001505157210 */ /* 0x000fe20007f3e0ff */
[----:B------:R1:W4:Y:S01]  /*1290*/  LDG.E.U16.CONSTANT R24, desc[UR6][R16.64] ;  /* 0x0000000610187981 */ /* 0x000322000c1e9500 */
[----:B0-----:R-:W-:Y:S02]  /*12a0*/  PRMT R19, R25, 0x7610, R19 ;  /* 0x0000761019137816 */ /* 0x001fe40000000013 */
[----:B------:R-:W-:-:S03]  /*12b0*/  IADD3.X R23, PT, PT, R23, UR9, RZ, P0, !PT ;  /* 0x0000000917177c10 */ /* 0x000fc600087fe4ff */
[----:B------:R0:W-:Y:S01]  /*12c0*/  STG.E.U16 desc[UR6][R14.64], R19 ;  /* 0x000000130e007986 */ /* 0x0001e2000c101506 */
[----:B------:R-:W-:Y:S01]  /*12d0*/  IADD3 R25, PT, PT, R27, R3, RZ ;  /* 0x000000031b197210 */ /* 0x000fe20007ffe0ff */
[----:B------:R-:W-:Y:S01]  /*12e0*/  FADD R29, R20, R29 ;  /* 0x0000001d141d7221 */ /* 0x000fe20000000000 */
[----:B------:R-:W-:Y:S01]  /*12f0*/  IMAD.SHL.U32 R26, R21, 0x2, RZ ;  /* 0x00000002151a7824 */ /* 0x000fe200078e00ff */
[----:B0-----:R-:W-:-:S05]  /*1300*/  PRMT R15, R28, 0x7610, R15 ;  /* 0x000076101c0f7816 */ /* 0x001fca000000000f */
[----:B------:R0:W-:Y:S01]  /*1310*/  STG.E.U16 desc[UR6][R22.64], R15 ;  /* 0x0000000f16007986 */ /* 0x0001e2000c101506 */
[----:B------:R-:W-:Y:S01]  /*1320*/  IADD3.X R28, PT, PT, RZ, R2, RZ, P1, !PT ;  /* 0x00000002ff1c7210 */ /* 0x000fe20000ffe4ff */
[----:B-1----:R-:W-:Y:S01]  /*1330*/  IMAD.WIDE.U32 R16, R25, 0x2, R10 ;  /* 0x0000000219107825 */ /* 0x002fe200078e000a */
[----:B------:R-:W-:Y:S02]  /*1340*/  IADD3 R20, P0, PT, R26, UR10, RZ ;  /* 0x0000000a1a147c10 */ /* 0x000fe4000ff1e0ff */
[----:B------:R-:W-:Y:S01]  /*1350*/  SHF.L.U64.HI R28, R21, 0x1, R28 ;  /* 0x00000001151c7819 */ /* 0x000fe2000001021c */
[----:B------:R-:W-:Y:S02]  /*1360*/  IMAD.WIDE.U32 R18, R27, 0x2, R8 ;  /* 0x000000021b127825 */ /* 0x000fe400078e0008 */
[----:B------:R-:W5:Y:S02]  /*1370*/  LDG.E.U16.CONSTANT R16, desc[UR6][R16.64] ;  /* 0x0000000610107981 */ /* 0x000f64000c1e9500 */
[----:B0-----:R-:W-:Y:S01]  /*1380*/  IMAD.WIDE.U32 R14, R25, 0x2, R12 ;  /* 0x00000002190e7825 */ /* 0x001fe200078e000c */
[----:B------:R-:W-:Y:S01]  /*1390*/  IADD3.X R21, PT, PT, R28, UR11, RZ, P0, !PT ;  /* 0x0000000b1c157c10 */ /* 0x000fe200087fe4ff */
[----:B------:R-:W5:Y:S04]  /*13a0*/  LDG.E.U16.CONSTANT R18, desc[UR6][R18.64] ;  /* 0x0000000612127981 */ /* 0x000f68000c1e9500 */
[----:B------:R0:W5:Y:S02]  /*13b0*/  LDG.E.U16.CONSTANT R14, desc[UR6][R14.64] ;  /* 0x000000060e0e7981 */ /* 0x000164000c1e9500 */
[----:B0-----:R-:W-:-:S04]  /*13c0*/  F2FP.BF16.F32.PACK_AB R15, RZ, R29 ;  /* 0x0000001dff0f723e */ /* 0x001fc800000010ff */
[----:B------:R-:W-:-:S05]  /*13d0*/  PRMT R23, R15, 0x7610, R23 ;  /* 0x000076100f177816 */ /* 0x000fca0000000017 */
[----:B------:R0:W-:Y:S02]  /*13e0*/  STG.E.U16 desc[UR6][R20.64], R23 ;  /* 0x0000001714007986 */ /* 0x0001e4000c101506 */
[----:B0-----:R-:W-:-:S06]  /*13f0*/  IMAD.WIDE.U32 R22, R25, 0x2, R8 ;  /* 0x0000000219167825 */ /* 0x001fcc00078e0008 */
[----:B------:R0:W5:Y:S01]  /*1400*/  LDG.E.U16.CONSTANT R22, desc[UR6][R22.64] ;  /* 0x0000000616167981 */ /* 0x000162000c1e9500 */
[----:B------:R-:W-:Y:S01]  /*1410*/  FMUL R29, R6, R29 ;  /* 0x0000001d061d7220 */ /* 0x000fe20000400000 */
[----:B------:R-:W-:Y:S01]  /*1420*/  IADD3 R26, P0, PT, R26, UR8, RZ ;  /* 0x000000081a1a7c10 */ /* 0x000fe2000ff1e0ff */
[----:B--2---:R-:W-:Y:S01]  /*1430*/  IMAD.U32 R19, R4, 0x10000, RZ ;  /* 0x0001000004137824 */ /* 0x004fe200078e00ff */
[----:B------:R-:W-:-:S03]  /*1440*/  IADD3 R4, P1, PT, R5, R27, RZ ;  /* 0x0000001b05047210 */ /* 0x000fc60007f3e0ff */
[----:B------:R-:W-:Y:S02]  /*1450*/  FMUL R19, R19, R29 ;  /* 0x0000001d13137220 */ /* 0x000fe40000400000 */
[----:B------:R-:W-:Y:S01]  /*1460*/  IMAD.X R17, RZ, RZ, R2, P1 ;  /* 0x000000ffff117224 */ /* 0x000fe200008e0602 */
[----:B---3--:R-:W-:Y:S01]  /*1470*/  SHF.L.U32 R0, R0, 0x10, RZ ;  /* 0x0000001000007819 */ /* 0x008fe200000006ff */
[----:B----4-:R-:W-:Y:S01]  /*1480*/  IMAD.U32 R15, R24, 0x10000, RZ ;  /* 0x00010000180f7824 */ /* 0x010fe200078e00ff */
[----:B------:R-:W-:-:S03]  /*1490*/  F2FP.BF16.F32.PACK_AB R19, RZ, R19 ;  /* 0x00000013ff13723e */ /* 0x000fc600000010ff */
[----:B------:R-:W-:Y:S01]  /*14a0*/  FADD R15, R0, R15 ;  /* 0x0000000f000f7221 */ /* 0x000fe20000000000 */
[C---:B------:R-:W-:Y:S02]  /*14b0*/  SHF.L.U64.HI R0, R4.reuse, 0x1, R17 ;  /* 0x0000000104007819 */ /* 0x040fe40000010211 */
[----:B------:R-:W-:Y:S02]  /*14c0*/  SHF.L.U32 R4, R4, 0x1, RZ ;  /* 0x0000000104047819 */ /* 0x000fe400000006ff */
[----:B0-----:R-:W-:Y:S02]  /*14d0*/  PRMT R23, R19, 0x7610, R23 ;  /* 0x0000761013177816 */ /* 0x001fe40000000017 */
[----:B------:R-:W-:-:S05]  /*14e0*/  IADD3.X R27, PT, PT, R28, UR9, RZ, P0, !PT ;  /* 0x000000091c1b7c10 */ /* 0x000fca00087fe4ff */
[----:B------:R0:W-:Y:S01]  /*14f0*/  STG.E.U16 desc[UR6][R26.64], R23 ;  /* 0x000000171a007986 */ /* 0x0001e2000c101506 */
[----:B-----5:R-:W-:Y:S02]  /*1500*/  SHF.L.U32 R20, R16, 0x10, RZ ;  /* 0x0000001010147819 */ /* 0x020fe400000006ff */
[-C--:B------:R-:W-:Y:S01]  /*1510*/  F2FP.BF16.F32.PACK_AB R16, RZ, R15.reuse ;  /* 0x0000000fff10723e */ /* 0x080fe200000010ff */
[----:B------:R-:W-:Y:S02]  /*1520*/  IMAD.U32 R17, R18, 0x10000, RZ ;  /* 0x0001000012117824 */ /* 0x000fe400078e00ff */
[----:B------:R-:W-:Y:S01]  /*1530*/  IMAD.U32 R19, R14, 0x10000, RZ ;  /* 0x000100000e137824 */ /* 0x000fe200078e00ff */
[----:B------:R-:W-:Y:S01]  /*1540*/  IADD3 R14, P0, PT, R4, UR10, RZ ;  /* 0x0000000a040e7c10 */ /* 0x000fe2000ff1e0ff */
[----:B------:R-:W-:Y:S02]  /*1550*/  FMUL R18, R6, R15 ;  /* 0x0000000f06127220 */ /* 0x000fe40000400000 */
[----:B------:R-:W-:Y:S01]  /*1560*/  FADD R19, R19, R20 ;  /* 0x0000001413137221 */ /* 0x000fe20000000000 */
[----:B------:R-:W-:-:S02]  /*1570*/  IADD3.X R15, PT, PT, R0, UR11, RZ, P0, !PT ;  /* 0x0000000b000f7c10 */ /* 0x000fc400087fe4ff */
[----:B------:R-:W-:Y:S01]  /*1580*/  IADD3 R20, P0, PT, R5, R25, RZ ;  /* 0x0000001905147210 */ /* 0x000fe20007f1e0ff */
[----:B------:R-:W-:Y:S01]  /*1590*/  FMUL R21, R6, R19 ;  /* 0x0000001306157220 */ /* 0x000fe20000400000 */
[----:B------:R-:W-:-:S03]  /*15a0*/  FMUL R17, R17, R18 ;  /* 0x0000001211117220 */ /* 0x000fc60000400000 */
[----:B0-----:R-:W-:Y:S01]  /*15b0*/  IMAD.X R23, RZ, RZ, R2, P0 ;  /* 0x000000ffff177224 */ /* 0x001fe200000e0602 */
[----:B------:R-:W-:Y:S02]  /*15c0*/  PRMT R24, R16, 0x7610, R24 ;  /* 0x0000761010187816 */ /* 0x000fe40000000018 */
[----:B------:R-:W-:Y:S02]  /*15d0*/  IADD3 R16, P0, PT, R4, UR8, RZ ;  /* 0x0000000804107c10 */ /* 0x000fe4000ff1e0ff */
[----:B------:R-:W-:Y:S01]  /*15e0*/  F2FP.BF16.F32.PACK_AB R4, RZ, R17 ;  /* 0x00000011ff04723e */ /* 0x000fe200000010ff */
[----:B------:R0:W-:Y:S01]  /*15f0*/  STG.E.U16 desc[UR6][R14.64], R24 ;  /* 0x000000180e007986 */ /* 0x0001e2000c101506 */
[----:B------:R-:W-:Y:S02]  /*1600*/  IADD3.X R17, PT, PT, R0, UR9, RZ, P0, !PT ;  /* 0x0000000900117c10 */ /* 0x000fe400087fe4ff */
[----:B------:R-:W-:Y:S01]  /*1610*/  F2FP.BF16.F32.PACK_AB R0, RZ, R19 ;  /* 0x00000013ff00723e */ /* 0x000fe200000010ff */
[----:B------:R-:W-:-:S04]  /*1620*/  IMAD.U32 R22, R22, 0x10000, RZ ;  /* 0x0001000016167824 */ /* 0x000fc800078e00ff */
[----:B------:R-:W-:Y:S01]  /*1630*/  FMUL R21, R22, R21 ;  /* 0x0000001516157220 */ /* 0x000fe20000400000 */
[C---:B------:R-:W-:Y:S02]  /*1640*/  SHF.L.U64.HI R22, R20.reuse, 0x1, R23 ;  /* 0x0000000114167819 */ /* 0x040fe40000010217 */
[----:B------:R-:W-:-:S04]  /*1650*/  SHF.L.U32 R20, R20, 0x1, RZ ;  /* 0x0000000114147819 */ /* 0x000fc800000006ff */
[C---:B------:R-:W-:Y:S02]  /*1660*/  IADD3 R18, P0, PT, R20.reuse, UR10, RZ ;  /* 0x0000000a14127c10 */ /* 0x040fe4000ff1e0ff */
[----:B0-----:R-:W-:Y:S02]  /*1670*/  IADD3 R14, P1, PT, R20, UR8, RZ ;  /* 0x00000008140e7c10 */ /* 0x001fe4000ff3e0ff */
[----:B------:R-:W-:Y:S02]  /*1680*/  IADD3.X R19, PT, PT, R22, UR11, RZ, P0, !PT ;  /* 0x0000000b16137c10 */ /* 0x000fe400087fe4ff */
[----:B------:R-:W-:Y:S02]  /*1690*/  PRMT R20, R0, 0x7610, R20 ;  /* 0x0000761000147816 */ /* 0x000fe40000000014 */
[----:B------:R-:W-:Y:S02]  /*16a0*/  F2FP.BF16.F32.PACK_AB R21, RZ, R21 ;  /* 0x00000015ff15723e */ /* 0x000fe400000010ff */
[----:B------:R-:W-:Y:S01]  /*16b0*/  IADD3.X R15, PT, PT, R22, UR9, RZ, P1, !PT ;  /* 0x00000009160f7c10 */ /* 0x000fe20008ffe4ff */
[----:B------:R2:W-:Y:S01]  /*16c0*/  STG.E.U16 desc[UR6][R16.64], R4 ;  /* 0x0000000410007986 */ /* 0x0005e2000c101506 */
[----:B------:R-:W-:-:S03]  /*16d0*/  IMAD.IADD R0, R25, 0x1, R3 ;  /* 0x0000000119007824 */ /* 0x000fc600078e0203 */
[----:B------:R2:W-:Y:S04]  /*16e0*/  STG.E.U16 desc[UR6][R18.64], R20 ;  /* 0x0000001412007986 */ /* 0x0005e8000c101506 */
[----:B------:R2:W-:Y:S01]  /*16f0*/  STG.E.U16 desc[UR6][R14.64], R21 ;  /* 0x000000150e007986 */ /* 0x0005e2000c101506 */
[----:B------:R-:W-:-:S13]  /*1700*/  ISETP.GE.AND P0, PT, R0, R7, PT ;  /* 0x000000070000720c */ /* 0x000fda0003f06270 */
[----:B--2---:R-:W-:Y:S05]  /*1710*/  @!P0 BRA `(.L_x_45) ;  /* 0xfffffff800508947 */ /* 0x004fea000383ffff */
[----:B------:R-:W-:Y:S05]  /*1720*/  EXIT ;  /* 0x000000000000794d */ /* 0x000fea0003800000 */
.L_x_39:
[----:B------:R-:W-:Y:S02]  /*1730*/  HFMA2 R21, -RZ, RZ, 0, 1.847743988037109375e-06 ;  /* 0x0000001fff157431 */ /* 0x000fe400000001ff */
[----:B------:R-:W-:Y:S02]  /*1740*/  IMAD.MOV.U32 R17, RZ, RZ, 0x10 ;  /* 0x00000010ff117424 */ /* 0x000fe400078e00ff */
[----:B------:R-:W-:-:S07]  /*1750*/  IMAD.MOV.U32 R14, RZ, RZ, -0x1 ;  /* 0xffffffffff0e7424 */ /* 0x000fce00078e00ff */
[----:B-1----:R-:W-:Y:S05]  /*1760*/  WARPSYNC.COLLECTIVE R14, `(.L_x_46) ;  /* 0x000000000e087348 */ /* 0x002fea0003c00000 */
[----:B-1----:R0:W1:Y:S02]  /*1770*/  SHFL.BFLY P0, R15, R4, R17, R21 ;  /* 0x0c000011040f7389 */ /* 0x0020640000000015 */
[----:B01----:R-:W-:Y:S05]  /*1780*/  ENDCOLLECTIVE ;  /* 0x000000000000791b */ /* 0x003fea0003800000 */
.L_x_46:
[----:B------:R-:W-:Y:S02]  /*1790*/  IMAD.MOV.U32 R17, RZ, RZ, 0x8 ;  /* 0x00000008ff117424 */ /* 0x000fe400078e00ff */
[----:B------:R-:W-:-:S04]  /*17a0*/  IMAD.MOV.U32 R7, RZ, RZ, R15 ;  /* 0x000000ffff077224 */ /* 0x000fc800078e000f */
[----:B------:R-:W-:-:S05]  /*17b0*/  FADD R7, R7, R4 ;  /* 0x0000000407077221 */ /* 0x000fca0000000000 */
[----:B------:R-:W-:-:S07]  /*17c0*/  MOV R4, R7 ;  /* 0x0000000700047202 */ /* 0x000fce0000000f00 */
[----:B------:R-:W-:Y:S05]  /*17d0*/  WARPSYNC.COLLECTIVE R14, `(.L_x_47) ;  /* 0x000000000e087348 */ /* 0x000fea0003c00000 */
[----:B------:R0:W1:Y:S02]  /*17e0*/  SHFL.BFLY P0, R15, R4, R17, R21 ;  /* 0x0c000011040f7389 */ /* 0x0000640000000015 */
[----:B01----:R-:W-:Y:S05]  /*17f0*/  ENDCOLLECTIVE ;  /* 0x000000000000791b */ /* 0x003fea0003800000 */
.L_x_47:
[----:B------:R-:W-:Y:S02]  /*1800*/  IMAD.MOV.U32 R17, RZ, RZ, 0x4 ;  /* 0x00000004ff117424 */ /* 0x000fe400078e00ff */
[----:B------:R-:W-:-:S04]  /*1810*/  IMAD.MOV.U32 R6, RZ, RZ, R15 ;  /* 0x000000ffff067224 */ /* 0x000fc800078e000f */
[----:B------:R-:W-:-:S05]  /*1820*/  FADD R6, R7, R6 ;  /* 0x0000000607067221 */ /* 0x000fca0000000000 */
[----:B------:R-:W-:-:S07]  /*1830*/  MOV R4, R6 ;  /* 0x0000000600047202 */ /* 0x000fce0000000f00 */
[----:B------:R-:W-:Y:S05]  /*1840*/  WARPSYNC.COLLECTIVE R14, `(.L_x_48) ;  /* 0x000000000e087348 */ /* 0x000fea0003c00000 */
[----:B------:R0:W1:Y:S02]  /*1850*/  SHFL.BFLY P0, R15, R4, R17, R21 ;  /* 0x0c000011040f7389 */ /* 0x0000640000000015 */
[----:B01----:R-:W-:Y:S05]  /*1860*/  ENDCOLLECTIVE ;  /* 0x000000000000791b */ /* 0x003fea0003800000 */
.L_x_48:
[----:B------:R-:W-:Y:S02]  /*1870*/  IMAD.MOV.U32 R17, RZ, RZ, 0x2 ;  /* 0x00000002ff117424 */ /* 0x000fe400078e00ff */
[----:B------:R-:W-:-:S04]  /*1880*/  IMAD.MOV.U32 R9, RZ, RZ, R15 ;  /* 0x000000ffff097224 */ /* 0x000fc800078e000f */
[----:B------:R-:W-:-:S05]  /*1890*/  FADD R9, R6, R9 ;  /* 0x0000000906097221 */ /* 0x000fca0000000000 */
[----:B------:R-:W-:-:S07]  /*18a0*/  MOV R4, R9 ;  /* 0x0000000900047202 */ /* 0x000fce0000000f00 */
[----:B------:R-:W-:Y:S05]  /*18b0*/  WARPSYNC.COLLECTIVE R14, `(.L_x_49) ;  /* 0x000000000e087348 */ /* 0x000fea0003c00000 */
[----:B------:R0:W1:Y:S02]  /*18c0*/  SHFL.BFLY P0, R15, R4, R17, R21 ;  /* 0x0c000011040f7389 */ /* 0x0000640000000015 */
[----:B01----:R-:W-:Y:S05]  /*18d0*/  ENDCOLLECTIVE ;  /* 0x000000000000791b */ /* 0x003fea0003800000 */
.L_x_49:
[----:B------:R-:W-:Y:S02]  /*18e0*/  IMAD.MOV.U32 R17, RZ, RZ, 0x1 ;  /* 0x00000001ff117424 */ /* 0x000fe400078e00ff */
[----:B------:R-:W-:-:S04]  /*18f0*/  IMAD.MOV.U32 R8, RZ, RZ, R15 ;  /* 0x000000ffff087224 */ /* 0x000fc800078e000f */
[----:B------:R-:W-:-:S05]  /*1900*/  FADD R8, R9, R8 ;  /* 0x0000000809087221 */ /* 0x000fca0000000000 */
[----:B------:R-:W-:-:S07]  /*1910*/  MOV R4, R8 ;  /* 0x0000000800047202 */ /* 0x000fce0000000f00 */
[----:B------:R-:W-:Y:S05]  /*1920*/  WARPSYNC.COLLECTIVE R14, `(.L_x_50) ;  /* 0x000000000e087348 */ /* 0x000fea0003c00000 */
[----:B------:R0:W1:Y:S02]  /*1930*/  SHFL.BFLY P0, R15, R4, R17, R21 ;  /* 0x0c000011040f7389 */ /* 0x0000640000000015 */
[----:B01----:R-:W-:Y:S05]  /*1940*/  ENDCOLLECTIVE ;  /* 0x000000000000791b */ /* 0x003fea0003800000 */
.L_x_50:
[----:B------:R-:W-:Y:S05]  /*1950*/  BRA `(.L_x_51) ;  /* 0xfffffff0000c7947 */ /* 0x000fea000383ffff */
        .weak           $__internal_1_$__cuda_sm3x_div_rn_noftz_f32_slowpath
        .type           $__internal_1_$__cuda_sm3x_div_rn_noftz_f32_slowpath,@function
        .size           $__internal_1_$__cuda_sm3x_div_rn_noftz_f32_slowpath,(.L_x_336 - $__internal_1_$__cuda_sm3x_div_rn_noftz_f32_slowpath)
$__internal_1_$__cuda_sm3x_div_rn_noftz_f32_slowpath:
[--C-:B------:R-:W-:Y:S01]  /*1960*/  SHF.R.U32.HI R9, RZ, 0x17, R7.reuse ;  /* 0x00000017ff097819 */ /* 0x100fe20000011607 */
[----:B------:R-:W-:Y:S01]  /*1970*/  BSSY.RECONVERGENT B1, `(.L_x_52) ;  /* 0x0000064000017945 */ /* 0x000fe20003800200 */
[--C-:B------:R-:W-:Y:S01]  /*1980*/  SHF.R.U32.HI R8, RZ, 0x17, R4.reuse ;  /* 0x00000017ff087819 */ /* 0x100fe20000011604 */
[----:B------:R-:W-:Y:S01]  /*1990*/  IMAD.MOV.U32 R14, RZ, RZ, R4 ;  /* 0x000000ffff0e7224 */ /* 0x000fe200078e0004 */
[----:B------:R-:W-:Y:S01]  /*19a0*/  LOP3.LUT R9, R9, 0xff, RZ, 0xc0, !PT ;  /* 0x000000ff09097812 */ /* 0x000fe200078ec0ff */
[----:B------:R-:W-:Y:S01]  /*19b0*/  IMAD.MOV.U32 R15, RZ, RZ, R7 ;  /* 0x000000ffff0f7224 */ /* 0x000fe200078e0007 */
[----:B------:R-:W-:-:S03]  /*19c0*/  LOP3.LUT R18, R8, 0xff, RZ, 0xc0, !PT ;  /* 0x000000ff08127812 */ /* 0x000fc600078ec0ff */
[----:B------:R-:W-:Y:S01]  /*19d0*/  VIADD R16, R9, 0xffffffff ;  /* 0xffffffff09107836 */ /* 0x000fe20000000000 */
[----:B------:R-:W-:-:S04]  /*19e0*/  IADD3 R17, PT, PT, R18, -0x1, RZ ;  /* 0xffffffff12117810 */ /* 0x000fc80007ffe0ff */
[----:B------:R-:W-:-:S04]  /*19f0*/  ISETP.GT.U32.AND P0, PT, R16, 0xfd, PT ;  /* 0x000000fd1000780c */ /* 0x000fc80003f04070 */
[----:B------:R-:W-:-:S13]  /*1a00*/  ISETP.GT.U32.OR P0, PT, R17, 0xfd, P0 ;  /* 0x000000fd1100780c */ /* 0x000fda0000704470 */
[----:B------:R-:W-:Y:S01]  /*1a10*/  @!P0 MOV R8, RZ ;  /* 0x000000ff00088202 */ /* 0x000fe20000000f00 */
        /* <DEDUP_REMOVED lines=19> */
[----:B------:R-:W-:Y:S02]  /*1b50*/  @P0 IMAD.MOV.U32 R8, RZ, RZ, RZ ;  /* 0x000000ffff080224 */ /* 0x000fe400078e00ff */
[----:B------:R-:W-:Y:S01]  /*1b60*/  @!P0 FFMA R14, R4, 1.84467440737095516160e+19, RZ ;  /* 0x5f800000040e8823 */ /* 0x000fe200000000ff */
[----:B------:R-:W-:Y:S02]  /*1b70*/  @!P0 IMAD.MOV.U32 R8, RZ, RZ, -0x40 ;  /* 0xffffffc0ff088424 */ /* 0x000fe400078e00ff */
[----:B------:R-:W-:-:S03]  /*1b80*/  @!P1 FFMA R15, R7, 1.84467440737095516160e+19, RZ ;  /* 0x5f800000070f9823 */ /* 0x000fc600000000ff */
[----:B------:R-:W-:-:S07]  /*1b90*/  @!P1 IADD3 R8, PT, PT, R8, 0x40, RZ ;  /* 0x0000004008089810 */ /* 0x000fce0007ffe0ff */
.L_x_53:
[----:B------:R-:W-:Y:S01]  /*1ba0*/  LEA R4, R9, 0xc0800000, 0x17 ;  /* 0xc080000009047811 */ /* 0x000fe200078eb8ff */
[----:B------:R-:W-:Y:S01]  /*1bb0*/  VIADD R7, R18, 0xffffff81 ;  /* 0xffffff8112077836 */ /* 0x000fe20000000000 */
[----:B------:R-:W-:Y:S03]  /*1bc0*/  BSSY.RECONVERGENT B2, `(.L_x_58) ;  /* 0x0000035000027945 */ /* 0x000fe60003800200 */
[----:B------:R-:W-:Y:S01]  /*1bd0*/  IMAD.IADD R15, R15, 0x1, -R4 ;  /* 0x000000010f0f7824 */ /* 0x000fe200078e0a04 */
[C---:B------:R-:W-:Y:S01]  /*1be0*/  IADD3 R9, PT, PT, R7.reuse, 0x7f, -R9 ;  /* 0x0000007f07097810 */ /* 0x040fe20007ffe809 */
[----:B------:R-:W-:Y:S02]  /*1bf0*/  IMAD R4, R7, -0x800000, R14 ;  /* 0xff80000007047824 */ /* 0x000fe400078e020e */
[----:B------:R-:W0:Y:S01]  /*1c00*/  MUFU.RCP R16, R15 ;  /* 0x0000000f00107308 */ /* 0x000e220000001000 */
[----:B------:R-:W-:Y:S01]  /*1c10*/  FADD.FTZ R17, -R15, -RZ ;  /* 0x800000ff0f117221 */ /* 0x000fe20000010100 */
[----:B------:R-:W-:-:S03]  /*1c20*/  IADD3 R9, PT, PT, R9, R8, RZ ;  /* 0x0000000809097210 */ /* 0x000fc60007ffe0ff */
        /* <DEDUP_REMOVED lines=8> */
[----:B------:R-:W-:-:S05]  /*1cb0*/  LOP3.LUT R7, R7, 0xff, RZ, 0xc0, !PT ;  /* 0x000000ff07077812 */ /* 0x000fca00078ec0ff */
[----:B------:R-:W-:-:S04]  /*1cc0*/  IMAD.IADD R15, R7, 0x1, R9 ;  /* 0x00000001070f7824 */ /* 0x000fc800078e0209 */
        /* <DEDUP_REMOVED lines=11> */
[-CC-:B------:R-:W-:Y:S01]  /*1d80*/  FFMA.RM R8, R21, R17.reuse, R14.reuse ;  /* 0x0000001115087223 */ /* 0x180fe2000000400e */
[C---:B------:R-:W-:Y:S02]  /*1d90*/  ISETP.NE.AND P2, PT, R15.reuse, RZ, PT ;  /* 0x000000ff0f00720c */ /* 0x040fe40003f45270 */
[----:B------:R-:W-:Y:S02]  /*1da0*/  ISETP.NE.AND P1, PT, R15, RZ, PT ;  /* 0x000000ff0f00720c */ /* 0x000fe40003f25270 */
[----:B------:R-:W-:Y:S01]  /*1db0*/  LOP3.LUT R9, R7, 0x7fffff, RZ, 0xc0, !PT ;  /* 0x007fffff07097812 */ /* 0x000fe200078ec0ff */
[----:B------:R-:W-:Y:S01]  /*1dc0*/  FFMA.RP R7, R21, R17, R14 ;  /* 0x0000001115077223 */ /* 0x000fe2000000800e */
[----:B------:R-:W-:Y:S01]  /*1dd0*/  IADD3 R14, PT, PT, R15, 0x20, RZ ;  /* 0x000000200f0e7810 */ /* 0x000fe20007ffe0ff */
[----:B------:R-:W-:Y:S01]  /*1de0*/  IMAD.MOV R15, RZ, RZ, -R15 ;  /* 0x000000ffff0f7224 */ /* 0x000fe200078e0a0f */
[----:B------:R-:W-:-:S02]  /*1df0*/  LOP3.LUT R9, R9, 0x800000, RZ, 0xfc, !PT ;  /* 0x0080000009097812 */ /* 0x000fc400078efcff */
[----:B------:R-:W-:Y:S02]  /*1e00*/  FSETP.NEU.FTZ.AND P0, PT, R7, R8, PT ;  /* 0x000000080700720b */ /* 0x000fe40003f1d000 */
[----:B------:R-:W-:Y:S02]  /*1e10*/  SHF.L.U32 R14, R9, R14, RZ ;  /* 0x0000000e090e7219 */ /* 0x000fe400000006ff */
[----:B------:R-:W-:Y:S02]  /*1e20*/  SEL R8, R15, RZ, P2 ;  /* 0x000000ff0f087207 */ /* 0x000fe40001000000 */
[----:B------:R-:W-:Y:S02]  /*1e30*/  ISETP.NE.AND P1, PT, R14, RZ, P1 ;  /* 0x000000ff0e00720c */ /* 0x000fe40000f25270 */
[----:B------:R-:W-:Y:S02]  /*1e40*/  SHF.R.U32.HI R8, RZ, R8, R9 ;  /* 0x00000008ff087219 */ /* 0x000fe40000011609 */
[----:B------:R-:W-:-:S02]  /*1e50*/  PLOP3.LUT P0, PT, P0, P1, PT, 0xf8, 0x8f ;  /* 0x00000000008f781c */ /* 0x000fc40000703f70 */
[----:B------:R-:W-:Y:S02]  /*1e60*/  SHF.R.U32.HI R14, RZ, 0x1, R8 ;  /* 0x00000001ff0e7819 */ /* 0x000fe40000011608 */
[----:B------:R-:W-:-:S04]  /*1e70*/  SEL R7, RZ, 0x1, !P0 ;  /* 0x00000001ff077807 */ /* 0x000fc80004000000 */
[----:B------:R-:W-:-:S04]  /*1e80*/  LOP3.LUT R7, R7, 0x1, R14, 0xf8, !PT ;  /* 0x0000000107077812 */ /* 0x000fc800078ef80e */
[----:B------:R-:W-:-:S05]  /*1e90*/  LOP3.LUT R7, R7, R8, RZ, 0xc0, !PT ;  /* 0x0000000807077212 */ /* 0x000fca00078ec0ff */
[----:B------:R-:W-:-:S05]  /*1ea0*/  IMAD.IADD R7, R14, 0x1, R7 ;  /* 0x000000010e077824 */ /* 0x000fca00078e0207 */
[----:B------:R-:W-:Y:S01]  /*1eb0*/  LOP3.LUT R4, R7, R4, RZ, 0xfc, !PT ;  /* 0x0000000407047212 */ /* 0x000fe200078efcff */
[----:B------:R-:W-:Y:S06]  /*1ec0*/  BRA `(.L_x_61) ;  /* 0x0000000000107947 */ /* 0x000fec0003800000 */
.L_x_60:
[----:B------:R-:W-:-:S04]  /*1ed0*/  LOP3.LUT R4, R4, 0x80000000, RZ, 0xc0, !PT ;  /* 0x8000000004047812 */ /* 0x000fc800078ec0ff */
[----:B------:R-:W-:Y:S01]  /*1ee0*/  LOP3.LUT R4, R4, 0x7f800000, RZ, 0xfc, !PT ;  /* 0x7f80000004047812 */ /* 0x000fe200078efcff */
[----:B------:R-:W-:Y:S06]  /*1ef0*/  BRA `(.L_x_61) ;  /* 0x0000000000047947 */ /* 0x000fec0003800000 */
.L_x_59:
[----:B------:R-:W-:-:S07]  /*1f00*/  LEA R4, R9, R4, 0x17 ;  /* 0x0000000409047211 */ /* 0x000fce00078eb8ff */
.L_x_61:
[----:B------:R-:W-:Y:S05]  /*1f10*/  BSYNC.RECONVERGENT B2 ;  /* 0x0000000000027941 */ /* 0x000fea0003800200 */
.L_x_58:
[----:B------:R-:W-:Y:S05]  /*1f20*/  BRA `(.L_x_62) ;  /* 0x0000000000207947 */ /* 0x000fea0003800000 */
.L_x_57:
[----:B------:R-:W-:-:S04]  /*1f30*/  LOP3.LUT R4, R15, 0x80000000, R14, 0x48, !PT ;  /* 0x800000000f047812 */ /* 0x000fc800078e480e */
[----:B------:R-:W-:Y:S01]  /*1f40*/  LOP3.LUT R4, R4, 0x7f800000, RZ, 0xfc, !PT ;  /* 0x7f80000004047812 */ /* 0x000fe200078efcff */
[----:B------:R-:W-:Y:S06]  /*1f50*/  BRA `(.L_x_62) ;  /* 0x0000000000147947 */ /* 0x000fec0003800000 */
.L_x_56:
[----:B------:R-:W-:Y:S01]  /*1f60*/  LOP3.LUT R4, R15, 0x80000000, R14, 0x48, !PT ;  /* 0x800000000f047812 */ /* 0x000fe200078e480e */
[----:B------:R-:W-:Y:S06]  /*1f70*/  BRA `(.L_x_62) ;  /* 0x00000000000c7947 */ /* 0x000fec0003800000 */
.L_x_55:
[----:B------:R-:W0:Y:S01]  /*1f80*/  MUFU.RSQ R4, -QNAN ;  /* 0xffc0000000047908 */ /* 0x000e220000001400 */
[----:B------:R-:W-:Y:S05]  /*1f90*/  BRA `(.L_x_62) ;  /* 0x0000000000047947 */ /* 0x000fea0003800000 */
.L_x_54:
[----:B------:R-:W-:-:S07]  /*1fa0*/  FADD.FTZ R4, R4, R7 ;  /* 0x0000000704047221 */ /* 0x000fce0000010000 */
.L_x_62:
[----:B------:R-:W-:Y:S05]  /*1fb0*/  BSYNC.RECONVERGENT B1 ;  /* 0x0000000000017941 */ /* 0x000fea0003800200 */
.L_x_52:
[----:B------:R-:W-:-:S04]  /*1fc0*/  IMAD.MOV.U32 R7, RZ, RZ, 0x0 ;  /* 0x00000000ff077424 */ /* 0x000fc800078e00ff */
[----:B0-----:R-:W-:Y:S05]  /*1fd0*/  RET.REL.NODEC R6 `(_Z23rmsnorm_residual_kernelI13__nv_bfloat16fEvPT_S2_PKS1_S4_S4_if) ;  /* 0xffffffe006087950 */ /* 0x001fea0003c3ffff */
.L_x_63:
        /* <DEDUP_REMOVED lines=10> */
.L_x_336:


//--------------------- .text._Z23rmsnorm_residual_kernelI6__halffEvPT_S2_PKS1_S4_S4_if --------------------------
	.section	.text._Z23rmsnorm_residual_kernelI6__halffEvPT_S2_PKS1_S4_S4_if,"ax",@progbits
	.align	128
        .global         _Z23rmsnorm_residual_kernelI6__halffEvPT_S2_PKS1_S4_S4_if
        .type           _Z23rmsnorm_residual_kernelI6__halffEvPT_S2_PKS1_S4_S4_if,@function
        .size           _Z23rmsnorm_residual_kernelI6__halffEvPT_S2_PKS1_S4_S4_if,(.L_x_337 - _Z23rmsnorm_residual_kernelI6__halffEvPT_S2_PKS1_S4_S4_if)
        .other          _Z23rmsnorm_residual_kernelI6__halffEvPT_S2_PKS1_S4_S4_if,@"STO_CUDA_ENTRY STV_DEFAULT"
_Z23rmsnorm_residual_kernelI6__halffEvPT_S2_PKS1_S4_S4_if:
.text._Z23rmsnorm_residual_kernelI6__halffEvPT_S2_PKS1_S4_S4_if:
        /* <DEDUP_REMOVED lines=18> */
[----:B------:R-:W-:Y:S01]  /*0120*/  IMAD.IADD R4, R0, 0x1, R3 ;  /* 0x0000000100047824 */ /* 0x000fe200078e0203 */
[----:B------:R-:W-:Y:S01]  /*0130*/  ISETP.NE.U32.AND P2, PT, R3, RZ, PT ;  /* 0x000000ff0300720c */ /* 0x000fe20003f45070 */
[----:B------:R-:W-:Y:S03]  /*0140*/  BSSY.RECONVERGENT B1, `(.L_x_66) ;  /* 0x0000033000017945 */ /* 0x000fe60003800200 */
[CC--:B------:R-:W-:Y:S02]  /*0150*/  ISETP.GE.U32.AND P0, PT, R4.reuse, R19.reuse, PT ;  /* 0x000000130400720c */ /* 0x0c0fe40003f06070 */
[----:B------:R-:W-:Y:S01]  /*0160*/  VIMNMX.U32 R9, PT, PT, R4, R19, !PT ;  /* 0x0000001304097248 */ /* 0x000fe20007fe0000 */
[----:B0-----:R-:W0:Y:S02]  /*0170*/  MUFU.RCP R14, R14 ;  /* 0x0000000e000e7308 */ /* 0x001e240000001000 */
[----:B0-----:R-:W-:-:S06]  /*0180*/  VIADD R6, R14, 0xffffffe ;  /* 0x0ffffffe0e067836 */ /* 0x001fcc0000000000 */
[----:B------:R0:W1:Y:S02]  /*0190*/  F2I.FTZ.U32.TRUNC.NTZ R7, R6 ;  /* 0x0000000600077305 */ /* 0x000064000021f000 */
[----:B0-----:R-:W-:Y:S01]  /*01a0*/  IMAD.MOV.U32 R6, RZ, RZ, RZ ;  /* 0x000000ffff067224 */ /* 0x001fe200078e00ff */
[----:B-1----:R-:W-:-:S05]  /*01b0*/  IADD3 R8, PT, PT, RZ, -R7, RZ ;  /* 0x80000007ff087210 */ /* 0x002fca0007ffe0ff */
        /* <DEDUP_REMOVED lines=11> */
[----:B------:R-:W-:Y:S02]  /*0270*/  @P1 IADD3 R7, PT, PT, R7, 0x1, RZ ;  /* 0x0000000107071810 */ /* 0x000fe40007ffe0ff */
        /* <DEDUP_REMOVED lines=11> */
[----:B------:R-:W-:Y:S01]  /*0330*/  HFMA2 R4, -RZ, RZ, 0, 0 ;  /* 0x00000000ff047431 */ /* 0x000fe200000001ff */
[----:B------:R-:W-:Y:S01]  /*0340*/  LOP3.LUT R9, R8, 0x3, RZ, 0xc0, !PT ;  /* 0x0000000308097812 */ /* 0x000fe200078ec0ff */
[----:B------:R-:W-:Y:S02]  /*0350*/  IMAD.MOV.U32 R8, RZ, RZ, R0 ;  /* 0x000000ffff087224 */ /* 0x000fe400078e0000 */
[----:B------:R-:W-:-:S04]  /*0360*/  IMAD.WIDE.U32 R6, R0, 0x2, R6 ;  /* 0x0000000200067825 */ /* 0x000fc800078e0006 */
[----:B------:R-:W-:-:S07]  /*0370*/  IMAD.MOV R9, RZ, RZ, -R9 ;  /* 0x000000ffff097224 */ /* 0x000fce00078e0a09 */
.L_x_68:
[C---:B------:R-:W-:Y:S02]  /*0380*/  IADD3 R14, P1, PT, R6.reuse, UR8, RZ ;  /* 0x00000008060e7c10 */ /* 0x040fe4000ff3e0ff */
[----:B------:R-:W-:Y:S02]  /*0390*/  IADD3 R16, P2, PT, R6, UR10, RZ ;  /* 0x0000000a06107c10 */ /* 0x000fe4000ff5e0ff */
[C---:B------:R-:W-:Y:S02]  /*03a0*/  IADD3.X R15, PT, PT, R7.reuse, UR9, RZ, P1, !PT ;  /* 0x00000009070f7c10 */ /* 0x040fe40008ffe4ff */
[----:B------:R-:W-:-:S03]  /*03b0*/  IADD3.X R17, PT, PT, R7, UR11, RZ, P2, !PT ;  /* 0x0000000b07117c10 */ /* 0x000fc600097fe4ff */
[----:B------:R-:W2:Y:S04]  /*03c0*/  LDG.E.U16.CONSTANT R14, desc[UR6][R14.64] ;  /* 0x000000060e0e7981 */ /* 0x000ea8000c1e9500 */
[----:B------:R-:W3:Y:S01]  /*03d0*/  LDG.E.U16.CONSTANT R16, desc[UR6][R16.64] ;  /* 0x0000000610107981 */ /* 0x000ee2000c1e9500 */
[----:B------:R-:W-:Y:S01]  /*03e0*/  IADD3 R9, PT, PT, R9, 0x1, RZ ;  /* 0x0000000109097810 */ /* 0x000fe20007ffe0ff */
[C---:B------:R-:W-:Y:S02]  /*03f0*/  IMAD.IADD R8, R3.reuse, 0x1, R8 ;  /* 0x0000000103087824 */ /* 0x040fe400078e0208 */
[----:B------:R-:W-:Y:S01]  /*0400*/  IMAD.WIDE.U32 R6, R3, 0x2, R6 ;  /* 0x0000000203067825 */ /* 0x000fe200078e0006 */
[----:B------:R-:W-:-:S03]  /*0410*/  ISETP.NE.AND P1, PT, R9, RZ, PT ;  /* 0x000000ff0900720c */ /* 0x000fc60003f25270 */
[----:B--2---:R-:W-:Y:S02]  /*0420*/  HADD2.F32 R18, -RZ, R14.H0_H0 ;  /* 0x2000000eff127230 */ /* 0x004fe40000004100 */
[----:B---3--:R-:W-:-:S05]  /*0430*/  HADD2.F32 R21, -RZ, R16.H0_H0 ;  /* 0x20000010ff157230 */ /* 0x008fca0000004100 */
[----:B------:R-:W-:-:S04]  /*0440*/  FADD R21, R18, R21 ;  /* 0x0000001512157221 */ /* 0x000fc80000000000 */
[----:B------:R-:W-:Y:S01]  /*0450*/  FFMA R4, R21, R21, R4 ;  /* 0x0000001515047223 */ /* 0x000fe20000000004 */
[----:B------:R-:W-:Y:S06]  /*0460*/  @P1 BRA `(.L_x_68) ;  /* 0xfffffffc00c41947 */ /* 0x000fec000383ffff */
.L_x_67:
[----:B------:R-:W-:Y:S05]  /*0470*/  BSYNC.RECONVERGENT B1 ;  /* 0x0000000000017941 */ /* 0x000fea0003800200 */
.L_x_66:
[----:B------:R-:W-:Y:S05]  /*0480*/  @!P0 BRA `(.L_x_65) ;  /* 0x0000000000988947 */ /* 0x000fea0003800000 */
.L_x_69:
[----:B------:R-:W-:Y:S02]  /*0490*/  IMAD.IADD R23, R3, 0x1, R8 ;  /* 0x0000000103177824 */ /* 0x000fe400078e0208 */
[----:B------:R-:W-:-:S04]  /*04a0*/  IMAD.WIDE.U32 R14, R8, 0x2, R12 ;  /* 0x00000002080e7825 */ /* 0x000fc800078e000c */
[C---:B------:R-:W-:Y:S01]  /*04b0*/  IMAD.WIDE.U32 R26, R23.reuse, 0x2, R12 ;  /* 0x00000002171a7825 */ /* 0x040fe200078e000c */
[----:B------:R0:W2:Y:S03]  /*04c0*/  LDG.E.U16.CONSTANT R18, desc[UR6][R14.64] ;  /* 0x000000060e127981 */ /* 0x0000a6000c1e9500 */
[C-C-:B------:R-:W-:Y:S01]  /*04d0*/  IMAD.WIDE.U32 R24, R23.reuse, 0x2, R10.reuse ;  /* 0x0000000217187825 */ /* 0x140fe200078e000a */
[----:B------:R-:W-:Y:S01]  /*04e0*/  IADD3 R23, PT, PT, R23, R3, RZ ;  /* 0x0000000317177210 */ /* 0x000fe20007ffe0ff */
[----:B------:R-:W3:Y:S02]  /*04f0*/  LDG.E.U16.CONSTANT R21, desc[UR6][R26.64] ;  /* 0x000000061a157981 */ /* 0x000ee4000c1e9500 */
[--C-:B------:R-:W-:Y:S02]  /*0500*/  IMAD.WIDE.U32 R16, R8, 0x2, R10.reuse ;  /* 0x0000000208107825 */ /* 0x100fe400078e000a */
[----:B------:R-:W4:Y:S02]  /*0510*/  LDG.E.U16.CONSTANT R22, desc[UR6][R24.64] ;  /* 0x0000000618167981 */ /* 0x000f24000c1e9500 */
[----:B------:R-:W-:-:S02]  /*0520*/  IMAD.WIDE.U32 R8, R23, 0x2, R10 ;  /* 0x0000000217087825 */ /* 0x000fc400078e000a */
[----:B------:R1:W5:Y:S02]  /*0530*/  LDG.E.U16.CONSTANT R20, desc[UR6][R16.64] ;  /* 0x0000000610147981 */ /* 0x000364000c1e9500 */
[C---:B------:R-:W-:Y:S02]  /*0540*/  IMAD.WIDE.U32 R6, R23.reuse, 0x2, R12 ;  /* 0x0000000217067825 */ /* 0x040fe400078e000c */
[----:B------:R-:W5:Y:S02]  /*0550*/  LDG.E.U16.CONSTANT R8, desc[UR6][R8.64] ;  /* 0x0000000608087981 */ /* 0x000f64000c1e9500 */
[----:B------:R-:W-:Y:S02]  /*0560*/  IMAD.IADD R23, R23, 0x1, R3 ;  /* 0x0000000117177824 */ /* 0x000fe400078e0203 */
[----:B------:R5:W5:Y:S02]  /*0570*/  LDG.E.U16.CONSTANT R6, desc[UR6][R6.64] ;  /* 0x0000000606067981 */ /* 0x000b64000c1e9500 */
[----:B0-----:R-:W-:-:S04]  /*0580*/  IMAD.WIDE.U32 R14, R23, 0x2, R12 ;  /* 0x00000002170e7825 */ /* 0x001fc800078e000c */
[----:B-1----:R-:W-:Y:S02]  /*0590*/  IMAD.WIDE.U32 R16, R23, 0x2, R10 ;  /* 0x0000000217107825 */ /* 0x002fe400078e000a */
[----:B------:R-:W5:Y:S04]  /*05a0*/  LDG.E.U16.CONSTANT R14, desc[UR6][R14.64] ;  /* 0x000000060e0e7981 */ /* 0x000f68000c1e9500 */
[----:B------:R-:W5:Y:S01]  /*05b0*/  LDG.E.U16.CONSTANT R16, desc[UR6][R16.64] ;  /* 0x0000000610107981 */ /* 0x000f62000c1e9500 */
[----:B--2---:R-:W-:Y:S02]  /*05c0*/  HADD2.F32 R18, -RZ, R18.H0_H0 ;  /* 0x20000012ff127230 */ /* 0x004fe40000004100 */
[----:B---3--:R-:W-:Y:S02]  /*05d0*/  HADD2.F32 R21, -RZ, R21.H0_H0 ;  /* 0x20000015ff157230 */ /* 0x008fe40000004100 */
[----:B----4-:R-:W-:-:S02]  /*05e0*/  HADD2.F32 R22, -RZ, R22.H0_H0 ;  /* 0x20000016ff167230 */ /* 0x010fc40000004100 */
[----:B-----5:R-:W-:Y:S02]  /*05f0*/  HADD2.F32 R25, -RZ, R20.H0_H0 ;  /* 0x20000014ff197230 */ /* 0x020fe40000004100 */
[----:B------:R-:W-:Y:S02]  /*0600*/  HADD2.F32 R7, -RZ, R8.H0_H0 ;  /* 0x20000008ff077230 */ /* 0x000fe40000004100 */
[----:B------:R-:W-:Y:S02]  /*0610*/  IMAD.IADD R8, R23, 0x1, R3 ;  /* 0x0000000117087824 */ /* 0x000fe400078e0203 */
[----:B------:R-:W-:Y:S01]  /*0620*/  FADD R25, R18, R25 ;  /* 0x0000001912197221 */ /* 0x000fe20000000000 */
[----:B------:R-:W-:Y:S02]  /*0630*/  HADD2.F32 R6, -RZ, R6.H0_H0 ;  /* 0x20000006ff067230 */ /* 0x000fe40000004100 */
[----:B------:R-:W-:Y:S01]  /*0640*/  ISETP.GE.AND P0, PT, R8, R19, PT ;  /* 0x000000130800720c */ /* 0x000fe20003f06270 */
[----:B------:R-:W-:Y:S01]  /*0650*/  FFMA R4, R25, R25, R4 ;  /* 0x0000001919047223 */ /* 0x000fe20000000004 */
[----:B------:R-:W-:Y:S01]  /*0660*/  FADD R21, R21, R22 ;  /* 0x0000001615157221 */ /* 0x000fe20000000000 */
[----:B------:R-:W-:Y:S01]  /*0670*/  FADD R7, R6, R7 ;  /* 0x0000000706077221 */ /* 0x000fe20000000000 */
[----:B------:R-:W-:-:S02]  /*0680*/  HADD2.F32 R14, -RZ, R14.H0_H0 ;  /* 0x2000000eff0e7230 */ /* 0x000fc40000004100 */
[----:B------:R-:W-:Y:S01]  /*0690*/  FFMA R4, R21, R21, R4 ;  /* 0x0000001515047223 */ /* 0x000fe20000000004 */
[----:B------:R-:W-:-:S03]  /*06a0*/  HADD2.F32 R9, -RZ, R16.H0_H0 ;  /* 0x20000010ff097230 */ /* 0x000fc60000004100 */
[----:B------:R-:W-:Y:S02]  /*06b0*/  FFMA R4, R7, R7, R4 ;  /* 0x0000000707047223 */ /* 0x000fe40000000004 */
[----:B------:R-:W-:-:S04]  /*06c0*/  FADD R9, R14, R9 ;  /* 0x000000090e097221 */ /* 0x000fc80000000000 */
[----:B------:R-:W-:Y:S01]  /*06d0*/  FFMA R4, R9, R9, R4 ;  /* 0x0000000909047223 */ /* 0x000fe20000000004 */
[----:B------:R-:W-:Y:S06]  /*06e0*/  @!P0 BRA `(.L_x_69) ;  /* 0xfffffffc00688947 */ /* 0x000fec000383ffff */
.L_x_65:
[----:B------:R-:W-:Y:S05]  /*06f0*/  BSYNC.RECONVERGENT B0 ;  /* 0x0000000000007941 */ /* 0x000fea0003800200 */
.L_x_64:
[----:B------:R-:W1:Y:S01]  /*0700*/  SHFL.BFLY PT, R7, R4, 0x10, 0x1f ;  /* 0x0e001f0004077f89 */ /* 0x000e6200000e0000 */
[----:B------:R-:W-:Y:S02]  /*0710*/  LOP3.LUT P0, RZ, R0, 0x1f, RZ, 0xc0, !PT ;  /* 0x0000001f00ff7812 */ /* 0x000fe4000780c0ff */
[----:B0-----:R-:W-:-:S04]  /*0720*/  IADD3 R14, PT, PT, R3, 0x1f, RZ ;  /* 0x0000001f030e7810 */ /* 0x001fc80007ffe0ff */
        /* <DEDUP_REMOVED lines=13> */
[----:B------:R-:W-:-:S05]  /*0800*/  @!P1 VIADD R6, R6, 0x10 ;  /* 0x0000001006069836 */ /* 0x000fca0000000000 */
[----:B-1----:R-:W-:-:S05]  /*0810*/  @!P1 LEA R17, R17, R6, 0x18 ;  /* 0x0000000611119211 */ /* 0x002fca00078ec0ff */
[C---:B------:R-:W-:Y:S02]  /*0820*/  @!P1 IMAD R6, R0.reuse, 0x4, R17 ;  /* 0x0000000400069824 */ /* 0x040fe400078e0211 */
[----:B--2---:R-:W-:Y:S01]  /*0830*/  FADD R8, R9, R8 ;  /* 0x0000000809087221 */ /* 0x004fe20000000000 */
[----:B0-----:R-:W-:Y:S02]  /*0840*/  @!P0 LEA R9, R15, R4, 0x18 ;  /* 0x000000040f098211 */ /* 0x001fe400078ec0ff */
[----:B------:R-:W-:Y:S02]  /*0850*/  MOV R4, RZ ;  /* 0x000000ff00047202 */ /* 0x000fe40000000f00 */
        /* <DEDUP_REMOVED lines=19> */
.L_x_83:
        /* <DEDUP_REMOVED lines=14> */
[----:B------:R-:W-:Y:S05]  /*0a70*/  CALL.REL.NOINC `($__internal_2_$__cuda_sm3x_div_rn_noftz_f32_slowpath) ;  /* 0x0000000c00b87944 */ /* 0x000fea0003c00000 */
[----:B------:R-:W-:-:S07]  /*0a80*/  IMAD.MOV.U32 R6, RZ, RZ, R4 ;  /* 0x000000ffff067224 */ /* 0x000fce00078e0004 */
.L_x_73:
[----:B------:R-:W-:Y:S05]  /*0a90*/  BSYNC.RECONVERGENT B0 ;  /* 0x0000000000007941 */ /* 0x000fea0003800200 */
.L_x_72:
        /* <DEDUP_REMOVED lines=10> */
.L_x_70:
        /* <DEDUP_REMOVED lines=17> */
[----:B0-----:R-:W-:Y:S02]  /*0c50*/  HFMA2 R8, -RZ, RZ, 0, 0 ;  /* 0x00000000ff087431 */ /* 0x001fe400000001ff */
        /* <DEDUP_REMOVED lines=14> */
[----:B------:R-:W-:Y:S02]  /*0d40*/  IMAD.IADD R4, R6, 0x1, R17 ;  /* 0x0000000106047824 */ /* 0x000fe400078e0211 */
[----:B------:R-:W0:Y:S01]  /*0d50*/  LDS R6, [UR4] ;  /* 0x00000004ff067984 */ /* 0x000e220008000800 */
[----:B------:R-:W1:Y:S02]  /*0d60*/  LDCU.64 UR4, c[0x0][0x3a0] ;  /* 0x00007400ff0477ac */ /* 0x000e640008000a00 */
[----:B------:R-:W-:-:S04]  /*0d70*/  LOP3.LUT R8, R4, 0x3, RZ, 0xc0, !PT ;  /* 0x0000000304087812 */ /* 0x000fc800078ec0ff */
[----:B------:R-:W-:-:S13]  /*0d80*/  ISETP.NE.AND P0, PT, R8, 0x3, PT ;  /* 0x000000030800780c */ /* 0x000fda0003f05270 */
[----:B-1----:R-:W-:Y:S05]  /*0d90*/  @!P0 BRA `(.L_x_75) ;  /* 0x00000000009c8947 */ /* 0x002fea0003800000 */
[----:B------:R-:W1:Y:S01]  /*0da0*/  LDCU.128 UR8, c[0x0][0x380] ;  /* 0x00007000ff0877ac */ /* 0x000e620008000c00 */
[----:B------:R-:W-:Y:S01]  /*0db0*/  VIADD R14, R4, 0x1 ;  /* 0x00000001040e7836 */ /* 0x000fe20000000000 */
[C---:B------:R-:W-:Y:S02]  /*0dc0*/  SHF.L.U32 R9, R5.reuse, 0x1, RZ ;  /* 0x0000000105097819 */ /* 0x040fe400000006ff */
[----:B------:R-:W-:Y:S02]  /*0dd0*/  SHF.L.U64.HI R27, R5, 0x1, R2 ;  /* 0x00000001051b7819 */ /* 0x000fe40000010202 */
        /* <DEDUP_REMOVED lines=8> */
.L_x_76:
        /* <DEDUP_REMOVED lines=9> */
[----:B------:R-:W-:Y:S02]  /*0ef0*/  VIADD R24, R24, 0x1 ;  /* 0x0000000118187836 */ /* 0x000fe40000000000 */
[----:B--2---:R-:W-:Y:S02]  /*0f00*/  HADD2.F32 R23, -RZ, R18.H0_H0 ;  /* 0x20000012ff177230 */ /* 0x004fe40000004100 */
[----:B---3--:R-:W-:-:S05]  /*0f10*/  HADD2.F32 R22, -RZ, R16.H0_H0 ;  /* 0x20000010ff167230 */ /* 0x008fca0000004100 */
[----:B------:R-:W-:Y:S01]  /*0f20*/  FADD R23, R22, R23 ;  /* 0x0000001716177221 */ /* 0x000fe20000000000 */
[----:B----4-:R-:W-:-:S03]  /*0f30*/  HADD2.F32 R22, -RZ, R20.H0_H0 ;  /* 0x20000014ff167230 */ /* 0x010fc60000004100 */
[----:B0-----:R-:W-:Y:S01]  /*0f40*/  FMUL R29, R6, R23 ;  /* 0x00000017061d7220 */ /* 0x001fe20000400000 */
[----:B------:R-:W-:-:S03]  /*0f50*/  IADD3 R16, P1, PT, R14, R8, RZ ;  /* 0x000000080e107210 */ /* 0x000fc60007f3e0ff */
[----:B------:R-:W-:Y:S01]  /*0f60*/  FMUL R29, R22, R29 ;  /* 0x0000001d161d7220 */ /* 0x000fe20000400000 */
[----:B------:R-:W-:Y:S02]  /*0f70*/  IADD3 R22, P0, PT, R14, R9, RZ ;  /* 0x000000090e167210 */ /* 0x000fe40007f1e0ff */
[----:B------:R-:W-:Y:S02]  /*0f80*/  F2FP.F16.F32.PACK_AB R18, RZ, R23 ;  /* 0x00000017ff12723e */ /* 0x000fe400000000ff */
[----:B------:R-:W-:Y:S01]  /*0f90*/  F2FP.F16.F32.PACK_AB R29, RZ, R29 ;  /* 0x0000001dff1d723e */ /* 0x000fe200000000ff */
[C---:B------:R-:W-:Y:S01]  /*0fa0*/  IMAD.X R23, R15.reuse, 0x1, R27, P0 ;  /* 0x000000010f177824 */ /* 0x040fe200000e061b */
[----:B------:R-:W-:-:S04]  /*0fb0*/  IADD3.X R17, PT, PT, R15, R25, RZ, P1, !PT ;  /* 0x000000190f117210 */ /* 0x000fc80000ffe4ff */
[----:B------:R1:W-:Y:S04]  /*0fc0*/  STG.E.U16 desc[UR6][R22.64], R18 ;  /* 0x0000001216007986 */ /* 0x0003e8000c101506 */
[----:B------:R1:W-:Y:S01]  /*0fd0*/  STG.E.U16 desc[UR6][R16.64], R29 ;  /* 0x0000001d10007986 */ /* 0x0003e2000c101506 */
[----:B------:R-:W-:Y:S01]  /*0fe0*/  ISETP.NE.AND P0, PT, R24, RZ, PT ;  /* 0x000000ff1800720c */ /* 0x000fe20003f05270 */
[----:B------:R-:W-:-:S12]  /*0ff0*/  IMAD.WIDE.U32 R14, R3, 0x2, R14 ;  /* 0x00000002030e7825 */ /* 0x000fd800078e000e */
[----:B-1----:R-:W-:Y:S05]  /*1000*/  @P0 BRA `(.L_x_76) ;  /* 0xfffffffc00940947 */ /* 0x002fea000383ffff */
.L_x_75:
[----:B------:R-:W-:Y:S05]  /*1010*/  BSYNC.RECONVERGENT B0 ;  /* 0x0000000000007941 */ /* 0x000fea0003800200 */
.L_x_74:
[----:B------:R-:W1:Y:S01]  /*1020*/  LDC.64 R8, c[0x0][0x3a0] ;  /* 0x0000e800ff087b82 */ /* 0x000e620000000a00 */
[----:B------:R-:W-:Y:S01]  /*1030*/  ISETP.GE.U32.AND P0, PT, R4, 0x3, PT ;  /* 0x000000030400780c */ /* 0x000fe20003f06070 */
[----:B------:R-:W2:-:S12]  /*1040*/  LDCU.128 UR8, c[0x0][0x380] ;  /* 0x00007000ff0877ac */ /* 0x000e980008000c00 */
[----:B--2---:R-:W-:Y:S05]  /*1050*/  @!P0 EXIT ;  /* 0x000000000000894d */ /* 0x004fea0003800000 */
.L_x_77:
        /* <DEDUP_REMOVED lines=11> */
[----:B------:R-:W-:-:S04]  /*1110*/  IMAD.IADD R27, R21, 0x1, R3 ;  /* 0x00000001151b7824 */ /* 0x000fc800078e0203 */
[----:B-1----:R-:W-:-:S04]  /*1120*/  IMAD.WIDE.U32 R16, R27, 0x2, R10 ;  /* 0x000000021b107825 */ /* 0x002fc800078e000a */
[----:B--2---:R-:W-:Y:S01]  /*1130*/  HADD2.F32 R24, -RZ, R18.H0_H0 ;  /* 0x20000012ff187230 */ /* 0x004fe20000004100 */
[----:B------:R-:W-:Y:S01]  /*1140*/  IADD3 R18, P0, PT, R5, R0, RZ ;  /* 0x0000000005127210 */ /* 0x000fe20007f1e0ff */
[----:B---3--:R-:W-:-:S03]  /*1150*/  HADD2.F32 R25, -RZ, R22.H0_H0 ;  /* 0x20000016ff197230 */ /* 0x008fc60000004100 */
[----:B------:R-:W-:Y:S02]  /*1160*/  IADD3.X R23, PT, PT, RZ, R2, RZ, P0, !PT ;  /* 0x00000002ff177210 */ /* 0x000fe400007fe4ff */
[----:B------:R-:W-:Y:S01]  /*1170*/  FADD R0, R24, R25 ;  /* 0x0000001918007221 */ /* 0x000fe20000000000 */
[----:B----4-:R-:W-:Y:S02]  /*1180*/  HADD2.F32 R28, -RZ, R4.H0_H0 ;  /* 0x20000004ff1c7230 */ /* 0x010fe40000004100 */
[----:B------:R-:W-:-:S04]  /*1190*/  IMAD.WIDE.U32 R24, R21, 0x2, R8 ;  /* 0x0000000215187825 */ /* 0x000fc800078e0008 */
[----:B0-----:R-:W-:Y:S01]  /*11a0*/  FMUL R19, R6, R0 ;  /* 0x0000000006137220 */ /* 0x001fe20000400000 */
[C---:B------:R-:W-:Y:S01]  /*11b0*/  SHF.L.U64.HI R23, R18.reuse, 0x1, R23 ;  /* 0x0000000112177819 */ /* 0x040fe20000010217 */
[----:B------:R-:W-:Y:S02]  /*11c0*/  IMAD.SHL.U32 R22, R18, 0x2, RZ ;  /* 0x0000000212167824 */ /* 0x000fe400078e00ff */
[----:B------:R-:W-:Y:S01]  /*11d0*/  FMUL R28, R28, R19 ;  /* 0x000000131c1c7220 */ /* 0x000fe20000400000 */
[----:B------:R-:W-:Y:S01]  /*11e0*/  IMAD.WIDE.U32 R18, R27, 0x2, R12 ;  /* 0x000000021b127825 */ /* 0x000fe200078e000c */
[----:B------:R0:W2:Y:S01]  /*11f0*/  LDG.E.U16.CONSTANT R4, desc[UR6][R24.64] ;  /* 0x0000000618047981 */ /* 0x0000a2000c1e9500 */
[----:B------:R-:W-:Y:S02]  /*1200*/  IADD3 R14, P0, PT, R22, UR10, RZ ;  /* 0x0000000a160e7c10 */ /* 0x000fe4000ff1e0ff */
[----:B------:R-:W-:Y:S02]  /*1210*/  F2FP.F16.F32.PACK_AB R28, RZ, R28 ;  /* 0x0000001cff1c723e */ /* 0x000fe400000000ff */
[----:B------:R-:W-:-:S02]  /*1220*/  IADD3.X R15, PT, PT, R23, UR11, RZ, P0, !PT ;  /* 0x0000000b170f7c10 */ /* 0x000fc400087fe4ff */
[----:B0-----:R-:W-:Y:S01]  /*1230*/  F2FP.F16.F32.PACK_AB R25, RZ, R0 ;  /* 0x00000000ff19723e */ /* 0x001fe200000000ff */
[----:B-----5:R-:W-:Y:S01]  /*1240*/  HADD2.F32 R20, -RZ, R20.H0_H0 ;  /* 0x20000014ff147230 */ /* 0x020fe20000004100 */
[----:B------:R0:W3:Y:S01]  /*1250*/  LDG.E.U16.CONSTANT R0, desc[UR6][R18.64] ;  /* 0x0000000612007981 */ /* 0x0000e2000c1e9500 */
[----:B------:R-:W-:Y:S01]  /*1260*/  IADD3 R22, P0, PT, R22, UR8, RZ ;  /* 0x0000000816167c10 */ /* 0x000fe2000ff1e0ff */
[----:B------:R-:W-:Y:S01]  /*1270*/  HADD2.F32 R29, -RZ, R26.H0_H0 ;  /* 0x2000001aff1d7230 */ /* 0x000fe20000004100 */
        /* <DEDUP_REMOVED lines=8> */
[----:B0-----:R-:W-:Y:S01]  /*1300*/  PRMT R15, R28, 0x7610, R15 ;  /* 0x000076101c0f7816 */ /* 0x001fe2000000000f */
[----:B------:R-:W-:-:S04]  /*1310*/  IMAD.X R28, RZ, RZ, R2, P1 ;  /* 0x000000ffff1c7224 */ /* 0x000fc800008e0602 */
[----:B------:R0:W-:Y:S01]  /*1320*/  STG.E.U16 desc[UR6][R22.64], R15 ;  /* 0x0000000f16007986 */ /* 0x0001e2000c101506 */
[----:B------:R-:W-:Y:S01]  /*1330*/  SHF.L.U64.HI R28, R21, 0x1, R28 ;  /* 0x00000001151c7819 */ /* 0x000fe2000001021c */
[----:B-1----:R-:W-:Y:S01]  /*1340*/  IMAD.WIDE.U32 R16, R25, 0x2, R10 ;  /* 0x0000000219107825 */ /* 0x002fe200078e000a */
[----:B------:R-:W-:-:S03]  /*1350*/  IADD3 R20, P0, PT, R26, UR10, RZ ;  /* 0x0000000a1a147c10 */ /* 0x000fc6000ff1e0ff */
[----:B0-----:R-:W-:Y:S01]  /*1360*/  IMAD.WIDE.U32 R14, R25, 0x2, R12 ;  /* 0x00000002190e7825 */ /* 0x001fe200078e000c */
[----:B------:R-:W-:Y:S01]  /*1370*/  IADD3.X R21, PT, PT, R28, UR11, RZ, P0, !PT ;  /* 0x0000000b1c157c10 */ /* 0x000fe200087fe4ff */
[----:B------:R-:W5:Y:S04]  /*1380*/  LDG.E.U16.CONSTANT R16, desc[UR6][R16.64] ;  /* 0x0000000610107981 */ /* 0x000f68000c1e9500 */
[----:B------:R0:W5:Y:S01]  /*1390*/  LDG.E.U16.CONSTANT R14, desc[UR6][R14.64] ;  /* 0x000000060e0e7981 */ /* 0x000162000c1e9500 */
[----:B------:R-:W-:-:S06]  /*13a0*/  IMAD.WIDE.U32 R18, R27, 0x2, R8 ;  /* 0x000000021b127825 */ /* 0x000fcc00078e0008 */
[----:B------:R2:W5:Y:S01]  /*13b0*/  LDG.E.U16.CONSTANT R18, desc[UR6][R18.64] ;  /* 0x0000000612127981 */ /* 0x000562000c1e9500 */
[----:B0-----:R-:W-:-:S04]  /*13c0*/  F2FP.F16.F32.PACK_AB R15, RZ, R29 ;  /* 0x0000001dff0f723e */ /* 0x001fc800000000ff */
[----:B------:R-:W-:-:S05]  /*13d0*/  PRMT R23, R15, 0x7610, R23 ;  /* 0x000076100f177816 */ /* 0x000fca0000000017 */
[----:B------:R0:W-:Y:S02]  /*13e0*/  STG.E.U16 desc[UR6][R20.64], R23 ;  /* 0x0000001714007986 */ /* 0x0001e4000c101506 */
[----:B0-----:R-:W-:-:S06]  /*13f0*/  IMAD.WIDE.U32 R22, R25, 0x2, R8 ;  /* 0x0000000219167825 */ /* 0x001fcc00078e0008 */
[----:B------:R0:W5:Y:S01]  /*1400*/  LDG.E.U16.CONSTANT R22, desc[UR6][R22.64] ;  /* 0x0000000616167981 */ /* 0x000162000c1e9500 */
[----:B------:R-:W-:Y:S01]  /*1410*/  FMUL R29, R6, R29 ;  /* 0x0000001d061d7220 */ /* 0x000fe20000400000 */
[----:B------:R-:W-:Y:S01]  /*1420*/  IADD3 R26, P0, PT, R26, UR8, RZ ;  /* 0x000000081a1a7c10 */ /* 0x000fe2000ff1e0ff */
[----:B--2---:R-:W-:Y:S01]  /*1430*/  HADD2.F32 R19, -RZ, R4.H0_H0 ;  /* 0x20000004ff137230 */ /* 0x004fe20000004100 */
[----:B------:R-:W-:-:S04]  /*1440*/  IADD3 R4, P1, PT, R5, R27, RZ ;  /* 0x0000001b05047210 */ /* 0x000fc80007f3e0ff */
[----:B------:R-:W-:Y:S01]  /*1450*/  FMUL R19, R19, R29 ;  /* 0x0000001d13137220 */ /* 0x000fe20000400000 */
[----:B------:R-:W-:Y:S01]  /*1460*/  IADD3.X R17, PT, PT, RZ, R2, RZ, P1, !PT ;  /* 0x00000002ff117210 */ /* 0x000fe20000ffe4ff */
[----:B---3--:R-:W-:Y:S02]  /*1470*/  HADD2.F32 R0, -RZ, R0.H0_H0 ;  /* 0x20000000ff007230 */ /* 0x008fe40000004100 */
[----:B----4-:R-:W-:Y:S01]  /*1480*/  HADD2.F32 R15, -RZ, R24.H0_H0 ;  /* 0x20000018ff0f7230 */ /* 0x010fe20000004100 */
[----:B------:R-:W-:-:S04]  /*1490*/  F2FP.F16.F32.PACK_AB R19, RZ, R19 ;  /* 0x00000013ff13723e */ /* 0x000fc800000000ff */
[----:B------:R-:W-:Y:S01]  /*14a0*/  FADD R15, R0, R15 ;  /* 0x0000000f000f7221 */ /* 0x000fe20000000000 */
[C---:B------:R-:W-:Y:S01]  /*14b0*/  SHF.L.U64.HI R0, R4.reuse, 0x1, R17 ;  /* 0x0000000104007819 */ /* 0x040fe20000010211 */
[----:B------:R-:W-:Y:S01]  /*14c0*/  IMAD.SHL.U32 R4, R4, 0x2, RZ ;  /* 0x0000000204047824 */ /* 0x000fe200078e00ff */
[----:B0-----:R-:W-:Y:S02]  /*14d0*/  PRMT R23, R19, 0x7610, R23 ;  /* 0x0000761013177816 */ /* 0x001fe40000000017 */
[----:B------:R-:W-:-:S05]  /*14e0*/  IADD3.X R27, PT, PT, R28, UR9, RZ, P0, !PT ;  /* 0x000000091c1b7c10 */ /* 0x000fca00087fe4ff */
[----:B------:R0:W-:Y:S01]  /*14f0*/  STG.E.U16 desc[UR6][R26.64], R23 ;  /* 0x000000171a007986 */ /* 0x0001e2000c101506 */
[----:B-----5:R-:W-:Y:S02]  /*1500*/  HADD2.F32 R20, -RZ, R16.H0_H0 ;  /* 0x20000010ff147230 */ /* 0x020fe40000004100 */
[----:B------:R-:W-:Y:S01]  /*1510*/  HADD2.F32 R19, -RZ, R14.H0_H0 ;  /* 0x2000000eff137230 */ /* 0x000fe20000004100 */
[----:B------:R-:W-:Y:S02]  /*1520*/  IADD3 R14, P0, PT, R4, UR10, RZ ;  /* 0x0000000a040e7c10 */ /* 0x000fe4000ff1e0ff */
[-C--:B------:R-:W-:Y:S02]  /*1530*/  F2FP.F16.F32.PACK_AB R16, RZ, R15.reuse ;  /* 0x0000000fff10723e */ /* 0x080fe400000000ff */
[----:B------:R-:W-:Y:S01]  /*1540*/  FADD R19, R19, R20 ;  /* 0x0000001413137221 */ /* 0x000fe20000000000 */
[----:B------:R-:W-:Y:S02]  /*1550*/  HADD2.F32 R17, -RZ, R18.H0_H0 ;  /* 0x20000012ff117230 */ /* 0x000fe40000004100 */
[----:B------:R-:W-:Y:S01]  /*1560*/  FMUL R18, R6, R15 ;  /* 0x0000000f06127220 */ /* 0x000fe20000400000 */
[----:B------:R-:W-:-:S02]  /*1570*/  IADD3.X R15, PT, PT, R0, UR11, RZ, P0, !PT ;  /* 0x0000000b000f7c10 */ /* 0x000fc400087fe4ff */
[----:B------:R-:W-:Y:S01]  /*1580*/  IADD3 R20, P0, PT, R5, R25, RZ ;  /* 0x0000001905147210 */ /* 0x000fe20007f1e0ff */
[----:B------:R-:W-:Y:S01]  /*1590*/  FMUL R21, R6, R19 ;  /* 0x0000001306157220 */ /* 0x000fe20000400000 */
[----:B------:R-:W-:-:S03]  /*15a0*/  FMUL R17, R17, R18 ;  /* 0x0000001211117220 */ /* 0x000fc60000400000 */
[----:B0-----:R-:W-:Y:S01]  /*15b0*/  IMAD.X R23, RZ, RZ, R2, P0 ;  /* 0x000000ffff177224 */ /* 0x001fe200000e0602 */
[----:B------:R-:W-:Y:S02]  /*15c0*/  PRMT R24, R16, 0x7610, R24 ;  /* 0x0000761010187816 */ /* 0x000fe40000000018 */
[----:B------:R-:W-:Y:S02]  /*15d0*/  IADD3 R16, P0, PT, R4, UR8, RZ ;  /* 0x0000000804107c10 */ /* 0x000fe4000ff1e0ff */
[----:B------:R-:W-:Y:S01]  /*15e0*/  F2FP.F16.F32.PACK_AB R4, RZ, R17 ;  /* 0x00000011ff04723e */ /* 0x000fe200000000ff */
[----:B------:R0:W-:Y:S01]  /*15f0*/  STG.E.U16 desc[UR6][R14.64], R24 ;  /* 0x000000180e007986 */ /* 0x0001e2000c101506 */
[----:B------:R-:W-:Y:S02]  /*1600*/  IADD3.X R17, PT, PT, R0, UR9, RZ, P0, !PT ;  /* 0x0000000900117c10 */ /* 0x000fe400087fe4ff */
[----:B------:R-:W-:Y:S01]  /*1610*/  F2FP.F16.F32.PACK_AB R0, RZ, R19 ;  /* 0x00000013ff00723e */ /* 0x000fe200000000ff */
[----:B------:R-:W-:-:S05]  /*1620*/  HADD2.F32 R22, -RZ, R22.H0_H0 ;  /* 0x20000016ff167230 */ /* 0x000fca0000004100 */
[----:B------:R-:W-:Y:S01]  /*1630*/  FMUL R21, R22, R21 ;  /* 0x0000001516157220 */ /* 0x000fe20000400000 */
[C---:B------:R-:W-:Y:S02]  /*1640*/  SHF.L.U64.HI R22, R20.reuse, 0x1, R23 ;  /* 0x0000000114167819 */ /* 0x040fe40000010217 */
[----:B------:R-:W-:-:S04]  /*1650*/  SHF.L.U32 R20, R20, 0x1, RZ ;  /* 0x0000000114147819 */ /* 0x000fc800000006ff */
[C---:B------:R-:W-:Y:S02]  /*1660*/  IADD3 R18, P0, PT, R20.reuse, UR10, RZ ;  /* 0x0000000a14127c10 */ /* 0x040fe4000ff1e0ff */
[----:B0-----:R-:W-:Y:S02]  /*1670*/  IADD3 R14, P1, PT, R20, UR8, RZ ;  /* 0x00000008140e7c10 */ /* 0x001fe4000ff3e0ff */
[----:B------:R-:W-:Y:S02]  /*1680*/  IADD3.X R19, PT, PT, R22, UR11, RZ, P0, !PT ;  /* 0x0000000b16137c10 */ /* 0x000fe400087fe4ff */
[----:B------:R-:W-:Y:S02]  /*1690*/  PRMT R20, R0, 0x7610, R20 ;  /* 0x0000761000147816 */ /* 0x000fe40000000014 */
[----:B------:R-:W-:Y:S02]  /*16a0*/  F2FP.F16.F32.PACK_AB R21, RZ, R21 ;  /* 0x00000015ff15723e */ /* 0x000fe400000000ff */
        /* <DEDUP_REMOVED lines=8> */
.L_x_71:
[----:B------:R-:W-:Y:S01]  /*1730*/  IMAD.MOV.U32 R17, RZ, RZ, 0x10 ;  /* 0x00000010ff117424 */ /* 0x000fe200078e00ff */
[----:B------:R-:W-:Y:S01]  /*1740*/  MOV R21, 0x1f ;  /* 0x0000001f00157802 */ /* 0x000fe20000000f00 */
[----:B------:R-:W-:-:S07]  /*1750*/  IMAD.MOV.U32 R14, RZ, RZ, -0x1 ;  /* 0xffffffffff0e7424 */ /* 0x000fce00078e00ff */
[----:B-1----:R-:W-:Y:S05]  /*1760*/  WARPSYNC.COLLECTIVE R14, `(.L_x_78) ;  /* 0x000000000e087348 */ /* 0x002fea0003c00000 */
[----:B-1----:R0:W1:Y:S02]  /*1770*/  SHFL.BFLY P0, R15, R4, R17, R21 ;  /* 0x0c000011040f7389 */ /* 0x0020640000000015 */
[----:B01----:R-:W-:Y:S05]  /*1780*/  ENDCOLLECTIVE ;  /* 0x000000000000791b */ /* 0x003fea0003800000 */
.L_x_78:
[----:B------:R-:W-:Y:S02]  /*1790*/  IMAD.MOV.U32 R17, RZ, RZ, 0x8 ;  /* 0x00000008ff117424 */ /* 0x000fe400078e00ff */
[----:B------:R-:W-:-:S04]  /*17a0*/  IMAD.MOV.U32 R7, RZ, RZ, R15 ;  /* 0x000000ffff077224 */ /* 0x000fc800078e000f */
[----:B------:R-:W-:-:S05]  /*17b0*/  FADD R7, R7, R4 ;  /* 0x0000000407077221 */ /* 0x000fca0000000000 */
[----:B------:R-:W-:-:S07]  /*17c0*/  MOV R4, R7 ;  /* 0x0000000700047202 */ /* 0x000fce0000000f00 */
[----:B------:R-:W-:Y:S05]  /*17d0*/  WARPSYNC.COLLECTIVE R14, `(.L_x_79) ;  /* 0x000000000e087348 */ /* 0x000fea0003c00000 */
[----:B------:R0:W1:Y:S02]  /*17e0*/  SHFL.BFLY P0, R15, R4, R17, R21 ;  /* 0x0c000011040f7389 */ /* 0x0000640000000015 */
[----:B01----:R-:W-:Y:S05]  /*17f0*/  ENDCOLLECTIVE ;  /* 0x000000000000791b */ /* 0x003fea0003800000 */
.L_x_79:
[----:B------:R-:W-:Y:S02]  /*1800*/  IMAD.MOV.U32 R17, RZ, RZ, 0x4 ;  /* 0x00000004ff117424 */ /* 0x000fe400078e00ff */
[----:B------:R-:W-:-:S04]  /*1810*/  IMAD.MOV.U32 R6, RZ, RZ, R15 ;  /* 0x000000ffff067224 */ /* 0x000fc800078e000f */
[----:B------:R-:W-:-:S05]  /*1820*/  FADD R6, R7, R6 ;  /* 0x0000000607067221 */ /* 0x000fca0000000000 */
[----:B------:R-:W-:-:S07]  /*1830*/  MOV R4, R6 ;  /* 0x0000000600047202 */ /* 0x000fce0000000f00 */
[----:B------:R-:W-:Y:S05]  /*1840*/  WARPSYNC.COLLECTIVE R14, `(.L_x_80) ;  /* 0x000000000e087348 */ /* 0x000fea0003c00000 */
[----:B------:R0:W1:Y:S02]  /*1850*/  SHFL.BFLY P0, R15, R4, R17, R21 ;  /* 0x0c000011040f7389 */ /* 0x0000640000000015 */
[----:B01----:R-:W-:Y:S05]  /*1860*/  ENDCOLLECTIVE ;  /* 0x000000000000791b */ /* 0x003fea0003800000 */
.L_x_80:
[----:B------:R-:W-:Y:S02]  /*1870*/  IMAD.MOV.U32 R17, RZ, RZ, 0x2 ;  /* 0x00000002ff117424 */ /* 0x000fe400078e00ff */
[----:B------:R-:W-:-:S04]  /*1880*/  IMAD.MOV.U32 R9, RZ, RZ, R15 ;  /* 0x000000ffff097224 */ /* 0x000fc800078e000f */
[----:B------:R-:W-:-:S05]  /*1890*/  FADD R9, R6, R9 ;  /* 0x0000000906097221 */ /* 0x000fca0000000000 */
[----:B------:R-:W-:-:S07]  /*18a0*/  MOV R4, R9 ;  /* 0x0000000900047202 */ /* 0x000fce0000000f00 */
[----:B------:R-:W-:Y:S05]  /*18b0*/  WARPSYNC.COLLECTIVE R14, `(.L_x_81) ;  /* 0x000000000e087348 */ /* 0x000fea0003c00000 */
[----:B------:R0:W1:Y:S02]  /*18c0*/  SHFL.BFLY P0, R15, R4, R17, R21 ;  /* 0x0c000011040f7389 */ /* 0x0000640000000015 */
[----:B01----:R-:W-:Y:S05]  /*18d0*/  ENDCOLLECTIVE ;  /* 0x000000000000791b */ /* 0x003fea0003800000 */
.L_x_81:
[----:B------:R-:W-:Y:S01]  /*18e0*/  HFMA2 R17, -RZ, RZ, 0, 5.9604644775390625e-08 ;  /* 0x00000001ff117431 */ /* 0x000fe200000001ff */
[----:B------:R-:W-:-:S05]  /*18f0*/  MOV R8, R15 ;  /* 0x0000000f00087202 */ /* 0x000fca0000000f00 */
[----:B------:R-:W-:-:S04]  /*1900*/  FADD R8, R9, R8 ;  /* 0x0000000809087221 */ /* 0x000fc80000000000 */
[----:B------:R-:W-:-:S07]  /*1910*/  IMAD.MOV.U32 R4, RZ, RZ, R8 ;  /* 0x000000ffff047224 */ /* 0x000fce00078e0008 */
[----:B------:R-:W-:Y:S05]  /*1920*/  WARPSYNC.COLLECTIVE R14, `(.L_x_82) ;  /* 0x000000000e087348 */ /* 0x000fea0003c00000 */
[----:B------:R0:W1:Y:S02]  /*1930*/  SHFL.BFLY P0, R15, R4, R17, R21 ;  /* 0x0c000011040f7389 */ /* 0x0000640000000015 */
[----:B01----:R-:W-:Y:S05]  /*1940*/  ENDCOLLECTIVE ;  /* 0x000000000000791b */ /* 0x003fea0003800000 */
.L_x_82:
[----:B------:R-:W-:Y:S05]  /*1950*/  BRA `(.L_x_83) ;  /* 0xfffffff0000c7947 */ /* 0x000fea000383ffff */
        .weak           $__internal_2_$__cuda_sm3x_div_rn_noftz_f32_slowpath
        .type           $__internal_2_$__cuda_sm3x_div_rn_noftz_f32_slowpath,@function
        .size           $__internal_2_$__cuda_sm3x_div_rn_noftz_f32_slowpath,(.L_x_337 - $__internal_2_$__cuda_sm3x_div_rn_noftz_f32_slowpath)
$__internal_2_$__cuda_sm3x_div_rn_noftz_f32_slowpath:
[----:B------:R-:W-:Y:S01]  /*1960*/  SHF.R.U32.HI R9, RZ, 0x17, R7 ;  /* 0x00000017ff097819 */ /* 0x000fe20000011607 */
[----:B------:R-:W-:Y:S01]  /*1970*/  BSSY.RECONVERGENT B1, `(.L_x_84) ;  /* 0x0000064000017945 */ /* 0x000fe20003800200 */
[--C-:B------:R-:W-:Y:S01]  /*1980*/  SHF.R.U32.HI R8, RZ, 0x17, R4.reuse ;  /* 0x00000017ff087819 */ /* 0x100fe20000011604 */
[----:B------:R-:W-:Y:S01]  /*1990*/  IMAD.MOV.U32 R14, RZ, RZ, R4 ;  /* 0x000000ffff0e7224 */ /* 0x000fe200078e0004 */
[----:B------:R-:W-:Y:S02]  /*19a0*/  LOP3.LUT R9, R9, 0xff, RZ, 0xc0, !PT ;  /* 0x000000ff09097812 */ /* 0x000fe400078ec0ff */
[----:B------:R-:W-:Y:S02]  /*19b0*/  LOP3.LUT R18, R8, 0xff, RZ, 0xc0, !PT ;  /* 0x000000ff08127812 */ /* 0x000fe400078ec0ff */
[----:B------:R-:W-:Y:S01]  /*19c0*/  MOV R15, R7 ;  /* 0x00000007000f7202 */ /* 0x000fe20000000f00 */
[----:B------:R-:W-:Y:S01]  /*19d0*/  VIADD R16, R9, 0xffffffff ;  /* 0xffffffff09107836 */ /* 0x000fe20000000000 */
[----:B------:R-:W-:-:S04]  /*19e0*/  IADD3 R17, PT, PT, R18, -0x1, RZ ;  /* 0xffffffff12117810 */ /* 0x000fc80007ffe0ff */
        /* <DEDUP_REMOVED lines=25> */
[----:B------:R-:W-:Y:S02]  /*1b80*/  @!P1 FFMA R15, R7, 1.84467440737095516160e+19, RZ ;  /* 0x5f800000070f9823 */ /* 0x000fe400000000ff */
[----:B------:R-:W-:-:S07]  /*1b90*/  @!P1 IADD3 R8, PT, PT, R8, 0x40, RZ ;  /* 0x0000004008089810 */ /* 0x000fce0007ffe0ff */
.L_x_85:
[----:B------:R-:W-:Y:S01]  /*1ba0*/  LEA R4, R9, 0xc0800000, 0x17 ;  /* 0xc080000009047811 */ /* 0x000fe200078eb8ff */
[----:B------:R-:W-:Y:S01]  /*1bb0*/  BSSY.RECONVERGENT B2, `(.L_x_90) ;  /* 0x0000036000027945 */ /* 0x000fe20003800200 */
[----:B------:R-:W-:-:S03]  /*1bc0*/  IADD3 R7, PT, PT, R18, -0x7f, RZ ;  /* 0xffffff8112077810 */ /* 0x000fc60007ffe0ff */
[----:B------:R-:W-:Y:S01]  /*1bd0*/  IMAD.IADD R15, R15, 0x1, -R4 ;  /* 0x000000010f0f7824 */ /* 0x000fe200078e0a04 */
[C---:B------:R-:W-:Y:S01]  /*1be0*/  IADD3 R9, PT, PT, R7.reuse, 0x7f, -R9 ;  /* 0x0000007f07097810 */ /* 0x040fe20007ffe809 */
[----:B------:R-:W-:Y:S02]  /*1bf0*/  IMAD R4, R7, -0x800000, R14 ;  /* 0xff80000007047824 */ /* 0x000fe400078e020e */
[----:B------:R-:W0:Y:S01]  /*1c00*/  MUFU.RCP R16, R15 ;  /* 0x0000000f00107308 */ /* 0x000e220000001000 */
[----:B------:R-:W-:Y:S01]  /*1c10*/  FADD.FTZ R17, -R15, -RZ ;  /* 0x800000ff0f117221 */ /* 0x000fe20000010100 */
[----:B------:R-:W-:-:S03]  /*1c20*/  IMAD.IADD R9, R9, 0x1, R8 ;  /* 0x0000000109097824 */ /* 0x000fc600078e0208 */
        /* <DEDUP_REMOVED lines=38> */
[----:B------:R-:W-:-:S04]  /*1e90*/  LOP3.LUT R7, R7, R8, RZ, 0xc0, !PT ;  /* 0x0000000807077212 */ /* 0x000fc800078ec0ff */
[----:B------:R-:W-:-:S04]  /*1ea0*/  IADD3 R7, PT, PT, R14, R7, RZ ;  /* 0x000000070e077210 */ /* 0x000fc80007ffe0ff */
[----:B------:R-:W-:Y:S01]  /*1eb0*/  LOP3.LUT R4, R7, R4, RZ, 0xfc, !PT ;  /* 0x0000000407047212 */ /* 0x000fe200078efcff */
[----:B------:R-:W-:Y:S06]  /*1ec0*/  BRA `(.L_x_93) ;  /* 0x0000000000107947 */ /* 0x000fec0003800000 */
.L_x_92:
[----:B------:R-:W-:-:S04]  /*1ed0*/  LOP3.LUT R4, R4, 0x80000000, RZ, 0xc0, !PT ;  /* 0x8000000004047812 */ /* 0x000fc800078ec0ff */
[----:B------:R-:W-:Y:S01]  /*1ee0*/  LOP3.LUT R4, R4, 0x7f800000, RZ, 0xfc, !PT ;  /* 0x7f80000004047812 */ /* 0x000fe200078efcff */
[----:B------:R-:W-:Y:S06]  /*1ef0*/  BRA `(.L_x_93) ;  /* 0x0000000000047947 */ /* 0x000fec0003800000 */
.L_x_91:
[----:B------:R-:W-:-:S07]  /*1f00*/  IMAD R4, R9, 0x800000, R4 ;  /* 0x0080000009047824 */ /* 0x000fce00078e0204 */
.L_x_93:
[----:B------:R-:W-:Y:S05]  /*1f10*/  BSYNC.RECONVERGENT B2 ;  /* 0x0000000000027941 */ /* 0x000fea0003800200 */
.L_x_90:
[----:B------:R-:W-:Y:S05]  /*1f20*/  BRA `(.L_x_94) ;  /* 0x0000000000207947 */ /* 0x000fea0003800000 */
.L_x_89:
[----:B------:R-:W-:-:S04]  /*1f30*/  LOP3.LUT R4, R15, 0x80000000, R14, 0x48, !PT ;  /* 0x800000000f047812 */ /* 0x000fc800078e480e */
[----:B------:R-:W-:Y:S01]  /*1f40*/  LOP3.LUT R4, R4, 0x7f800000, RZ, 0xfc, !PT ;  /* 0x7f80000004047812 */ /* 0x000fe200078efcff */
[----:B------:R-:W-:Y:S06]  /*1f50*/  BRA `(.L_x_94) ;  /* 0x0000000000147947 */ /* 0x000fec0003800000 */
.L_x_88:
[----:B------:R-:W-:Y:S01]  /*1f60*/  LOP3.LUT R4, R15, 0x80000000, R14, 0x48, !PT ;  /* 0x800000000f047812 */ /* 0x000fe200078e480e */
[----:B------:R-:W-:Y:S06]  /*1f70*/  BRA `(.L_x_94) ;  /* 0x00000000000c7947 */ /* 0x000fec0003800000 */
.L_x_87:
[----:B------:R-:W0:Y:S01]  /*1f80*/  MUFU.RSQ R4, -QNAN ;  /* 0xffc0000000047908 */ /* 0x000e220000001400 */
[----:B------:R-:W-:Y:S05]  /*1f90*/  BRA `(.L_x_94) ;  /* 0x0000000000047947 */ /* 0x000fea0003800000 */
.L_x_86:
[----:B------:R-:W-:-:S07]  /*1fa0*/  FADD.FTZ R4, R4, R7 ;  /* 0x0000000704047221 */ /* 0x000fce0000010000 */
.L_x_94:
[----:B------:R-:W-:Y:S05]  /*1fb0*/  BSYNC.RECONVERGENT B1 ;  /* 0x0000000000017941 */ /* 0x000fea0003800200 */
.L_x_84:
[----:B------:R-:W-:-:S04]  /*1fc0*/  HFMA2 R7, -RZ, RZ, 0, 0 ;  /* 0x00000000ff077431 */ /* 0x000fc800000001ff */
[----:B0-----:R-:W-:Y:S05]  /*1fd0*/  RET.REL.NODEC R6 `(_Z23rmsnorm_residual_kernelI6__halffEvPT_S2_PKS1_S4_S4_if) ;  /* 0xffffffe006087950 */ /* 0x001fea0003c3ffff */
.L_x_95:
        /* <DEDUP_REMOVED lines=10> */
.L_x_337:


//--------------------- .text._Z14rmsnorm_kernelIffEvPT_PKS0_S3_if --------------------------
	.section	.text._Z14rmsnorm_kernelIffEvPT_PKS0_S3_if,"ax",@progbits
	.align	128
        .global         _Z14rmsnorm_kernelIffEvPT_PKS0_S3_if
        .type           _Z14rmsnorm_kernelIffEvPT_PKS0_S3_if,@function
        .size           _Z14rmsnorm_kernelIffEvPT_PKS0_S3_if,(.L_x_338 - _Z14rmsnorm_kernelIffEvPT_PKS0_S3_if)
        .other          _Z14rmsnorm_kernelIffEvPT_PKS0_S3_if,@"STO_CUDA_ENTRY STV_DEFAULT"
_Z14rmsnorm_kernelIffEvPT_PKS0_S3_if:
.text._Z14rmsnorm_kernelIffEvPT_PKS0_S3_if:
[----:B------:R-:W-:Y:S01]  /*0000*/  LDC R1, c[0x0][0x37c] ;  /* 0x0000df00ff017b82 */ /* 0x000fe20000000800 */
[----:B------:R-:W0:Y:S07]  /*0010*/  S2R R29, SR_TID.X ;  /* 0x00000000001d7919 */ /* 0x000e2e0000002100 */
[----:B------:R-:W0:Y:S01]  /*0020*/  LDC R2, c[0x0][0x398] ;  /* 0x0000e600ff027b82 */ /* 0x000e220000000800 */
[----:B------:R-:W1:Y:S01]  /*0030*/  LDCU.64 UR6, c[0x0][0x358] ;  /* 0x00006b00ff0677ac */ /* 0x000e620008000a00 */
[----:B------:R-:W-:Y:S01]  /*0040*/  BSSY.RECONVERGENT B0, `(.L_x_96) ;  /* 0x0000051000007945 */ /* 0x000fe20003800200 */
[----:B------:R-:W-:-:S05]  /*0050*/  IMAD.MOV.U32 R0, RZ, RZ, RZ ;  /* 0x000000ffff007224 */ /* 0x000fca00078e00ff */
[----:B------:R-:W2:Y:S08]  /*0060*/  S2UR UR4, SR_CTAID.X ;  /* 0x00000000000479c3 */ /* 0x000eb00000002500 */
[----:B------:R-:W3:Y:S08]  /*0070*/  LDC.64 R4, c[0x0][0x388] ;  /* 0x0000e200ff047b82 */ /* 0x000ef00000000a00 */
[----:B------:R-:W4:Y:S01]  /*0080*/  LDC R8, c[0x0][0x360] ;  /* 0x0000d800ff087b82 */ /* 0x000f220000000800 */
[----:B0-----:R-:W-:Y:S01]  /*0090*/  ISETP.GE.AND P0, PT, R29, R2, PT ;  /* 0x000000021d00720c */ /* 0x001fe20003f06270 */
[----:B--2---:R-:W-:-:S05]  /*00a0*/  IMAD R9, R2, UR4, RZ ;  /* 0x0000000402097c24 */ /* 0x004fca000f8e02ff */
[----:B------:R-:W-:Y:S01]  /*00b0*/  SHF.R.S32.HI R10, RZ, 0x1f, R9 ;  /* 0x0000001fff0a7819 */ /* 0x000fe20000011409 */
[----:B---3--:R-:W-:-:S06]  /*00c0*/  IMAD.WIDE R4, R9, 0x4, R4 ;  /* 0x0000000409047825 */ /* 0x008fcc00078e0204 */
[----:B-1----:R-:W-:Y:S05]  /*00d0*/  @P0 BRA `(.L_x_97) ;  /* 0x00000004001c0947 */ /* 0x002fea0003800000 */
[----:B----4-:R-:W0:Y:S01]  /*00e0*/  I2F.U32.RP R12, R8 ;  /* 0x00000008000c7306 */ /* 0x010e220000209000 */
        /* <DEDUP_REMOVED lines=13> */
[----:B------:R-:W-:-:S06]  /*01c0*/  IMAD.HI.U32 R12, R7, R13, R6 ;  /* 0x0000000d070c7227 */ /* 0x000fcc00078e0006 */
[----:B------:R-:W-:-:S04]  /*01d0*/  IMAD.HI.U32 R12, R12, R3, RZ ;  /* 0x000000030c0c7227 */ /* 0x000fc800078e00ff */
[----:B------:R-:W-:-:S04]  /*01e0*/  IMAD.MOV R0, RZ, RZ, -R12 ;  /* 0x000000ffff007224 */ /* 0x000fc800078e0a0c */
[----:B------:R-:W-:-:S05]  /*01f0*/  IMAD R3, R8, R0, R3 ;  /* 0x0000000008037224 */ /* 0x000fca00078e0203 */
[----:B------:R-:W-:-:S13]  /*0200*/  ISETP.GE.U32.AND P0, PT, R3, R8, PT ;  /* 0x000000080300720c */ /* 0x000fda0003f06070 */
[----:B------:R-:W-:Y:S01]  /*0210*/  @P0 IMAD.IADD R3, R3, 0x1, -R8 ;  /* 0x0000000103030824 */ /* 0x000fe200078e0a08 */
[----:B------:R-:W-:-:S04]  /*0220*/  @P0 IADD3 R12, PT, PT, R12, 0x1, RZ ;  /* 0x000000010c0c0810 */ /* 0x000fc80007ffe0ff */
[----:B------:R-:W-:Y:S02]  /*0230*/  ISETP.GE.U32.AND P1, PT, R3, R8, PT ;  /* 0x000000080300720c */ /* 0x000fe40003f26070 */
[----:B------:R-:W-:-:S11]  /*0240*/  MOV R3, R29 ;  /* 0x0000001d00037202 */ /* 0x000fd60000000f00 */
[----:B------:R-:W-:Y:S01]  /*0250*/  @P1 VIADD R12, R12, 0x1 ;  /* 0x000000010c0c1836 */ /* 0x000fe20000000000 */
[----:B------:R-:W-:-:S05]  /*0260*/  @!P2 LOP3.LUT R12, RZ, R8, RZ, 0x33, !PT ;  /* 0x00000008ff0ca212 */ /* 0x000fca00078e33ff */
[----:B------:R-:W-:-:S05]  /*0270*/  IMAD.IADD R11, R11, 0x1, R12 ;  /* 0x000000010b0b7824 */ /* 0x000fca00078e020c */
[C---:B------:R-:W-:Y:S02]  /*0280*/  LOP3.LUT R0, R11.reuse, 0x3, RZ, 0xc0, !PT ;  /* 0x000000030b007812 */ /* 0x040fe400078ec0ff */
[----:B------:R-:W-:Y:S02]  /*0290*/  ISETP.GE.U32.AND P0, PT, R11, 0x3, PT ;  /* 0x000000030b00780c */ /* 0x000fe40003f06070 */
[----:B------:R-:W-:Y:S01]  /*02a0*/  ISETP.NE.AND P1, PT, R0, 0x3, PT ;  /* 0x000000030000780c */ /* 0x000fe20003f25270 */
[----:B------:R-:W-:-:S12]  /*02b0*/  IMAD.MOV.U32 R0, RZ, RZ, RZ ;  /* 0x000000ffff007224 */ /* 0x000fd800078e00ff */
[----:B------:R-:W-:Y:S05]  /*02c0*/  @!P1 BRA `(.L_x_99) ;  /* 0x0000000000509947 */ /* 0x000fea0003800000 */
[----:B------:R-:W0:Y:S01]  /*02d0*/  LDCU.64 UR4, c[0x0][0x388] ;  /* 0x00007100ff0477ac */ /* 0x000e220008000a00 */
[C---:B------:R-:W-:Y:S01]  /*02e0*/  SHF.L.U64.HI R7, R9.reuse, 0x2, R10 ;  /* 0x0000000209077819 */ /* 0x040fe2000001020a */
[----:B------:R-:W-:Y:S01]  /*02f0*/  IMAD.SHL.U32 R6, R9, 0x4, RZ ;  /* 0x0000000409067824 */ /* 0x000fe200078e00ff */
[----:B------:R-:W-:Y:S01]  /*0300*/  MOV R3, R29 ;  /* 0x0000001d00037202 */ /* 0x000fe20000000f00 */
[----:B------:R-:W-:Y:S02]  /*0310*/  VIADD R0, R11, 0x1 ;  /* 0x000000010b007836 */ /* 0x000fe40000000000 */
[----:B------:R-:W-:-:S03]  /*0320*/  IMAD.WIDE.U32 R6, R29, 0x4, R6 ;  /* 0x000000041d067825 */ /* 0x000fc600078e0006 */
[----:B0-----:R-:W-:Y:S02]  /*0330*/  IADD3 R12, P1, PT, R6, UR4, RZ ;  /* 0x00000004060c7c10 */ /* 0x001fe4000ff3e0ff */
[----:B------:R-:W-:Y:S01]  /*0340*/  LOP3.LUT R6, R0, 0x3, RZ, 0xc0, !PT ;  /* 0x0000000300067812 */ /* 0x000fe200078ec0ff */
[----:B------:R-:W-:Y:S01]  /*0350*/  IMAD.MOV.U32 R0, RZ, RZ, RZ ;  /* 0x000000ffff007224 */ /* 0x000fe200078e00ff */
[----:B------:R-:W-:-:S03]  /*0360*/  IADD3.X R7, PT, PT, R7, UR5, RZ, P1, !PT ;  /* 0x0000000507077c10 */ /* 0x000fc60008ffe4ff */
[----:B------:R-:W-:-:S07]  /*0370*/  IMAD.MOV R11, RZ, RZ, -R6 ;  /* 0x000000ffff0b7224 */ /* 0x000fce00078e0a06 */
.L_x_100:
[----:B------:R-:W-:-:S05]  /*0380*/  IMAD.MOV.U32 R13, RZ, RZ, R7 ;  /* 0x000000ffff0d7224 */ /* 0x000fca00078e0007 */
[----:B------:R0:W2:Y:S01]  /*0390*/  LDG.E.CONSTANT R15, desc[UR6][R12.64] ;  /* 0x000000060c0f7981 */ /* 0x0000a2000c1e9900 */
[----:B------:R-:W-:Y:S01]  /*03a0*/  IADD3 R11, PT, PT, R11, 0x1, RZ ;  /* 0x000000010b0b7810 */ /* 0x000fe20007ffe0ff */
[----:B------:R-:W-:-:S03]  /*03b0*/  IMAD.WIDE.U32 R6, R8, 0x4, R12 ;  /* 0x0000000408067825 */ /* 0x000fc600078e000c */
[----:B------:R-:W-:Y:S01]  /*03c0*/  ISETP.NE.AND P1, PT, R11, RZ, PT ;  /* 0x000000ff0b00720c */ /* 0x000fe20003f25270 */
[----:B------:R-:W-:Y:S02]  /*03d0*/  IMAD.IADD R3, R8, 0x1, R3 ;  /* 0x0000000108037824 */ /* 0x000fe400078e0203 */
[----:B0-----:R-:W-:Y:S02]  /*03e0*/  IMAD.MOV.U32 R12, RZ, RZ, R6 ;  /* 0x000000ffff0c7224 */ /* 0x001fe400078e0006 */
[----:B--2---:R-:W-:-:S08]  /*03f0*/  FFMA R0, R15, R15, R0 ;  /* 0x0000000f0f007223 */ /* 0x004fd00000000000 */
[----:B------:R-:W-:Y:S05]  /*0400*/  @P1 BRA `(.L_x_100) ;  /* 0xfffffffc00dc1947 */ /* 0x000fea000383ffff */
.L_x_99:
[----:B------:R-:W-:Y:S05]  /*0410*/  BSYNC.RECONVERGENT B1 ;  /* 0x0000000000017941 */ /* 0x000fea0003800200 */
.L_x_98:
[----:B------:R-:W-:Y:S05]  /*0420*/  @!P0 BRA `(.L_x_97) ;  /* 0x0000000000488947 */ /* 0x000fea0003800000 */
.L_x_101:
[----:B------:R-:W-:Y:S01]  /*0430*/  IADD3 R13, PT, PT, R8, R3, RZ ;  /* 0x00000003080d7210 */ /* 0x000fe20007ffe0ff */
[----:B------:R-:W-:-:S04]  /*0440*/  IMAD.WIDE.U32 R6, R3, 0x4, R4 ;  /* 0x0000000403067825 */ /* 0x000fc800078e0004 */
[C---:B------:R-:W-:Y:S02]  /*0450*/  IMAD.IADD R15, R13.reuse, 0x1, R8 ;  /* 0x000000010d0f7824 */ /* 0x040fe400078e0208 */
[----:B------:R-:W-:Y:S01]  /*0460*/  IMAD.WIDE.U32 R12, R13, 0x4, R4 ;  /* 0x000000040d0c7825 */ /* 0x000fe200078e0004 */
[----:B------:R-:W2:Y:S03]  /*0470*/  LDG.E.CONSTANT R7, desc[UR6][R6.64] ;  /* 0x0000000606077981 */ /* 0x000ea6000c1e9900 */
[C---:B------:R-:W-:Y:S02]  /*0480*/  IMAD.IADD R3, R15.reuse, 0x1, R8 ;  /* 0x000000010f037824 */ /* 0x040fe400078e0208 */
[--C-:B------:R-:W-:Y:S01]  /*0490*/  IMAD.WIDE.U32 R14, R15, 0x4, R4.reuse ;  /* 0x000000040f0e7825 */ /* 0x100fe200078e0004 */
[----:B------:R-:W3:Y:S03]  /*04a0*/  LDG.E.CONSTANT R13, desc[UR6][R12.64] ;  /* 0x000000060c0d7981 */ /* 0x000ee6000c1e9900 */
[----:B------:R-:W-:-:S02]  /*04b0*/  IMAD.WIDE.U32 R16, R3, 0x4, R4 ;  /* 0x0000000403107825 */ /* 0x000fc400078e0004 */
[----:B------:R-:W4:Y:S04]  /*04c0*/  LDG.E.CONSTANT R15, desc[UR6][R14.64] ;  /* 0x000000060e0f7981 */ /* 0x000f28000c1e9900 */
[----:B------:R-:W5:Y:S01]  /*04d0*/  LDG.E.CONSTANT R17, desc[UR6][R16.64] ;  /* 0x0000000610117981 */ /* 0x000f62000c1e9900 */
[----:B------:R-:W-:-:S04]  /*04e0*/  IADD3 R3, PT, PT, R3, R8, RZ ;  /* 0x0000000803037210 */ /* 0x000fc80007ffe0ff */
[----:B------:R-:W-:Y:S01]  /*04f0*/  ISETP.GE.AND P0, PT, R3, R2, PT ;  /* 0x000000020300720c */ /* 0x000fe20003f06270 */
[----:B--2---:R-:W-:-:S04]  /*0500*/  FFMA R0, R7, R7, R0 ;  /* 0x0000000707007223 */ /* 0x004fc80000000000 */
[----:B---3--:R-:W-:-:S04]  /*0510*/  FFMA R0, R13, R13, R0 ;  /* 0x0000000d0d007223 */ /* 0x008fc80000000000 */
[----:B----4-:R-:W-:-:S04]  /*0520*/  FFMA R0, R15, R15, R0 ;  /* 0x0000000f0f007223 */ /* 0x010fc80000000000 */
[----:B-----5:R-:W-:Y:S01]  /*0530*/  FFMA R0, R17, R17, R0 ;  /* 0x0000001111007223 */ /* 0x020fe20000000000 */
[----:B------:R-:W-:Y:S06]  /*0540*/  @!P0 BRA `(.L_x_101) ;  /* 0xfffffffc00b88947 */ /* 0x000fec000383ffff */
.L_x_97:
[----:B------:R-:W-:Y:S05]  /*0550*/  BSYNC.RECONVERGENT B0 ;  /* 0x0000000000007941 */ /* 0x000fea0003800200 */
.L_x_96:
[----:B------:R-:W0:Y:S01]  /*0560*/  SHFL.BFLY PT, R3, R0, 0x10, 0x1f ;  /* 0x0e001f0000037f89 */ /* 0x000e2200000e0000 */
[----:B------:R-:W-:Y:S01]  /*0570*/  LOP3.LUT P0, RZ, R29, 0x1f, RZ, 0xc0, !PT ;  /* 0x0000001f1dff7812 */ /* 0x000fe2000780c0ff */
[----:B----4-:R-:W-:-:S05]  /*0580*/  VIADD R11, R8, 0x1f ;  /* 0x0000001f080b7836 */ /* 0x010fca0000000000 */
[----:B------:R-:W-:-:S04]  /*0590*/  SHF.R.U32.HI R14, RZ, 0x5, R11 ;  /* 0x00000005ff0e7819 */ /* 0x000fc8000001160b */
[----:B------:R-:W-:-:S03]  /*05a0*/  ISETP.GE.U32.AND P1, PT, R29, R14, PT ;  /* 0x0000000e1d00720c */ /* 0x000fc60003f26070 */
[----:B------:R-:W1:Y:S01]  /*05b0*/  @!P0 S2R R11, SR_CgaCtaId ;  /* 0x00000000000b8919 */ /* 0x000e620000008800 */
[----:B0-----:R-:W-:Y:S01]  /*05c0*/  FADD R3, R3, R0 ;  /* 0x0000000003037221 */ /* 0x001fe20000000000 */
[----:B------:R-:W-:-:S08]  /*05d0*/  @!P0 MOV R0, 0x400 ;  /* 0x0000040000008802 */ /* 0x000fd00000000f00 */
[----:B------:R-:W0:Y:S01]  /*05e0*/  @!P1 S2R R13, SR_CgaCtaId ;  /* 0x00000000000d9919 */ /* 0x000e220000008800 */
[----:B------:R-:W2:Y:S01]  /*05f0*/  SHFL.BFLY PT, R6, R3, 0x8, 0x1f ;  /* 0x0d001f0003067f89 */ /* 0x000ea200000e0000 */
[----:B------:R-:W-:-:S05]  /*0600*/  @!P0 VIADD R0, R0, 0x10 ;  /* 0x0000001000008836 */ /* 0x000fca0000000000 */
[----:B-1----:R-:W-:-:S04]  /*0610*/  @!P0 LEA R0, R11, R0, 0x18 ;  /* 0x000000000b008211 */ /* 0x002fc800078ec0ff */
[----:B------:R-:W-:Y:S01]  /*0620*/  @!P0 LEA.HI R0, R29, R0, RZ, 0x1d ;  /* 0x000000001d008211 */ /* 0x000fe200078fe8ff */
[----:B--2---:R-:W-:-:S05]  /*0630*/  FADD R6, R3, R6 ;  /* 0x0000000603067221 */ /* 0x004fca0000000000 */
[----:B------:R-:W1:Y:S02]  /*0640*/  SHFL.BFLY PT, R7, R6, 0x4, 0x1f ;  /* 0x0c801f0006077f89 */ /* 0x000e6400000e0000 */
[----:B-1----:R-:W-:Y:S01]  /*0650*/  FADD R7, R6, R7 ;  /* 0x0000000706077221 */ /* 0x002fe20000000000 */
[----:B------:R-:W-:-:S04]  /*0660*/  @!P1 MOV R6, 0x400 ;  /* 0x0000040000069802 */ /* 0x000fc80000000f00 */
[----:B------:R-:W1:Y:S01]  /*0670*/  SHFL.BFLY PT, R12, R7, 0x2, 0x1f ;  /* 0x0c401f00070c7f89 */ /* 0x000e6200000e0000 */
[----:B------:R-:W-:-:S04]  /*0680*/  @!P1 IADD3 R6, PT, PT, R6, 0x10, RZ ;  /* 0x0000001006069810 */ /* 0x000fc80007ffe0ff */
[----:B0-----:R-:W-:-:S05]  /*0690*/  @!P1 LEA R6, R13, R6, 0x18 ;  /* 0x000000060d069211 */ /* 0x001fca00078ec0ff */
[----:B------:R-:W-:Y:S02]  /*06a0*/  @!P1 IMAD R6, R29, 0x4, R6 ;  /* 0x000000041d069824 */ /* 0x000fe400078e0206 */
[----:B-1----:R-:W-:-:S05]  /*06b0*/  FADD R12, R7, R12 ;  /* 0x0000000c070c7221 */ /* 0x002fca0000000000 */
        /* <DEDUP_REMOVED lines=19> */
.L_x_115:
        /* <DEDUP_REMOVED lines=14> */
[----:B0-----:R-:W-:Y:S05]  /*08d0*/  CALL.REL.NOINC `($__internal_3_$__cuda_sm3x_div_rn_noftz_f32_slowpath) ;  /* 0x0000000800907944 */ /* 0x001fea0003c00000 */
[----:B------:R-:W-:-:S07]  /*08e0*/  MOV R2, R0 ;  /* 0x0000000000027202 */ /* 0x000fce0000000f00 */
.L_x_105:
[----:B------:R-:W-:Y:S05]  /*08f0*/  BSYNC.RECONVERGENT B0 ;  /* 0x0000000000007941 */ /* 0x000fea0003800200 */
.L_x_104:
        /* <DEDUP_REMOVED lines=10> */
.L_x_102:
[----:B0-----:R-:W0:Y:S01]  /*09a0*/  LDC R11, c[0x0][0x398] ;  /* 0x0000e600ff0b7b82 */ /* 0x001e220000000800 */
[----:B------:R-:W-:Y:S07]  /*09b0*/  WARPSYNC.ALL ;  /* 0x0000000000007948 */ /* 0x000fee0003800000 */
[----:B------:R-:W-:Y:S01]  /*09c0*/  BAR.SYNC.DEFER_BLOCKING 0x0 ;  /* 0x0000000000007b1d */ /* 0x000fe20000010000 */
[----:B0-----:R-:W-:-:S13]  /*09d0*/  ISETP.GE.AND P0, PT, R29, R11, PT ;  /* 0x0000000b1d00720c */ /* 0x001fda0003f06270 */
[----:B------:R-:W-:Y:S05]  /*09e0*/  @P0 EXIT ;  /* 0x000000000000094d */ /* 0x000fea0003800000 */
[----:B------:R-:W0:Y:S01]  /*09f0*/  I2F.U32.RP R6, R8 ;  /* 0x0000000800067306 */ /* 0x000e220000209000 */
[----:B--2---:R-:W-:Y:S01]  /*0a00*/  IADD3 R0, PT, PT, R29, R8, RZ ;  /* 0x000000081d007210 */ /* 0x004fe20007ffe0ff */
[----:B------:R-:W2:Y:S01]  /*0a10*/  S2UR UR5, SR_CgaCtaId ;  /* 0x00000000000579c3 */ /* 0x000ea20000008800 */
[----:B------:R-:W-:Y:S01]  /*0a20*/  ISETP.NE.U32.AND P2, PT, R8, RZ, PT ;  /* 0x000000ff0800720c */ /* 0x000fe20003f45070 */
[----:B------:R-:W-:Y:S01]  /*0a30*/  UMOV UR4, 0x400 ;  /* 0x0000040000047882 */ /* 0x000fe20000000000 */
[CC--:B------:R-:W-:Y:S01]  /*0a40*/  ISETP.GE.U32.AND P0, PT, R0.reuse, R11.reuse, PT ;  /* 0x0000000b0000720c */ /* 0x0c0fe20003f06070 */
[----:B------:R-:W3:Y:S01]  /*0a50*/  LDCU.64 UR8, c[0x0][0x390] ;  /* 0x00007200ff0877ac */ /* 0x000ee20008000a00 */
[----:B------:R-:W-:Y:S01]  /*0a60*/  VIMNMX.U32 R7, PT, PT, R0, R11, !PT ;  /* 0x0000000b00077248 */ /* 0x000fe20007fe0000 */
[----:B------:R-:W-:Y:S01]  /*0a70*/  BSSY.RECONVERGENT B0, `(.L_x_106) ;  /* 0x0000031000007945 */ /* 0x000fe20003800200 */
[----:B------:R-:W-:-:S04]  /*0a80*/  SEL R16, RZ, 0x1, P0 ;  /* 0x00000001ff107807 */ /* 0x000fc80000000000 */
[----:B------:R-:W-:Y:S01]  /*0a90*/  IADD3 R7, PT, PT, R7, -R0, -R16 ;  /* 0x8000000007077210 */ /* 0x000fe20007ffe810 */
[----:B0-----:R-:W0:Y:S01]  /*0aa0*/  MUFU.RCP R6, R6 ;  /* 0x0000000600067308 */ /* 0x001e220000001000 */
[----:B--2---:R-:W-:Y:S01]  /*0ab0*/  ULEA UR4, UR5, UR4, 0x18 ;  /* 0x0000000405047291 */ /* 0x004fe2000f8ec0ff */
[----:B0-----:R-:W-:-:S06]  /*0ac0*/  VIADD R2, R6, 0xffffffe ;  /* 0x0ffffffe06027836 */ /* 0x001fcc0000000000 */
[----:B-1----:R0:W1:Y:S02]  /*0ad0*/  F2I.FTZ.U32.TRUNC.NTZ R3, R2 ;  /* 0x0000000200037305 */ /* 0x002064000021f000 */
[----:B0-----:R-:W-:Y:S02]  /*0ae0*/  IMAD.MOV.U32 R2, RZ, RZ, RZ ;  /* 0x000000ffff027224 */ /* 0x001fe400078e00ff */
[----:B-1----:R-:W-:-:S04]  /*0af0*/  IMAD.MOV R13, RZ, RZ, -R3 ;  /* 0x000000ffff0d7224 */ /* 0x002fc800078e0a03 */
[----:B------:R-:W-:-:S04]  /*0b00*/  IMAD R13, R13, R8, RZ ;  /* 0x000000080d0d7224 */ /* 0x000fc800078e02ff */
[----:B------:R-:W-:Y:S02]  /*0b10*/  IMAD.HI.U32 R6, R3, R13, R2 ;  /* 0x0000000d03067227 */ /* 0x000fe400078e0002 */
[----:B------:R-:W0:Y:S04]  /*0b20*/  LDC.64 R2, c[0x0][0x390] ;  /* 0x0000e400ff027b82 */ /* 0x000e280000000a00 */
[----:B------:R-:W-:-:S04]  /*0b30*/  IMAD.HI.U32 R13, R6, R7, RZ ;  /* 0x00000007060d7227 */ /* 0x000fc800078e00ff */
[----:B------:R-:W-:-:S04]  /*0b40*/  IMAD.MOV R0, RZ, RZ, -R13 ;  /* 0x000000ffff007224 */ /* 0x000fc800078e0a0d */
[----:B------:R-:W-:Y:S02]  /*0b50*/  IMAD R7, R8, R0, R7 ;  /* 0x0000000008077224 */ /* 0x000fe400078e0207 */
[----:B------:R-:W1:Y:S03]  /*0b60*/  LDS R0, [UR4] ;  /* 0x00000004ff007984 */ /* 0x000e660008000800 */
[----:B------:R-:W-:-:S13]  /*0b70*/  ISETP.GE.U32.AND P0, PT, R7, R8, PT ;  /* 0x000000080700720c */ /* 0x000fda0003f06070 */
[----:B------:R-:W-:Y:S01]  /*0b80*/  @P0 IADD3 R7, PT, PT, R7, -R8, RZ ;  /* 0x8000000807070210 */ /* 0x000fe20007ffe0ff */
[----:B------:R-:W-:-:S03]  /*0b90*/  @P0 VIADD R13, R13, 0x1 ;  /* 0x000000010d0d0836 */ /* 0x000fc60000000000 */
[----:B------:R-:W-:-:S13]  /*0ba0*/  ISETP.GE.U32.AND P1, PT, R7, R8, PT ;  /* 0x000000080700720c */ /* 0x000fda0003f26070 */
[----:B------:R-:W-:Y:S01]  /*0bb0*/  @P1 VIADD R13, R13, 0x1 ;  /* 0x000000010d0d1836 */ /* 0x000fe20000000000 */
[----:B------:R-:W-:-:S04]  /*0bc0*/  @!P2 LOP3.LUT R13, RZ, R8, RZ, 0x33, !PT ;  /* 0x00000008ff0da212 */ /* 0x000fc800078e33ff */
[----:B------:R-:W-:-:S04]  /*0bd0*/  IADD3 R16, PT, PT, R16, R13, RZ ;  /* 0x0000000d10107210 */ /* 0x000fc80007ffe0ff */
[----:B------:R-:W-:-:S04]  /*0be0*/  LOP3.LUT R6, R16, 0x3, RZ, 0xc0, !PT ;  /* 0x0000000310067812 */ /* 0x000fc800078ec0ff */
[----:B------:R-:W-:-:S13]  /*0bf0*/  ISETP.NE.AND P0, PT, R6, 0x3, PT ;  /* 0x000000030600780c */ /* 0x000fda0003f05270 */
[----:B01-3--:R-:W-:Y:S05]  /*0c00*/  @!P0 BRA `(.L_x_107) ;  /* 0x00000000005c8947 */ /* 0x00bfea0003800000 */
[----:B------:R-:W0:Y:S01]  /*0c10*/  LDCU.64 UR4, c[0x0][0x380] ;  /* 0x00007000ff0477ac */ /* 0x000e220008000a00 */
[----:B------:R-:W-:-:S05]  /*0c20*/  VIADD R6, R16, 0x1 ;  /* 0x0000000110067836 */ /* 0x000fca0000000000 */
[----:B------:R-:W-:Y:S01]  /*0c30*/  LOP3.LUT R12, R6, 0x3, RZ, 0xc0, !PT ;  /* 0x00000003060c7812 */ /* 0x000fe200078ec0ff */
[----:B------:R-:W-:-:S04]  /*0c40*/  IMAD.WIDE.U32 R6, R29, 0x4, RZ ;  /* 0x000000041d067825 */ /* 0x000fc800078e00ff */
[----:B------:R-:W-:Y:S02]  /*0c50*/  IMAD R29, R12, R8, R29 ;  /* 0x000000080c1d7224 */ /* 0x000fe400078e021d */
[----:B------:R-:W-:Y:S01]  /*0c60*/  IMAD.MOV R17, RZ, RZ, -R12 ;  /* 0x000000ffff117224 */ /* 0x000fe200078e0a0c */
[----:B0-----:R-:W-:-:S04]  /*0c70*/  LEA R23, P0, R9, UR4, 0x2 ;  /* 0x0000000409177c11 */ /* 0x001fc8000f8010ff */
[----:B------:R-:W-:-:S09]  /*0c80*/  LEA.HI.X R25, R9, UR5, R10, 0x2, P0 ;  /* 0x0000000509197c11 */ /* 0x000fd200080f140a */
.L_x_108:
[----:B------:R-:W-:Y:S02]  /*0c90*/  IADD3 R18, P0, PT, R4, R6, RZ ;  /* 0x0000000604127210 */ /* 0x000fe40007f1e0ff */
[----:B------:R-:W-:Y:S02]  /*0ca0*/  IADD3 R14, P1, PT, R6, UR8, RZ ;  /* 0x00000008060e7c10 */ /* 0x000fe4000ff3e0ff */
[----:B------:R-:W-:Y:S02]  /*0cb0*/  IADD3.X R19, PT, PT, R5, R7, RZ, P0, !PT ;  /* 0x0000000705137210 */ /* 0x000fe400007fe4ff */
[----:B------:R-:W-:-:S04]  /*0cc0*/  IADD3.X R15, PT, PT, R7, UR9, RZ, P1, !PT ;  /* 0x00000009070f7c10 */ /* 0x000fc80008ffe4ff */
[----:B------:R-:W2:Y:S04]  /*0cd0*/  LDG.E.CONSTANT R19, desc[UR6][R18.64] ;  /* 0x0000000612137981 */ /* 0x000ea8000c1e9900 */
[----:B------:R-:W3:Y:S01]  /*0ce0*/  LDG.E.CONSTANT R14, desc[UR6][R14.64] ;  /* 0x000000060e0e7981 */ /* 0x000ee2000c1e9900 */
[----:B0-----:R-:W-:Y:S01]  /*0cf0*/  IADD3 R12, P0, PT, R6, R23, RZ ;  /* 0x00000017060c7210 */ /* 0x001fe20007f1e0ff */
[----:B------:R-:W-:-:S04]  /*0d00*/  VIADD R17, R17, 0x1 ;  /* 0x0000000111117836 */ /* 0x000fc80000000000 */
[----:B------:R-:W-:Y:S01]  /*0d10*/  IMAD.X R13, R7, 0x1, R25, P0 ;  /* 0x00000001070d7824 */ /* 0x000fe200000e0619 */
[----:B------:R-:W-:Y:S01]  /*0d20*/  ISETP.NE.AND P0, PT, R17, RZ, PT ;  /* 0x000000ff1100720c */ /* 0x000fe20003f05270 */
[----:B------:R-:W-:-:S04]  /*0d30*/  IMAD.WIDE.U32 R6, R8, 0x4, R6 ;  /* 0x0000000408067825 */ /* 0x000fc800078e0006 */
[----:B--2---:R-:W-:-:S04]  /*0d40*/  FMUL R21, R0, R19 ;  /* 0x0000001300157220 */ /* 0x004fc80000400000 */
[----:B---3--:R-:W-:-:S05]  /*0d50*/  FMUL R21, R14, R21 ;  /* 0x000000150e157220 */ /* 0x008fca0000400000 */
[----:B------:R0:W-:Y:S01]  /*0d60*/  STG.E desc[UR6][R12.64], R21 ;  /* 0x000000150c007986 */ /* 0x0001e2000c101906 */
[----:B------:R-:W-:Y:S05]  /*0d70*/  @P0 BRA `(.L_x_108) ;  /* 0xfffffffc00c40947 */ /* 0x000fea000383ffff */
.L_x_107:
[----:B------:R-:W-:Y:S05]  /*0d80*/  BSYNC.RECONVERGENT B0 ;  /* 0x0000000000007941 */ /* 0x000fea0003800200 */
.L_x_106:
[----:B------:R-:W-:Y:S01]  /*0d90*/  ISETP.GE.U32.AND P0, PT, R16, 0x3, PT ;  /* 0x000000031000780c */ /* 0x000fe20003f06070 */
[----:B------:R-:W1:-:S12]  /*0da0*/  LDCU.64 UR4, c[0x0][0x380] ;  /* 0x00007000ff0477ac */ /* 0x000e580008000a00 */
[----:B-1----:R-:W-:Y:S05]  /*0db0*/  @!P0 EXIT ;  /* 0x000000000000894d */ /* 0x002fea0003800000 */
.L_x_109:
[----:B------:R-:W-:Y:S01]  /*0dc0*/  IADD3 R19, PT, PT, R8, R29, RZ ;  /* 0x0000001d08137210 */ /* 0x000fe20007ffe0ff */
[----:B------:R-:W-:-:S04]  /*0dd0*/  IMAD.WIDE.U32 R14, R29, 0x4, R4 ;  /* 0x000000041d0e7825 */ /* 0x000fc800078e0004 */
[C---:B------:R-:W-:Y:S01]  /*0de0*/  IMAD.WIDE.U32 R16, R19.reuse, 0x4, R4 ;  /* 0x0000000413107825 */ /* 0x040fe200078e0004 */
[----:B------:R-:W2:Y:S03]  /*0df0*/  LDG.E.CONSTANT R27, desc[UR6][R14.64] ;  /* 0x000000060e1b7981 */ /* 0x000ea6000c1e9900 */
[--C-:B0-----:R-:W-:Y:S01]  /*0e00*/  IMAD.WIDE.U32 R20, R19, 0x4, R2.reuse ;  /* 0x0000000413147825 */ /* 0x101fe200078e0002 */
[----:B------:R0:W3:Y:S03]  /*0e10*/  LDG.E.CONSTANT R23, desc[UR6][R16.64] ;  /* 0x0000000610177981 */ /* 0x0000e6000c1e9900 */
[----:B------:R-:W-:Y:S02]  /*0e20*/  IMAD.WIDE.U32 R12, R29, 0x4, R2 ;  /* 0x000000041d0c7825 */ /* 0x000fe400078e0002 */
[----:B------:R1:W4:Y:S02]  /*0e30*/  LDG.E.CONSTANT R20, desc[UR6][R20.64] ;  /* 0x0000000614147981 */ /* 0x000324000c1e9900 */
[----:B------:R-:W-:-:S02]  /*0e40*/  IMAD.IADD R25, R19, 0x1, R8 ;  /* 0x0000000113197824 */ /* 0x000fc400078e0208 */
[----:B------:R5:W4:Y:S02]  /*0e50*/  LDG.E.CONSTANT R22, desc[UR6][R12.64] ;  /* 0x000000060c167981 */ /* 0x000b24000c1e9900 */
[----:B0-----:R-:W-:-:S04]  /*0e60*/  IMAD.WIDE.U32 R16, R25, 0x4, R4 ;  /* 0x0000000419107825 */ /* 0x001fc800078e0004 */
[----:B-1----:R-:W-:Y:S01]  /*0e70*/  IMAD.IADD R21, R25, 0x1, R8 ;  /* 0x0000000119157824 */ /* 0x002fe200078e0208 */
[----:B------:R-:W4:Y:S03]  /*0e80*/  LDG.E.CONSTANT R24, desc[UR6][R16.64] ;  /* 0x0000000610187981 */ /* 0x000f26000c1e9900 */
[----:B------:R-:W-:-:S04]  /*0e90*/  IMAD.WIDE.U32 R6, R21, 0x4, R4 ;  /* 0x0000000415067825 */ /* 0x000fc800078e0004 */
[--C-:B-----5:R-:W-:Y:S02]  /*0ea0*/  IMAD.WIDE.U32 R12, R25, 0x4, R2.reuse ;  /* 0x00000004190c7825 */ /* 0x120fe400078e0002 */
[----:B------:R-:W5:Y:S02]  /*0eb0*/  LDG.E.CONSTANT R7, desc[UR6][R6.64] ;  /* 0x0000000606077981 */ /* 0x000f64000c1e9900 */
[----:B------:R-:W-:Y:S02]  /*0ec0*/  IMAD.WIDE.U32 R14, R21, 0x4, R2 ;  /* 0x00000004150e7825 */ /* 0x000fe400078e0002 */
[----:B------:R0:W5:Y:S04]  /*0ed0*/  LDG.E.CONSTANT R26, desc[UR6][R12.64] ;  /* 0x000000060c1a7981 */ /* 0x000168000c1e9900 */
[----:B------:R1:W5:Y:S01]  /*0ee0*/  LDG.E.CONSTANT R28, desc[UR6][R14.64] ;  /* 0x000000060e1c7981 */ /* 0x000362000c1e9900 */
[----:B0-----:R-:W-:-:S02]  /*0ef0*/  IADD3 R12, P0, PT, R9, R29, RZ ;  /* 0x0000001d090c7210 */ /* 0x001fc40007f1e0ff */
[----:B------:R-:W-:Y:S02]  /*0f00*/  IADD3 R29, P1, PT, R9, R19, RZ ;  /* 0x00000013091d7210 */ /* 0x000fe40007f3e0ff */
[----:B------:R-:W-:Y:S02]  /*0f10*/  IADD3.X R19, PT, PT, RZ, R10, RZ, P0, !PT ;  /* 0x0000000aff137210 */ /* 0x000fe400007fe4ff */
[----:B------:R-:W-:Y:S01]  /*0f20*/  LEA R18, P0, R12, UR4, 0x2 ;  /* 0x000000040c127c11 */ /* 0x000fe2000f8010ff */
[----:B------:R-:W-:-:S03]  /*0f30*/  IMAD.X R6, RZ, RZ, R10, P1 ;  /* 0x000000ffff067224 */ /* 0x000fc600008e060a */
[----:B------:R-:W-:Y:S02]  /*0f40*/  LEA.HI.X R19, R12, UR5, R19, 0x2, P0 ;  /* 0x000000050c137c11 */ /* 0x000fe400080f1413 */
[----:B------:R-:W-:Y:S02]  /*0f50*/  IADD3 R25, P0, PT, R9, R25, RZ ;  /* 0x0000001909197210 */ /* 0x000fe40007f1e0ff */
[----:B------:R-:W-:-:S04]  /*0f60*/  LEA R16, P1, R29, UR4, 0x2 ;  /* 0x000000041d107c11 */ /* 0x000fc8000f8210ff */
[----:B------:R-:W-:Y:S02]  /*0f70*/  LEA.HI.X R17, R29, UR5, R6, 0x2, P1 ;  /* 0x000000051d117c11 */ /* 0x000fe400088f1406 */
[----:B------:R-:W-:-:S04]  /*0f80*/  IADD3 R6, P1, PT, R9, R21, RZ ;  /* 0x0000001509067210 */ /* 0x000fc80007f3e0ff */
[----:B-1----:R-:W-:Y:S02]  /*0f90*/  IADD3.X R15, PT, PT, RZ, R10, RZ, P1, !PT ;  /* 0x0000000aff0f7210 */ /* 0x002fe40000ffe4ff */
[----:B------:R-:W-:-:S04]  /*0fa0*/  LEA R14, P1, R6, UR4, 0x2 ;  /* 0x00000004060e7c11 */ /* 0x000fc8000f8210ff */
[----:B------:R-:W-:Y:S01]  /*0fb0*/  LEA.HI.X R15, R6, UR5, R15, 0x2, P1 ;  /* 0x00000005060f7c11 */ /* 0x000fe200088f140f */
[----:B------:R-:W-:Y:S02]  /*0fc0*/  IMAD.IADD R29, R21, 0x1, R8 ;  /* 0x00000001151d7824 */ /* 0x000fe400078e0208 */
[C---:B--2---:R-:W-:Y:S01]  /*0fd0*/  FMUL R27, R0.reuse, R27 ;  /* 0x0000001b001b7220 */ /* 0x044fe20000400000 */
[----:B---3--:R-:W-:-:S03]  /*0fe0*/  FMUL R13, R0, R23 ;  /* 0x00000017000d7220 */ /* 0x008fc60000400000 */
[----:B----4-:R-:W-:Y:S01]  /*0ff0*/  FMUL R23, R22, R27 ;  /* 0x0000001b16177220 */ /* 0x010fe20000400000 */
[----:B------:R-:W-:Y:S01]  /*1000*/  FMUL R27, R20, R13 ;  /* 0x0000000d141b7220 */ /* 0x000fe20000400000 */
[----:B------:R-:W-:Y:S01]  /*1010*/  IMAD.X R20, RZ, RZ, R10, P0 ;  /* 0x000000ffff147224 */ /* 0x000fe200000e060a */
[----:B------:R-:W-:-:S04]  /*1020*/  LEA R12, P0, R25, UR4, 0x2 ;  /* 0x00000004190c7c11 */ /* 0x000fc8000f8010ff */
[----:B------:R-:W-:Y:S01]  /*1030*/  LEA.HI.X R13, R25, UR5, R20, 0x2, P0 ;  /* 0x00000005190d7c11 */ /* 0x000fe200080f1414 */
[C---:B------:R-:W-:Y:S01]  /*1040*/  FMUL R25, R0.reuse, R24 ;  /* 0x0000001800197220 */ /* 0x040fe20000400000 */
[----:B------:R1:W-:Y:S01]  /*1050*/  STG.E desc[UR6][R18.64], R23 ;  /* 0x0000001712007986 */ /* 0x0003e2000c101906 */
[----:B-----5:R-:W-:Y:S02]  /*1060*/  FMUL R7, R0, R7 ;  /* 0x0000000700077220 */ /* 0x020fe40000400000 */
[----:B------:R-:W-:Y:S01]  /*1070*/  FMUL R25, R26, R25 ;  /* 0x000000191a197220 */ /* 0x000fe20000400000 */
[----:B------:R1:W-:Y:S01]  /*1080*/  STG.E desc[UR6][R16.64], R27 ;  /* 0x0000001b10007986 */ /* 0x0003e2000c101906 */
[----:B------:R-:W-:-:S03]  /*1090*/  FMUL R7, R28, R7 ;  /* 0x000000071c077220 */ /* 0x000fc60000400000 */
[----:B------:R1:W-:Y:S04]  /*10a0*/  STG.E desc[UR6][R12.64], R25 ;  /* 0x000000190c007986 */ /* 0x0003e8000c101906 */
[----:B------:R1:W-:Y:S01]  /*10b0*/  STG.E desc[UR6][R14.64], R7 ;  /* 0x000000070e007986 */ /* 0x0003e2000c101906 */
[----:B------:R-:W-:-:S13]  /*10c0*/  ISETP.GE.AND P0, PT, R29, R11, PT ;  /* 0x0000000b1d00720c */ /* 0x000fda0003f06270 */
[----:B-1----:R-:W-:Y:S05]  /*10d0*/  @!P0 BRA `(.L_x_109) ;  /* 0xfffffffc00388947 */ /* 0x002fea000383ffff */
[----:B------:R-:W-:Y:S05]  /*10e0*/  EXIT ;  /* 0x000000000000794d */ /* 0x000fea0003800000 */
.L_x_103:
[----:B------:R-:W-:Y:S02]  /*10f0*/  HFMA2 R16, -RZ, RZ, 0, 1.847743988037109375e-06 ;  /* 0x0000001fff107431 */ /* 0x000fe400000001ff */
[----:B------:R-:W-:Y:S02]  /*1100*/  IMAD.MOV.U32 R14, RZ, RZ, 0x10 ;  /* 0x00000010ff0e7424 */ /* 0x000fe400078e00ff */
[----:B------:R-:W-:-:S07]  /*1110*/  IMAD.MOV.U32 R13, RZ, RZ, -0x1 ;  /* 0xffffffffff0d7424 */ /* 0x000fce00078e00ff */
[----:B-1----:R-:W-:Y:S05]  /*1120*/  WARPSYNC.COLLECTIVE R13, `(.L_x_110) ;  /* 0x000000000d087348 */ /* 0x002fea0003c00000 */
[----:B-1----:R0:W1:Y:S02]  /*1130*/  SHFL.BFLY P0, R12, R3, R14, R16 ;  /* 0x0c00000e030c7389 */ /* 0x0020640000000010 */
[----:B01----:R-:W-:Y:S05]  /*1140*/  ENDCOLLECTIVE ;  /* 0x000000000000791b */ /* 0x003fea0003800000 */
.L_x_110:
[----:B------:R-:W-:Y:S02]  /*1150*/  IMAD.MOV.U32 R14, RZ, RZ, 0x8 ;  /* 0x00000008ff0e7424 */ /* 0x000fe400078e00ff */
[----:B------:R-:W-:-:S04]  /*1160*/  IMAD.MOV.U32 R0, RZ, RZ, R12 ;  /* 0x000000ffff007224 */ /* 0x000fc800078e000c */
[----:B------:R-:W-:-:S05]  /*1170*/  FADD R0, R0, R3 ;  /* 0x0000000300007221 */ /* 0x000fca0000000000 */
[----:B------:R-:W-:-:S07]  /*1180*/  MOV R3, R0 ;  /* 0x0000000000037202 */ /* 0x000fce0000000f00 */
[----:B------:R-:W-:Y:S05]  /*1190*/  WARPSYNC.COLLECTIVE R13, `(.L_x_111) ;  /* 0x000000000d087348 */ /* 0x000fea0003c00000 */
[----:B------:R0:W1:Y:S02]  /*11a0*/  SHFL.BFLY P0, R12, R3, R14, R16 ;  /* 0x0c00000e030c7389 */ /* 0x0000640000000010 */
[----:B01----:R-:W-:Y:S05]  /*11b0*/  ENDCOLLECTIVE ;  /* 0x000000000000791b */ /* 0x003fea0003800000 */
.L_x_111:
[----:B------:R-:W-:Y:S02]  /*11c0*/  IMAD.MOV.U32 R14, RZ, RZ, 0x4 ;  /* 0x00000004ff0e7424 */ /* 0x000fe400078e00ff */
[----:B------:R-:W-:-:S04]  /*11d0*/  IMAD.MOV.U32 R7, RZ, RZ, R12 ;  /* 0x000000ffff077224 */ /* 0x000fc800078e000c */
[----:B------:R-:W-:-:S05]  /*11e0*/  FADD R7, R0, R7 ;  /* 0x0000000700077221 */ /* 0x000fca0000000000 */
[----:B------:R-:W-:-:S07]  /*11f0*/  MOV R3, R7 ;  /* 0x0000000700037202 */ /* 0x000fce0000000f00 */
[----:B------:R-:W-:Y:S05]  /*1200*/  WARPSYNC.COLLECTIVE R13, `(.L_x_112) ;  /* 0x000000000d087348 */ /* 0x000fea0003c00000 */
[----:B------:R0:W1:Y:S02]  /*1210*/  SHFL.BFLY P0, R12, R3, R14, R16 ;  /* 0x0c00000e030c7389 */ /* 0x0000640000000010 */
[----:B01----:R-:W-:Y:S05]  /*1220*/  ENDCOLLECTIVE ;  /* 0x000000000000791b */ /* 0x003fea0003800000 */
.L_x_112:
[----:B------:R-:W-:Y:S02]  /*1230*/  IMAD.MOV.U32 R14, RZ, RZ, 0x2 ;  /* 0x00000002ff0e7424 */ /* 0x000fe400078e00ff */
[----:B------:R-:W-:-:S04]  /*1240*/  IMAD.MOV.U32 R6, RZ, RZ, R12 ;  /* 0x000000ffff067224 */ /* 0x000fc800078e000c */
[----:B------:R-:W-:-:S05]  /*1250*/  FADD R6, R7, R6 ;  /* 0x0000000607067221 */ /* 0x000fca0000000000 */
[----:B------:R-:W-:-:S07]  /*1260*/  MOV R3, R6 ;  /* 0x0000000600037202 */ /* 0x000fce0000000f00 */
[----:B------:R-:W-:Y:S05]  /*1270*/  WARPSYNC.COLLECTIVE R13, `(.L_x_113) ;  /* 0x000000000d087348 */ /* 0x000fea0003c00000 */
[----:B------:R0:W1:Y:S02]  /*1280*/  SHFL.BFLY P0, R12, R3, R14, R16 ;  /* 0x0c00000e030c7389 */ /* 0x0000640000000010 */
[----:B01----:R-:W-:Y:S05]  /*1290*/  ENDCOLLECTIVE ;  /* 0x000000000000791b */ /* 0x003fea0003800000 */
.L_x_113:
[----:B------:R-:W-:Y:S02]  /*12a0*/  IMAD.MOV.U32 R14, RZ, RZ, 0x1 ;  /* 0x00000001ff0e7424 */ /* 0x000fe400078e00ff */
[----:B------:R-:W-:-:S04]  /*12b0*/  IMAD.MOV.U32 R11, RZ, RZ, R12 ;  /* 0x000000ffff0b7224 */ /* 0x000fc800078e000c */
[----:B------:R-:W-:-:S05]  /*12c0*/  FADD R11, R6, R11 ;  /* 0x0000000b060b7221 */ /* 0x000fca0000000000 */
[----:B------:R-:W-:-:S07]  /*12d0*/  MOV R3, R11 ;  /* 0x0000000b00037202 */ /* 0x000fce0000000f00 */
[----:B------:R-:W-:Y:S05]  /*12e0*/  WARPSYNC.COLLECTIVE R13, `(.L_x_114) ;  /* 0x000000000d087348 */ /* 0x000fea0003c00000 */
[----:B------:R0:W1:Y:S02]  /*12f0*/  SHFL.BFLY P0, R12, R3, R14, R16 ;  /* 0x0c00000e030c7389 */ /* 0x0000640000000010 */
[----:B01----:R-:W-:Y:S05]  /*1300*/  ENDCOLLECTIVE ;  /* 0x000000000000791b */ /* 0x003fea0003800000 */
.L_x_114:
[----:B------:R-:W-:Y:S05]  /*1310*/  BRA `(.L_x_115) ;  /* 0xfffffff400347947 */ /* 0x000fea000383ffff */
        .weak           $__internal_3_$__cuda_sm3x_div_rn_noftz_f32_slowpath
        .type           $__internal_3_$__cuda_sm3x_div_rn_noftz_f32_slowpath,@function
        .size           $__internal_3_$__cuda_sm3x_div_rn_noftz_f32_slowpath,(.L_x_338 - $__internal_3_$__cuda_sm3x_div_rn_noftz_f32_slowpath)
$__internal_3_$__cuda_sm3x_div_rn_noftz_f32_slowpath:
        /* <DEDUP_REMOVED lines=36> */
.L_x_117:
[----:B------:R-:W-:Y:S01]  /*1560*/  LEA R3, R7, 0xc0800000, 0x17 ;  /* 0xc080000007037811 */ /* 0x000fe200078eb8ff */
[----:B------:R-:W-:Y:S04]  /*1570*/  BSSY.RECONVERGENT B2, `(.L_x_122) ;  /* 0x0000036000027945 */ /* 0x000fe80003800200 */
[----:B------:R-:W-:Y:S02]  /*1580*/  IMAD.IADD R3, R12, 0x1, -R3 ;  /* 0x000000010c037824 */ /* 0x000fe400078e0a03 */
[----:B------:R-:W-:Y:S02]  /*1590*/  VIADD R12, R14, 0xffffff81 ;  /* 0xffffff810e0c7836 */ /* 0x000fe40000000000 */
[----:B------:R-:W0:Y:S01]  /*15a0*/  MUFU.RCP R13, R3 ;  /* 0x00000003000d7308 */ /* 0x000e220000001000 */
[----:B------:R-:W-:Y:S01]  /*15b0*/  FADD.FTZ R15, -R3, -RZ ;  /* 0x800000ff030f7221 */ /* 0x000fe20000010100 */
[C---:B------:R-:W-:Y:S01]  /*15c0*/  IMAD R0, R12.reuse, -0x800000, R11 ;  /* 0xff8000000c007824 */ /* 0x040fe200078e020b */
[----:B------:R-:W-:-:S04]  /*15d0*/  IADD3 R7, PT, PT, R12, 0x7f, -R7 ;  /* 0x0000007f0c077810 */ /* 0x000fc80007ffe807 */
[----:B------:R-:W-:Y:S01]  /*15e0*/  IADD3 R7, PT, PT, R7, R6, RZ ;  /* 0x0000000607077210 */ /* 0x000fe20007ffe0ff */
        /* <DEDUP_REMOVED lines=21> */
[C---:B------:R-:W-:Y:S01]  /*1740*/  IADD3 R12, PT, PT, R13.reuse, 0x20, RZ ;  /* 0x000000200d0c7810 */ /* 0x040fe20007ffe0ff */
[CCC-:B------:R-:W-:Y:S01]  /*1750*/  FFMA.RM R6, R16.reuse, R14.reuse, R11.reuse ;  /* 0x0000000e10067223 */ /* 0x1c0fe2000000400b */
[----:B------:R-:W-:Y:S02]  /*1760*/  ISETP.NE.AND P2, PT, R13, RZ, PT ;  /* 0x000000ff0d00720c */ /* 0x000fe40003f45270 */
[----:B------:R-:W-:Y:S01]  /*1770*/  LOP3.LUT R7, R3, 0x7fffff, RZ, 0xc0, !PT ;  /* 0x007fffff03077812 */ /* 0x000fe200078ec0ff */
[----:B------:R-:W-:Y:S01]  /*1780*/  FFMA.RP R3, R16, R14, R11 ;  /* 0x0000000e10037223 */ /* 0x000fe2000000800b */
[----:B------:R-:W-:Y:S01]  /*1790*/  IMAD.MOV R11, RZ, RZ, -R13 ;  /* 0x000000ffff0b7224 */ /* 0x000fe200078e0a0d */
[----:B------:R-:W-:Y:S02]  /*17a0*/  ISETP.NE.AND P1, PT, R13, RZ, PT ;  /* 0x000000ff0d00720c */ /* 0x000fe40003f25270 */
        /* <DEDUP_REMOVED lines=14> */
.L_x_124:
[----:B------:R-:W-:-:S04]  /*1890*/  LOP3.LUT R0, R0, 0x80000000, RZ, 0xc0, !PT ;  /* 0x8000000000007812 */ /* 0x000fc800078ec0ff */
[----:B------:R-:W-:Y:S01]  /*18a0*/  LOP3.LUT R0, R0, 0x7f800000, RZ, 0xfc, !PT ;  /* 0x7f80000000007812 */ /* 0x000fe200078efcff */
[----:B------:R-:W-:Y:S06]  /*18b0*/  BRA `(.L_x_125) ;  /* 0x0000000000047947 */ /* 0x000fec0003800000 */
.L_x_123:
[----:B------:R-:W-:-:S07]  /*18c0*/  LEA R0, R7, R0, 0x17 ;  /* 0x0000000007007211 */ /* 0x000fce00078eb8ff */
.L_x_125:
[----:B------:R-:W-:Y:S05]  /*18d0*/  BSYNC.RECONVERGENT B2 ;  /* 0x0000000000027941 */ /* 0x000fea0003800200 */
.L_x_122:
[----:B------:R-:W-:Y:S05]  /*18e0*/  BRA `(.L_x_126) ;  /* 0x0000000000207947 */ /* 0x000fea0003800000 */
.L_x_121:
[----:B------:R-:W-:-:S04]  /*18f0*/  LOP3.LUT R0, R12, 0x80000000, R11, 0x48, !PT ;  /* 0x800000000c007812 */ /* 0x000fc800078e480b */
[----:B------:R-:W-:Y:S01]  /*1900*/  LOP3.LUT R0, R0, 0x7f800000, RZ, 0xfc, !PT ;  /* 0x7f80000000007812 */ /* 0x000fe200078efcff */
[----:B------:R-:W-:Y:S06]  /*1910*/  BRA `(.L_x_126) ;  /* 0x0000000000147947 */ /* 0x000fec0003800000 */
.L_x_120:
[----:B------:R-:W-:Y:S01]  /*1920*/  LOP3.LUT R0, R12, 0x80000000, R11, 0x48, !PT ;  /* 0x800000000c007812 */ /* 0x000fe200078e480b */
[----:B------:R-:W-:Y:S06]  /*1930*/  BRA `(.L_x_126) ;  /* 0x00000000000c7947 */ /* 0x000fec0003800000 */
.L_x_119:
[----:B------:R-:W0:Y:S01]  /*1940*/  MUFU.RSQ R0, -QNAN ;  /* 0xffc0000000007908 */ /* 0x000e220000001400 */
[----:B------:R-:W-:Y:S05]  /*1950*/  BRA `(.L_x_126) ;  /* 0x0000000000047947 */ /* 0x000fea0003800000 */
.L_x_118:
[----:B------:R-:W-:-:S07]  /*1960*/  FADD.FTZ R0, R0, R3 ;  /* 0x0000000300007221 */ /* 0x000fce0000010000 */
.L_x_126:
[----:B------:R-:W-:Y:S05]  /*1970*/  BSYNC.RECONVERGENT B1 ;  /* 0x0000000000017941 */ /* 0x000fea0003800200 */
.L_x_116:
[----:B------:R-:W-:-:S04]  /*1980*/  IMAD.MOV.U32 R3, RZ, RZ, 0x0 ;  /* 0x00000000ff037424 */ /* 0x000fc800078e00ff */
[----:B0-----:R-:W-:Y:S05]  /*1990*/  RET.REL.NODEC R2 `(_Z14rmsnorm_kernelIffEvPT_PKS0_S3_if) ;  /* 0xffffffe402987950 */ /* 0x001fea0003c3ffff */
.L_x_127:
        /* <DEDUP_REMOVED lines=14> */
.L_x_338:


//--------------------- .text._Z25rmsnorm_kernel_vectorizedIffEvPT_PKS0_S3_if --------------------------
	.section	.text._Z25rmsnorm_kernel_vectorizedIffEvPT_PKS0_S3_if,"ax",@progbits
	.align	128
        .global         _Z25rmsnorm_kernel_vectorizedIffEvPT_PKS0_S3_if
        .type           _Z25rmsnorm_kernel_vectorizedIffEvPT_PKS0_S3_if,@function
        .size           _Z25rmsnorm_kernel_vectorizedIffEvPT_PKS0_S3_if,(.L_x_339 - _Z25rmsnorm_kernel_vectorizedIffEvPT_PKS0_S3_if)
        .other          _Z25rmsnorm_kernel_vectorizedIffEvPT_PKS0_S3_if,@"STO_CUDA_ENTRY STV_DEFAULT"
_Z25rmsnorm_kernel_vectorizedIffEvPT_PKS0_S3_if:
.text._Z25rmsnorm_kernel_vectorizedIffEvPT_PKS0_S3_if:
[----:B------:R-:W-:Y:S08]  /*0000*/  LDC R1, c[0x0][0x37c] ;  /* 0x0000df00ff017b82 */ /* 0x000ff00000000800 */
[----:B------:R-:W0:Y:S01]  /*0010*/  S2UR UR4, SR_CTAID.X ;  /* 0x00000000000479c3 */ /* 0x000e220000002500 */
[----:B------:R-:W1:Y:S01]  /*0020*/  LDCU.128 UR8, c[0x0][0x380] ;  /* 0x00007000ff0877ac */ /* 0x000e620008000c00 */
[----:B------:R-:W2:Y:S01]  /*0030*/  S2R R3, SR_TID.X ;  /* 0x0000000000037919 */ /* 0x000ea20000002100 */
[----:B------:R-:W-:Y:S01]  /*0040*/  BSSY.RECONVERGENT B0, `(.L_x_128) ;  /* 0x00000b7000007945 */ /* 0x000fe20003800200 */
[----:B------:R-:W-:Y:S01]  /*0050*/  HFMA2 R20, -RZ, RZ, 0, 0 ;  /* 0x00000000ff147431 */ /* 0x000fe200000001ff */
[----:B------:R-:W3:Y:S03]  /*0060*/  LDCU.64 UR6, c[0x0][0x358] ;  /* 0x00006b00ff0677ac */ /* 0x000ee60008000a00 */
[----:B------:R-:W0:Y:S08]  /*0070*/  LDC R2, c[0x0][0x398] ;  /* 0x0000e600ff027b82 */ /* 0x000e300000000800 */
[----:B------:R-:W4:Y:S01]  /*0080*/  LDC R0, c[0x0][0x360] ;  /* 0x0000d800ff007b82 */ /* 0x000f220000000800 */
[C---:B0-----:R-:W-:Y:S01]  /*0090*/  IMAD R24, R2.reuse, UR4, RZ ;  /* 0x0000000402187c24 */ /* 0x041fe2000f8e02ff */
[----:B------:R-:W-:-:S02]  /*00a0*/  LOP3.LUT P0, R4, R2, 0x3, RZ, 0xc0, !PT ;  /* 0x0000000302047812 */ /* 0x000fc4000780c0ff */
[----:B------:R-:W-:Y:S01]  /*00b0*/  SHF.R.S32.HI R5, RZ, 0x1f, R2 ;  /* 0x0000001fff057819 */ /* 0x000fe20000011402 */
[----:B------:R-:W-:-:S03]  /*00c0*/  IMAD.WIDE R24, R24, 0x4, RZ ;  /* 0x0000000418187825 */ /* 0x000fc600078e02ff */
[----:B------:R-:W-:Y:S02]  /*00d0*/  LEA.HI R5, R5, R2, RZ, 0x2 ;  /* 0x0000000205057211 */ /* 0x000fe400078f10ff */
[C---:B-1----:R-:W-:Y:S02]  /*00e0*/  IADD3 R6, P2, PT, R24.reuse, UR8, RZ ;  /* 0x0000000818067c10 */ /* 0x042fe4000ff5e0ff */
[----:B------:R-:W-:Y:S02]  /*00f0*/  IADD3 R18, P1, PT, R24, UR10, RZ ;  /* 0x0000000a18127c10 */ /* 0x000fe4000ff3e0ff */
[C---:B------:R-:W-:Y:S02]  /*0100*/  IADD3.X R7, PT, PT, R25.reuse, UR9, RZ, P2, !PT ;  /* 0x0000000919077c10 */ /* 0x040fe400097fe4ff */
[----:B------:R-:W-:Y:S02]  /*0110*/  IADD3.X R19, PT, PT, R25, UR11, RZ, P1, !PT ;  /* 0x0000000b19137c10 */ /* 0x000fe40008ffe4ff */
[----:B------:R-:W-:Y:S01]  /*0120*/  SHF.R.S32.HI R16, RZ, 0x2, R5 ;  /* 0x00000002ff107819 */ /* 0x000fe20000011405 */
[----:B--234-:R-:W-:Y:S06]  /*0130*/  @!P0 BRA `(.L_x_129) ;  /* 0x0000000400248947 */ /* 0x01cfec0003800000 */
[----:B------:R-:W-:-:S13]  /*0140*/  ISETP.GE.AND P0, PT, R3, R2, PT ;  /* 0x000000020300720c */ /* 0x000fda0003f06270 */
[----:B------:R-:W-:Y:S05]  /*0150*/  @P0 BRA `(.L_x_130) ;  /* 0x0000000800940947 */ /* 0x000fea0003800000 */
[----:B------:R-:W0:Y:S01]  /*0160*/  I2F.U32.RP R12, R0 ;  /* 0x00000000000c7306 */ /* 0x000e220000209000 */
[----:B------:R-:W-:Y:S01]  /*0170*/  IMAD.IADD R5, R3, 0x1, R0 ;  /* 0x0000000103057824 */ /* 0x000fe200078e0200 */
[----:B------:R-:W-:Y:S01]  /*0180*/  ISETP.NE.U32.AND P2, PT, R0, RZ, PT ;  /* 0x000000ff0000720c */ /* 0x000fe20003f45070 */
[----:B------:R-:W-:Y:S01]  /*0190*/  BSSY.RECONVERGENT B1, `(.L_x_131) ;  /* 0x000002d000017945 */ /* 0x000fe20003800200 */
[----:B------:R-:W-:Y:S02]  /*01a0*/  HFMA2 R20, -RZ, RZ, 0, 0 ;  /* 0x00000000ff147431 */ /* 0x000fe400000001ff */
[CC--:B------:R-:W-:Y:S02]  /*01b0*/  ISETP.GE.U32.AND P0, PT, R5.reuse, R2.reuse, PT ;  /* 0x000000020500720c */ /* 0x0c0fe40003f06070 */
[----:B------:R-:W-:Y:S02]  /*01c0*/  VIMNMX.U32 R10, PT, PT, R5, R2, !PT ;  /* 0x00000002050a7248 */ /* 0x000fe40007fe0000 */
[----:B------:R-:W-:-:S04]  /*01d0*/  SEL R11, RZ, 0x1, P0 ;  /* 0x00000001ff0b7807 */ /* 0x000fc80000000000 */
[----:B------:R-:W-:Y:S01]  /*01e0*/  IADD3 R5, PT, PT, R10, -R5, -R11 ;  /* 0x800000050a057210 */ /* 0x000fe20007ffe80b */
[----:B0-----:R-:W0:Y:S02]  /*01f0*/  MUFU.RCP R12, R12 ;  /* 0x0000000c000c7308 */ /* 0x001e240000001000 */
[----:B0-----:R-:W-:-:S06]  /*0200*/  VIADD R8, R12, 0xffffffe ;  /* 0x0ffffffe0c087836 */ /* 0x001fcc0000000000 */
[----:B------:R0:W1:Y:S02]  /*0210*/  F2I.FTZ.U32.TRUNC.NTZ R9, R8 ;  /* 0x0000000800097305 */ /* 0x000064000021f000 */
[----:B0-----:R-:W-:Y:S02]  /*0220*/  MOV R8, RZ ;  /* 0x000000ff00087202 */ /* 0x001fe40000000f00 */
[----:B-1----:R-:W-:-:S05]  /*0230*/  IADD3 R13, PT, PT, RZ, -R9, RZ ;  /* 0x80000009ff0d7210 */ /* 0x002fca0007ffe0ff */
[----:B------:R-:W-:-:S04]  /*0240*/  IMAD R13, R13, R0, RZ ;  /* 0x000000000d0d7224 */ /* 0x000fc800078e02ff */
[----:B------:R-:W-:-:S06]  /*0250*/  IMAD.HI.U32 R12, R9, R13, R8 ;  /* 0x0000000d090c7227 */ /* 0x000fcc00078e0008 */
[----:B------:R-:W-:-:S04]  /*0260*/  IMAD.HI.U32 R12, R12, R5, RZ ;  /* 0x000000050c0c7227 */ /* 0x000fc800078e00ff */
[----:B------:R-:W-:-:S04]  /*0270*/  IMAD.MOV R8, RZ, RZ, -R12 ;  /* 0x000000ffff087224 */ /* 0x000fc800078e0a0c */
[----:B------:R-:W-:-:S05]  /*0280*/  IMAD R5, R0, R8, R5 ;  /* 0x0000000800057224 */ /* 0x000fca00078e0205 */
[----:B------:R-:W-:-:S13]  /*0290*/  ISETP.GE.U32.AND P0, PT, R5, R0, PT ;  /* 0x000000000500720c */ /* 0x000fda0003f06070 */
[----:B------:R-:W-:Y:S01]  /*02a0*/  @P0 IADD3 R5, PT, PT, R5, -R0, RZ ;  /* 0x8000000005050210 */ /* 0x000fe20007ffe0ff */
[----:B------:R-:W-:-:S03]  /*02b0*/  @P0 VIADD R12, R12, 0x1 ;  /* 0x000000010c0c0836 */ /* 0x000fc60000000000 */
[----:B------:R-:W-:-:S13]  /*02c0*/  ISETP.GE.U32.AND P1, PT, R5, R0, PT ;  /* 0x000000000500720c */ /* 0x000fda0003f26070 */
[----:B------:R-:W-:Y:S02]  /*02d0*/  @P1 IADD3 R12, PT, PT, R12, 0x1, RZ ;  /* 0x000000010c0c1810 */ /* 0x000fe40007ffe0ff */
[----:B------:R-:W-:-:S05]  /*02e0*/  @!P2 LOP3.LUT R12, RZ, R0, RZ, 0x33, !PT ;  /* 0x00000000ff0ca212 */ /* 0x000fca00078e33ff */
[----:B------:R-:W-:-:S05]  /*02f0*/  IMAD.IADD R11, R11, 0x1, R12 ;  /* 0x000000010b0b7824 */ /* 0x000fca00078e020c */
[C---:B------:R-:W-:Y:S02]  /*0300*/  LOP3.LUT R5, R11.reuse, 0x3, RZ, 0xc0, !PT ;  /* 0x000000030b057812 */ /* 0x040fe400078ec0ff */
[----:B------:R-:W-:Y:S02]  /*0310*/  ISETP.GE.U32.AND P0, PT, R11, 0x3, PT ;  /* 0x000000030b00780c */ /* 0x000fe40003f06070 */
[----:B------:R-:W-:Y:S01]  /*0320*/  ISETP.NE.AND P1, PT, R5, 0x3, PT ;  /* 0x000000030500780c */ /* 0x000fe20003f25270 */
[----:B------:R-:W-:-:S12]  /*0330*/  IMAD.MOV.U32 R5, RZ, RZ, R3 ;  /* 0x000000ffff057224 */ /* 0x000fd800078e0003 */
[----:B------:R-:W-:Y:S05]  /*0340*/  @!P1 BRA `(.L_x_132) ;  /* 0x0000000000449947 */ /* 0x000fea0003800000 */
[----:B------:R-:W-:Y:S01]  /*0350*/  IMAD.WIDE.U32 R8, R3, 0x4, R24 ;  /* 0x0000000403087825 */ /* 0x000fe200078e0018 */
[----:B------:R-:W-:-:S03]  /*0360*/  IADD3 R5, PT, PT, R11, 0x1, RZ ;  /* 0x000000010b057810 */ /* 0x000fc60007ffe0ff */
[----:B------:R-:W-:Y:S01]  /*0370*/  IMAD.MOV.U32 R20, RZ, RZ, RZ ;  /* 0x000000ffff147224 */ /* 0x000fe200078e00ff */
[----:B------:R-:W-:Y:S02]  /*0380*/  IADD3 R10, P1, PT, R8, UR10, RZ ;  /* 0x0000000a080a7c10 */ /* 0x000fe4000ff3e0ff */
[----:B------:R-:W-:Y:S02]  /*0390*/  LOP3.LUT R8, R5, 0x3, RZ, 0xc0, !PT ;  /* 0x0000000305087812 */ /* 0x000fe400078ec0ff */
[----:B------:R-:W-:Y:S02]  /*03a0*/  IADD3.X R9, PT, PT, R9, UR11, RZ, P1, !PT ;  /* 0x0000000b09097c10 */ /* 0x000fe40008ffe4ff */
[----:B------:R-:W-:Y:S01]  /*03b0*/  MOV R5, R3 ;  /* 0x0000000300057202 */ /* 0x000fe20000000f00 */
[----:B------:R-:W-:-:S07]  /*03c0*/  IMAD.MOV R12, RZ, RZ, -R8 ;  /* 0x000000ffff0c7224 */ /* 0x000fce00078e0a08 */
.L_x_133:
[----:B------:R-:W-:-:S05]  /*03d0*/  MOV R11, R9 ;  /* 0x00000009000b7202 */ /* 0x000fca0000000f00 */
[----:B------:R0:W2:Y:S01]  /*03e0*/  LDG.E.CONSTANT R13, desc[UR6][R10.64] ;  /* 0x000000060a0d7981 */ /* 0x0000a2000c1e9900 */
[----:B------:R-:W-:Y:S02]  /*03f0*/  VIADD R12, R12, 0x1 ;  /* 0x000000010c0c7836 */ /* 0x000fe40000000000 */
[----:B------:R-:W-:-:S03]  /*0400*/  IMAD.WIDE.U32 R8, R0, 0x4, R10 ;  /* 0x0000000400087825 */ /* 0x000fc600078e000a */
[----:B------:R-:W-:Y:S01]  /*0410*/  ISETP.NE.AND P1, PT, R12, RZ, PT ;  /* 0x000000ff0c00720c */ /* 0x000fe20003f25270 */
[----:B------:R-:W-:Y:S01]  /*0420*/  IMAD.IADD R5, R0, 0x1, R5 ;  /* 0x0000000100057824 */ /* 0x000fe200078e0205 */
[----:B0-----:R-:W-:Y:S01]  /*0430*/  MOV R10, R8 ;  /* 0x00000008000a7202 */ /* 0x001fe20000000f00 */
[----:B--2---:R-:W-:-:S10]  /*0440*/  FFMA R20, R13, R13, R20 ;  /* 0x0000000d0d147223 */ /* 0x004fd40000000014 */
[----:B------:R-:W-:Y:S05]  /*0450*/  @P1 BRA `(.L_x_133) ;  /* 0xfffffffc00dc1947 */ /* 0x000fea000383ffff */
.L_x_132:
[----:B------:R-:W-:Y:S05]  /*0460*/  BSYNC.RECONVERGENT B1 ;  /* 0x0000000000017941 */ /* 0x000fea0003800200 */
.L_x_131:
[----:B------:R-:W-:Y:S05]  /*0470*/  @!P0 BRA `(.L_x_130) ;  /* 0x0000000400cc8947 */ /* 0x000fea0003800000 */
[----:B------:R-:W-:Y:S01]  /*0480*/  BSSY.RECONVERGENT B1, `(.L_x_134) ;  /* 0x0000013000017945 */ /* 0x000fe20003800200 */
.L_x_135:
[----:B------:R-:W-:Y:S01]  /*0490*/  IADD3 R9, PT, PT, R0, R5, RZ ;  /* 0x0000000500097210 */ /* 0x000fe20007ffe0ff */
[----:B------:R-:W-:-:S04]  /*04a0*/  IMAD.WIDE.U32 R14, R5, 0x4, R18 ;  /* 0x00000004050e7825 */ /* 0x000fc800078e0012 */
[C---:B------:R-:W-:Y:S02]  /*04b0*/  IMAD.IADD R11, R9.reuse, 0x1, R0 ;  /* 0x00000001090b7824 */ /* 0x040fe400078e0200 */
[--C-:B------:R-:W-:Y:S01]  /*04c0*/  IMAD.WIDE.U32 R8, R9, 0x4, R18.reuse ;  /* 0x0000000409087825 */ /* 0x100fe200078e0012 */
[----:B------:R-:W2:Y:S02]  /*04d0*/  LDG.E.CONSTANT R15, desc[UR6][R14.64] ;  /* 0x000000060e0f7981 */ /* 0x000ea4000c1e9900 */
[C---:B------:R-:W-:Y:S01]  /*04e0*/  IADD3 R5, PT, PT, R11.reuse, R0, RZ ;  /* 0x000000000b057210 */ /* 0x040fe20007ffe0ff */
[--C-:B------:R-:W-:Y:S02]  /*04f0*/  IMAD.WIDE.U32 R10, R11, 0x4, R18.reuse ;  /* 0x000000040b0a7825 */ /* 0x100fe400078e0012 */
[----:B------:R-:W3:Y:S02]  /*0500*/  LDG.E.CONSTANT R9, desc[UR6][R8.64] ;  /* 0x0000000608097981 */ /* 0x000ee4000c1e9900 */
[----:B------:R-:W-:-:S02]  /*0510*/  IMAD.WIDE.U32 R12, R5, 0x4, R18 ;  /* 0x00000004050c7825 */ /* 0x000fc400078e0012 */
[----:B------:R-:W4:Y:S04]  /*0520*/  LDG.E.CONSTANT R11, desc[UR6][R10.64] ;  /* 0x000000060a0b7981 */ /* 0x000f28000c1e9900 */
[----:B------:R-:W5:Y:S01]  /*0530*/  LDG.E.CONSTANT R13, desc[UR6][R12.64] ;  /* 0x000000060c0d7981 */ /* 0x000f62000c1e9900 */
[----:B------:R-:W-:-:S05]  /*0540*/  IMAD.IADD R5, R5, 0x1, R0 ;  /* 0x0000000105057824 */ /* 0x000fca00078e0200 */
[----:B------:R-:W-:Y:S01]  /*0550*/  ISETP.GE.AND P0, PT, R5, R2, PT ;  /* 0x000000020500720c */ /* 0x000fe20003f06270 */
[----:B--2---:R-:W-:-:S04]  /*0560*/  FFMA R20, R15, R15, R20 ;  /* 0x0000000f0f147223 */ /* 0x004fc80000000014 */
[----:B---3--:R-:W-:-:S04]  /*0570*/  FFMA R20, R9, R9, R20 ;  /* 0x0000000909147223 */ /* 0x008fc80000000014 */
[----:B----4-:R-:W-:-:S04]  /*0580*/  FFMA R20, R11, R11, R20 ;  /* 0x0000000b0b147223 */ /* 0x010fc80000000014 */
[----:B-----5:R-:W-:Y:S01]  /*0590*/  FFMA R20, R13, R13, R20 ;  /* 0x0000000d0d147223 */ /* 0x020fe20000000014 */
[----:B------:R-:W-:Y:S06]  /*05a0*/  @!P0 BRA `(.L_x_135) ;  /* 0xfffffffc00b88947 */ /* 0x000fec000383ffff */
[----:B------:R-:W-:Y:S05]  /*05b0*/  BSYNC.RECONVERGENT B1 ;  /* 0x0000000000017941 */ /* 0x000fea0003800200 */
.L_x_134:
[----:B------:R-:W-:Y:S05]  /*05c0*/  BRA `(.L_x_130) ;  /* 0x0000000400787947 */ /* 0x000fea0003800000 */
.L_x_129:
[----:B------:R-:W-:-:S13]  /*05d0*/  ISETP.GE.AND P0, PT, R3, R16, PT ;  /* 0x000000100300720c */ /* 0x000fda0003f06270 */
[----:B------:R-:W-:Y:S05]  /*05e0*/  @P0 BRA `(.L_x_130) ;  /* 0x0000000400700947 */ /* 0x000fea0003800000 */
[----:B------:R-:W0:Y:S01]  /*05f0*/  I2F.U32.RP R12, R0 ;  /* 0x00000000000c7306 */ /* 0x000e220000209000 */
[----:B------:R-:W-:Y:S01]  /*0600*/  IADD3 R11, PT, PT, R3, R0, RZ ;  /* 0x00000000030b7210 */ /* 0x000fe20007ffe0ff */
[----:B------:R-:W-:Y:S01]  /*0610*/  BSSY.RECONVERGENT B1, `(.L_x_136) ;  /* 0x0000032000017945 */ /* 0x000fe20003800200 */
[----:B------:R-:W-:Y:S01]  /*0620*/  ISETP.NE.U32.AND P2, PT, R0, RZ, PT ;  /* 0x000000ff0000720c */ /* 0x000fe20003f45070 */
[----:B------:R-:W-:Y:S01]  /*0630*/  IMAD.MOV.U32 R20, RZ, RZ, RZ ;  /* 0x000000ffff147224 */ /* 0x000fe200078e00ff */
[----:B------:R-:W-:Y:S02]  /*0640*/  ISETP.GE.U32.AND P0, PT, R11, R16, PT ;  /* 0x000000100b00720c */ /* 0x000fe40003f06070 */
[----:B------:R-:W-:Y:S02]  /*0650*/  VIMNMX.U32 R5, PT, PT, R16, R11, !PT ;  /* 0x0000000b10057248 */ /* 0x000fe40007fe0000 */
[----:B------:R-:W-:-:S04]  /*0660*/  SEL R10, RZ, 0x1, P0 ;  /* 0x00000001ff0a7807 */ /* 0x000fc80000000000 */
[----:B------:R-:W-:Y:S01]  /*0670*/  IADD3 R5, PT, PT, R5, -R11, -R10 ;  /* 0x8000000b05057210 */ /* 0x000fe20007ffe80a */
[----:B0-----:R-:W0:Y:S02]  /*0680*/  MUFU.RCP R12, R12 ;  /* 0x0000000c000c7308 */ /* 0x001e240000001000 */
[----:B0-----:R-:W-:-:S06]  /*0690*/  IADD3 R8, PT, PT, R12, 0xffffffe, RZ ;  /* 0x0ffffffe0c087810 */ /* 0x001fcc0007ffe0ff */
[----:B------:R0:W1:Y:S02]  /*06a0*/  F2I.FTZ.U32.TRUNC.NTZ R9, R8 ;  /* 0x0000000800097305 */ /* 0x000064000021f000 */
[----:B0-----:R-:W-:Y:S02]  /*06b0*/  IMAD.MOV.U32 R8, RZ, RZ, RZ ;  /* 0x000000ffff087224 */ /* 0x001fe400078e00ff */
[----:B-1----:R-:W-:-:S04]  /*06c0*/  IMAD.MOV R13, RZ, RZ, -R9 ;  /* 0x000000ffff0d7224 */ /* 0x002fc800078e0a09 */
[----:B------:R-:W-:-:S04]  /*06d0*/  IMAD R13, R13, R0, RZ ;  /* 0x000000000d0d7224 */ /* 0x000fc800078e02ff */
[----:B------:R-:W-:-:S06]  /*06e0*/  IMAD.HI.U32 R12, R9, R13, R8 ;  /* 0x0000000d090c7227 */ /* 0x000fcc00078e0008 */
[----:B------:R-:W-:-:S05]  /*06f0*/  IMAD.HI.U32 R9, R12, R5, RZ ;  /* 0x000000050c097227 */ /* 0x000fca00078e00ff */
[----:B------:R-:W-:-:S05]  /*0700*/  IADD3 R8, PT, PT, -R9, RZ, RZ ;  /* 0x000000ff09087210 */ /* 0x000fca0007ffe1ff */
[----:B------:R-:W-:-:S05]  /*0710*/  IMAD R5, R0, R8, R5 ;  /* 0x0000000800057224 */ /* 0x000fca00078e0205 */
[----:B------:R-:W-:-:S13]  /*0720*/  ISETP.GE.U32.AND P0, PT, R5, R0, PT ;  /* 0x000000000500720c */ /* 0x000fda0003f06070 */
[----:B------:R-:W-:Y:S01]  /*0730*/  @P0 IMAD.IADD R5, R5, 0x1, -R0 ;  /* 0x0000000105050824 */ /* 0x000fe200078e0a00 */
[----:B------:R-:W-:-:S04]  /*0740*/  @P0 IADD3 R9, PT, PT, R9, 0x1, RZ ;  /* 0x0000000109090810 */ /* 0x000fc80007ffe0ff */
[----:B------:R-:W-:-:S13]  /*0750*/  ISETP.GE.U32.AND P1, PT, R5, R0, PT ;  /* 0x000000000500720c */ /* 0x000fda0003f26070 */
[----:B------:R-:W-:Y:S01]  /*0760*/  @P1 VIADD R9, R9, 0x1 ;  /* 0x0000000109091836 */ /* 0x000fe20000000000 */
[----:B------:R-:W-:-:S04]  /*0770*/  @!P2 LOP3.LUT R9, RZ, R0, RZ, 0x33, !PT ;  /* 0x00000000ff09a212 */ /* 0x000fc800078e33ff */
[----:B------:R-:W-:-:S04]  /*0780*/  IADD3 R10, PT, PT, R10, R9, RZ ;  /* 0x000000090a0a7210 */ /* 0x000fc80007ffe0ff */
[C---:B------:R-:W-:Y:S02]  /*0790*/  LOP3.LUT R5, R10.reuse, 0x3, RZ, 0xc0, !PT ;  /* 0x000000030a057812 */ /* 0x040fe400078ec0ff */
[----:B------:R-:W-:Y:S02]  /*07a0*/  ISETP.GE.U32.AND P0, PT, R10, 0x3, PT ;  /* 0x000000030a00780c */ /* 0x000fe40003f06070 */
[----:B------:R-:W-:Y:S02]  /*07b0*/  ISETP.NE.AND P1, PT, R5, 0x3, PT ;  /* 0x000000030500780c */ /* 0x000fe40003f25270 */
[----:B------:R-:W-:-:S11]  /*07c0*/  MOV R5, R3 ;  /* 0x0000000300057202 */ /* 0x000fd60000000f00 */
[----:B------:R-:W-:Y:S05]  /*07d0*/  @!P1 BRA `(.L_x_137) ;  /* 0x0000000000549947 */ /* 0x000fea0003800000 */
[----:B------:R-:W-:-:S04]  /*07e0*/  IMAD.WIDE.U32 R8, R3, 0x10, R24 ;  /* 0x0000001003087825 */ /* 0x000fc800078e0018 */
[----:B------:R-:W-:Y:S02]  /*07f0*/  HFMA2 R20, -RZ, RZ, 0, 0 ;  /* 0x00000000ff147431 */ /* 0x000fe400000001ff */
[----:B------:R-:W-:Y:S01]  /*0800*/  VIADD R5, R10, 0x1 ;  /* 0x000000010a057836 */ /* 0x000fe20000000000 */
[----:B------:R-:W-:-:S04]  /*0810*/  IADD3 R12, P1, PT, R8, UR10, RZ ;  /* 0x0000000a080c7c10 */ /* 0x000fc8000ff3e0ff */
[----:B------:R-:W-:Y:S01]  /*0820*/  LOP3.LUT R8, R5, 0x3, RZ, 0xc0, !PT ;  /* 0x0000000305087812 */ /* 0x000fe200078ec0ff */
[----:B------:R-:W-:Y:S01]  /*0830*/  IMAD.MOV.U32 R5, RZ, RZ, R3 ;  /* 0x000000ffff057224 */ /* 0x000fe200078e0003 */
[----:B------:R-:W-:Y:S02]  /*0840*/  IADD3.X R9, PT, PT, R9, UR11, RZ, P1, !PT ;  /* 0x0000000b09097c10 */ /* 0x000fe40008ffe4ff */
[----:B------:R-:W-:-:S07]  /*0850*/  IADD3 R14, PT, PT, -R8, RZ, RZ ;  /* 0x000000ff080e7210 */ /* 0x000fce0007ffe1ff */
.L_x_138:
[----:B------:R-:W-:-:S05]  /*0860*/  MOV R13, R9 ;  /* 0x00000009000d7202 */ /* 0x000fca0000000f00 */
[----:B------:R-:W2:Y:S01]  /*0870*/  LDG.E.128.CONSTANT R8, desc[UR6][R12.64] ;  /* 0x000000060c087981 */ /* 0x000ea2000c1e9d00 */
[----:B------:R-:W-:Y:S01]  /*0880*/  VIADD R14, R14, 0x1 ;  /* 0x000000010e0e7836 */ /* 0x000fe20000000000 */
[----:B------:R-:W-:-:S04]  /*0890*/  IADD3 R5, PT, PT, R0, R5, RZ ;  /* 0x0000000500057210 */ /* 0x000fc80007ffe0ff */
[----:B------:R-:W-:Y:S01]  /*08a0*/  ISETP.NE.AND P1, PT, R14, RZ, PT ;  /* 0x000000ff0e00720c */ /* 0x000fe20003f25270 */
[----:B--2---:R-:W-:-:S04]  /*08b0*/  FMUL R9, R9, R9 ;  /* 0x0000000909097220 */ /* 0x004fc80000400000 */
[----:B------:R-:W-:-:S04]  /*08c0*/  FFMA R9, R8, R8, R9 ;  /* 0x0000000808097223 */ /* 0x000fc80000000009 */
[----:B------:R-:W-:Y:S01]  /*08d0*/  FFMA R10, R10, R10, R9 ;  /* 0x0000000a0a0a7223 */ /* 0x000fe20000000009 */
[----:B------:R-:W-:-:S04]  /*08e0*/  IMAD.WIDE.U32 R8, R0, 0x10, R12 ;  /* 0x0000001000087825 */ /* 0x000fc800078e000c */
[----:B------:R-:W-:Y:S01]  /*08f0*/  FFMA R11, R11, R11, R10 ;  /* 0x0000000b0b0b7223 */ /* 0x000fe2000000000a */
[----:B------:R-:W-:-:S03]  /*0900*/  MOV R12, R8 ;  /* 0x00000008000c7202 */ /* 0x000fc60000000f00 */
[----:B------:R-:W-:Y:S01]  /*0910*/  FADD R20, R11, R20 ;  /* 0x000000140b147221 */ /* 0x000fe20000000000 */
[----:B------:R-:W-:Y:S06]  /*0920*/  @P1 BRA `(.L_x_138) ;  /* 0xfffffffc00cc1947 */ /* 0x000fec000383ffff */
.L_x_137:
[----:B------:R-:W-:Y:S05]  /*0930*/  BSYNC.RECONVERGENT B1 ;  /* 0x0000000000017941 */ /* 0x000fea0003800200 */
.L_x_136:
[----:B------:R-:W-:Y:S05]  /*0940*/  @!P0 BRA `(.L_x_130) ;  /* 0x0000000000988947 */ /* 0x000fea0003800000 */
[C-C-:B------:R-:W-:Y:S01]  /*0950*/  IMAD R17, R0.reuse, 0x2, R5.reuse ;  /* 0x0000000200117824 */ /* 0x140fe200078e0205 */
[----:B------:R-:W-:Y:S01]  /*0960*/  IADD3 R23, PT, PT, R5, R0, RZ ;  /* 0x0000000005177210 */ /* 0x000fe20007ffe0ff */
[----:B------:R-:W-:-:S07]  /*0970*/  IMAD R21, R0, 0x3, R5 ;  /* 0x0000000300157824 */ /* 0x000fce00078e0205 */
.L_x_139:
[----:B------:R-:W-:-:S06]  /*0980*/  IMAD.WIDE.U32 R10, R5, 0x10, R18 ;  /* 0x00000010050a7825 */ /* 0x000fcc00078e0012 */
[----:B------:R-:W2:Y:S01]  /*0990*/  LDG.E.128.CONSTANT R8, desc[UR6][R10.64] ;  /* 0x000000060a087981 */ /* 0x000ea2000c1e9d00 */
[----:B------:R-:W-:-:S06]  /*09a0*/  IMAD.WIDE.U32 R12, R23, 0x10, R18 ;  /* 0x00000010170c7825 */ /* 0x000fcc00078e0012 */
[----:B------:R-:W3:Y:S01]  /*09b0*/  LDG.E.128.CONSTANT R12, desc[UR6][R12.64] ;  /* 0x000000060c0c7981 */ /* 0x000ee2000c1e9d00 */
[----:B--2---:R-:W-:-:S04]  /*09c0*/  FMUL R9, R9, R9 ;  /* 0x0000000909097220 */ /* 0x004fc80000400000 */
[----:B------:R-:W-:-:S04]  /*09d0*/  FFMA R9, R8, R8, R9 ;  /* 0x0000000808097223 */ /* 0x000fc80000000009 */
[----:B------:R-:W-:Y:S01]  /*09e0*/  FFMA R8, R10, R10, R9 ;  /* 0x0000000a0a087223 */ /* 0x000fe20000000009 */
[----:B---3--:R-:W-:-:S03]  /*09f0*/  FMUL R9, R13, R13 ;  /* 0x0000000d0d097220 */ /* 0x008fc60000400000 */
[----:B------:R-:W-:Y:S01]  /*0a00*/  FFMA R27, R11, R11, R8 ;  /* 0x0000000b0b1b7223 */ /* 0x000fe20000000008 */
[----:B------:R-:W-:-:S03]  /*0a10*/  FFMA R9, R12, R12, R9 ;  /* 0x0000000c0c097223 */ /* 0x000fc60000000009 */
[----:B------:R-:W-:Y:S01]  /*0a20*/  FADD R27, R27, R20 ;  /* 0x000000141b1b7221 */ /* 0x000fe20000000000 */
[----:B------:R-:W-:Y:S01]  /*0a30*/  FFMA R22, R14, R14, R9 ;  /* 0x0000000e0e167223 */ /* 0x000fe20000000009 */
[----:B------:R-:W-:-:S04]  /*0a40*/  IMAD.WIDE.U32 R8, R17, 0x10, R18 ;  /* 0x0000001011087825 */ /* 0x000fc800078e0012 */
[----:B------:R-:W-:Y:S02]  /*0a50*/  FFMA R22, R15, R15, R22 ;  /* 0x0000000f0f167223 */ /* 0x000fe40000000016 */
[----:B------:R-:W2:Y:S01]  /*0a60*/  LDG.E.128.CONSTANT R8, desc[UR6][R8.64] ;  /* 0x0000000608087981 */ /* 0x000ea2000c1e9d00 */
[----:B------:R-:W-:-:S06]  /*0a70*/  IMAD.WIDE.U32 R12, R21, 0x10, R18 ;  /* 0x00000010150c7825 */ /* 0x000fcc00078e0012 */
[----:B------:R-:W3:Y:S01]  /*0a80*/  LDG.E.128.CONSTANT R12, desc[UR6][R12.64] ;  /* 0x000000060c0c7981 */ /* 0x000ee2000c1e9d00 */
[----:B------:R-:W-:Y:S01]  /*0a90*/  FADD R22, R27, R22 ;  /* 0x000000161b167221 */ /* 0x000fe20000000000 */
[C-C-:B------:R-:W-:Y:S01]  /*0aa0*/  IADD3 R5, PT, PT, R0.reuse, R5, R0.reuse ;  /* 0x0000000500057210 */ /* 0x140fe20007ffe000 */
[C---:B------:R-:W-:Y:S01]  /*0ab0*/  IMAD R17, R0.reuse, 0x4, R17 ;  /* 0x0000000400117824 */ /* 0x040fe200078e0211 */
[C---:B------:R-:W-:Y:S02]  /*0ac0*/  LEA R23, R0.reuse, R23, 0x2 ;  /* 0x0000001700177211 */ /* 0x040fe400078e10ff */
[C---:B------:R-:W-:Y:S02]  /*0ad0*/  IADD3 R5, PT, PT, R0.reuse, R5, R0 ;  /* 0x0000000500057210 */ /* 0x040fe40007ffe000 */
[----:B------:R-:W-:Y:S02]  /*0ae0*/  LEA R21, R0, R21, 0x2 ;  /* 0x0000001500157211 */ /* 0x000fe400078e10ff */
[----:B------:R-:W-:Y:S01]  /*0af0*/  ISETP.GE.AND P0, PT, R5, R16, PT ;  /* 0x000000100500720c */ /* 0x000fe20003f06270 */
[----:B--2---:R-:W-:-:S04]  /*0b00*/  FMUL R27, R9, R9 ;  /* 0x00000009091b7220 */ /* 0x004fc80000400000 */
[----:B------:R-:W-:-:S04]  /*0b10*/  FFMA R27, R8, R8, R27 ;  /* 0x00000008081b7223 */ /* 0x000fc8000000001b */
[----:B------:R-:W-:Y:S01]  /*0b20*/  FFMA R10, R10, R10, R27 ;  /* 0x0000000a0a0a7223 */ /* 0x000fe2000000001b */
[----:B---3--:R-:W-:-:S03]  /*0b30*/  FMUL R27, R13, R13 ;  /* 0x0000000d0d1b7220 */ /* 0x008fc60000400000 */
[----:B------:R-:W-:Y:S01]  /*0b40*/  FFMA R11, R11, R11, R10 ;  /* 0x0000000b0b0b7223 */ /* 0x000fe2000000000a */
[----:B------:R-:W-:-:S03]  /*0b50*/  FFMA R27, R12, R12, R27 ;  /* 0x0000000c0c1b7223 */ /* 0x000fc6000000001b */
[----:B------:R-:W-:Y:S01]  /*0b60*/  FADD R11, R22, R11 ;  /* 0x0000000b160b7221 */ /* 0x000fe20000000000 */
[----:B------:R-:W-:-:S04]  /*0b70*/  FFMA R14, R14, R14, R27 ;  /* 0x0000000e0e0e7223 */ /* 0x000fc8000000001b */
[----:B------:R-:W-:-:S04]  /*0b80*/  FFMA R14, R15, R15, R14 ;  /* 0x0000000f0f0e7223 */ /* 0x000fc8000000000e */
[----:B------:R-:W-:Y:S01]  /*0b90*/  FADD R20, R11, R14 ;  /* 0x0000000e0b147221 */ /* 0x000fe20000000000 */
[----:B------:R-:W-:Y:S06]  /*0ba0*/  @!P0 BRA `(.L_x_139) ;  /* 0xfffffffc00748947 */ /* 0x000fec000383ffff */
.L_x_130:
[----:B------:R-:W-:Y:S05]  /*0bb0*/  BSYNC.RECONVERGENT B0 ;  /* 0x0000000000007941 */ /* 0x000fea0003800200 */
.L_x_128:
[----:B------:R-:W0:Y:S01]  /*0bc0*/  SHFL.BFLY PT, R5, R20, 0x10, 0x1f ;  /* 0x0e001f0014057f89 */ /* 0x000e2200000e0000 */
[----:B------:R-:W-:Y:S02]  /*0bd0*/  LOP3.LUT P0, RZ, R3, 0x1f, RZ, 0xc0, !PT ;  /* 0x0000001f03ff7812 */ /* 0x000fe4000780c0ff */
[----:B------:R-:W-:-:S04]  /*0be0*/  IADD3 R11, PT, PT, R0, 0x1f, RZ ;  /* 0x0000001f000b7810 */ /* 0x000fc80007ffe0ff */
[----:B------:R-:W-:-:S04]  /*0bf0*/  SHF.R.U32.HI R12, RZ, 0x5, R11 ;  /* 0x00000005ff0c7819 */ /* 0x000fc8000001160b */
[----:B------:R-:W-:-:S03]  /*0c00*/  ISETP.GE.U32.AND P1, PT, R3, R12, PT ;  /* 0x0000000c0300720c */ /* 0x000fc60003f26070 */
[----:B------:R-:W1:Y:S01]  /*0c10*/  @!P0 S2R R11, SR_CgaCtaId ;  /* 0x00000000000b8919 */ /* 0x000e620000008800 */
[----:B0-----:R-:W-:-:S09]  /*0c20*/  FADD R5, R5, R20 ;  /* 0x0000001405057221 */ /* 0x001fd20000000000 */
[----:B------:R-:W0:Y:S01]  /*0c30*/  @!P1 S2R R13, SR_CgaCtaId ;  /* 0x00000000000d9919 */ /* 0x000e220000008800 */
[----:B------:R-:W-:Y:S01]  /*0c40*/  @!P1 MOV R12, 0x400 ;  /* 0x00000400000c9802 */ /* 0x000fe20000000f00 */
[----:B------:R-:W2:Y:S03]  /*0c50*/  SHFL.BFLY PT, R8, R5, 0x8, 0x1f ;  /* 0x0d001f0005087f89 */ /* 0x000ea600000e0000 */
[----:B------:R-:W-:Y:S01]  /*0c60*/  @!P1 IADD3 R12, PT, PT, R12, 0x10, RZ ;  /* 0x000000100c0c9810 */ /* 0x000fe20007ffe0ff */
[----:B--2---:R-:W-:-:S03]  /*0c70*/  FADD R8, R5, R8 ;  /* 0x0000000805087221 */ /* 0x004fc60000000000 */
[----:B0-----:R-:W-:Y:S02]  /*0c80*/  @!P1 LEA R12, R13, R12, 0x18 ;  /* 0x0000000c0d0c9211 */ /* 0x001fe400078ec0ff */
[----:B------:R-:W0:Y:S02]  /*0c90*/  SHFL.BFLY PT, R9, R8, 0x4, 0x1f ;  /* 0x0c801f0008097f89 */ /* 0x000e2400000e0000 */
[----:B0-----:R-:W-:Y:S01]  /*0ca0*/  FADD R9, R8, R9 ;  /* 0x0000000908097221 */ /* 0x001fe20000000000 */
[----:B------:R-:W-:-:S04]  /*0cb0*/  @!P0 MOV R8, 0x400 ;  /* 0x0000040000088802 */ /* 0x000fc80000000f00 */
[----:B------:R-:W0:Y:S01]  /*0cc0*/  SHFL.BFLY PT, R10, R9, 0x2, 0x1f ;  /* 0x0c401f00090a7f89 */ /* 0x000e2200000e0000 */
[----:B------:R-:W-:-:S05]  /*0cd0*/  @!P0 VIADD R8, R8, 0x10 ;  /* 0x0000001008088836 */ /* 0x000fca0000000000 */
[----:B-1----:R-:W-:-:S04]  /*0ce0*/  @!P0 LEA R8, R11, R8, 0x18 ;  /* 0x000000080b088211 */ /* 0x002fc800078ec0ff */
[----:B------:R-:W-:Y:S01]  /*0cf0*/  @!P0 LEA.HI R8, R3, R8, RZ, 0x1d ;  /* 0x0000000803088211 */ /* 0x000fe200078fe8ff */
[----:B0-----:R-:W-:Y:S01]  /*0d00*/  FADD R10, R9, R10 ;  /* 0x0000000a090a7221 */ /* 0x001fe20000000000 */
[----:B------:R-:W-:-:S04]  /*0d10*/  @!P1 IMAD R9, R3, 0x4, R12 ;  /* 0x0000000403099824 */ /* 0x000fc800078e020c */
[----:B------:R-:W0:Y:S02]  /*0d20*/  SHFL.BFLY PT, R5, R10, 0x1, 0x1f ;  /* 0x0c201f000a057f89 */ /* 0x000e2400000e0000 */
[----:B0-----:R-:W-:Y:S01]  /*0d30*/  FADD R11, R10, R5 ;  /* 0x000000050a0b7221 */ /* 0x001fe20000000000 */
[----:B------:R-:W-:-:S04]  /*0d40*/  MOV R5, RZ ;  /* 0x000000ff00057202 */ /* 0x000fc80000000f00 */
        /* <DEDUP_REMOVED lines=16> */
.L_x_158:
        /* <DEDUP_REMOVED lines=14> */
[----:B0-----:R-:W-:Y:S05]  /*0f30*/  CALL.REL.NOINC `($__internal_4_$__cuda_sm3x_div_rn_noftz_f32_slowpath) ;  /* 0x0000001400207944 */ /* 0x001fea0003c00000 */
.L_x_143:
[----:B------:R-:W-:Y:S05]  /*0f40*/  BSYNC.RECONVERGENT B0 ;  /* 0x0000000000007941 */ /* 0x000fea0003800200 */
.L_x_142:
        /* <DEDUP_REMOVED lines=10> */
.L_x_140:
[----:B------:R-:W-:Y:S05]  /*0ff0*/  WARPSYNC.ALL ;  /* 0x0000000000007948 */ /* 0x000fea0003800000 */
[----:B------:R-:W-:Y:S01]  /*1000*/  ISETP.NE.AND P0, PT, R4, RZ, PT ;  /* 0x000000ff0400720c */ /* 0x000fe20003f05270 */
[----:B------:R-:W3:Y:S08]  /*1010*/  S2UR UR5, SR_CgaCtaId ;  /* 0x00000000000579c3 */ /* 0x000ef00000008800 */
[----:B------:R-:W-:Y:S06]  /*1020*/  BAR.SYNC.DEFER_BLOCKING 0x0 ;  /* 0x0000000000007b1d */ /* 0x000fec0000010000 */
[----:B------:R-:W-:-:S02]  /*1030*/  UMOV UR4, 0x400 ;  /* 0x0000040000047882 */ /* 0x000fc40000000000 */
[----:B---3--:R-:W-:-:S09]  /*1040*/  ULEA UR4, UR5, UR4, 0x18 ;  /* 0x0000000405047291 */ /* 0x008fd2000f8ec0ff */
[----:B------:R-:W3:Y:S01]  /*1050*/  LDS R2, [UR4] ;  /* 0x00000004ff027984 */ /* 0x000ee20008000800 */
[----:B------:R-:W-:Y:S05]  /*1060*/  @!P0 BRA `(.L_x_144) ;  /* 0x00000004007c8947 */ /* 0x000fea0003800000 */
[----:B------:R-:W4:Y:S02]  /*1070*/  LDCU UR8, c[0x0][0x398] ;  /* 0x00007300ff0877ac */ /* 0x000f240008000800 */
[----:B----4-:R-:W-:-:S13]  /*1080*/  ISETP.GE.AND P0, PT, R3, UR8, PT ;  /* 0x0000000803007c0c */ /* 0x010fda000bf06270 */
[----:B------:R-:W-:Y:S05]  /*1090*/  @P0 EXIT ;  /* 0x000000000000094d */ /* 0x000fea0003800000 */
[----:B0-----:R-:W0:Y:S01]  /*10a0*/  I2F.U32.RP R11, R0 ;  /* 0x00000000000b7306 */ /* 0x001e220000209000 */
[----:B------:R-:W-:Y:S01]  /*10b0*/  IMAD.IADD R8, R3, 0x1, R0 ;  /* 0x0000000103087824 */ /* 0x000fe200078e0200 */
[----:B------:R-:W-:Y:S01]  /*10c0*/  ISETP.NE.U32.AND P2, PT, R0, RZ, PT ;  /* 0x000000ff0000720c */ /* 0x000fe20003f45070 */
[----:B------:R-:W4:Y:S01]  /*10d0*/  LDCU.64 UR4, c[0x0][0x390] ;  /* 0x00007200ff0477ac */ /* 0x000f220008000a00 */
[----:B------:R-:W-:Y:S02]  /*10e0*/  BSSY.RECONVERGENT B0, `(.L_x_145) ;  /* 0x000002f000007945 */ /* 0x000fe40003800200 */
[C---:B------:R-:W-:Y:S02]  /*10f0*/  ISETP.GE.U32.AND P0, PT, R8.reuse, UR8, PT ;  /* 0x0000000808007c0c */ /* 0x040fe4000bf06070 */
[----:B------:R-:W-:Y:S02]  /*1100*/  VIMNMX.U32 R9, PT, PT, R8, UR8, !PT ;  /* 0x0000000808097c48 */ /* 0x000fe4000ffe0000 */
[----:B------:R-:W-:-:S04]  /*1110*/  SEL R10, RZ, 0x1, P0 ;  /* 0x00000001ff0a7807 */ /* 0x000fc80000000000 */
[----:B------:R-:W-:Y:S01]  /*1120*/  IADD3 R9, PT, PT, R9, -R8, -R10 ;  /* 0x8000000809097210 */ /* 0x000fe20007ffe80a */
[----:B0-----:R-:W0:Y:S02]  /*1130*/  MUFU.RCP R11, R11 ;  /* 0x0000000b000b7308 */ /* 0x001e240000001000 */
[----:B0-----:R-:W-:-:S06]  /*1140*/  IADD3 R4, PT, PT, R11, 0xffffffe, RZ ;  /* 0x0ffffffe0b047810 */ /* 0x001fcc0007ffe0ff */
[----:B-12---:R0:W1:Y:S02]  /*1150*/  F2I.FTZ.U32.TRUNC.NTZ R5, R4 ;  /* 0x0000000400057305 */ /* 0x006064000021f000 */
[----:B0-----:R-:W-:Y:S01]  /*1160*/  HFMA2 R4, -RZ, RZ, 0, 0 ;  /* 0x00000000ff047431 */ /* 0x001fe200000001ff */
[----:B-1----:R-:W-:-:S05]  /*1170*/  IADD3 R13, PT, PT, RZ, -R5, RZ ;  /* 0x80000005ff0d7210 */ /* 0x002fca0007ffe0ff */
[----:B------:R-:W-:-:S04]  /*1180*/  IMAD R13, R13, R0, RZ ;  /* 0x000000000d0d7224 */ /* 0x000fc800078e02ff */
[----:B------:R-:W-:-:S06]  /*1190*/  IMAD.HI.U32 R12, R5, R13, R4 ;  /* 0x0000000d050c7227 */ /* 0x000fcc00078e0004 */
[----:B------:R-:W-:-:S05]  /*11a0*/  IMAD.HI.U32 R11, R12, R9, RZ ;  /* 0x000000090c0b7227 */ /* 0x000fca00078e00ff */
[----:B------:R-:W-:-:S05]  /*11b0*/  IADD3 R4, PT, PT, -R11, RZ, RZ ;  /* 0x000000ff0b047210 */ /* 0x000fca0007ffe1ff */
[----:B------:R-:W-:Y:S02]  /*11c0*/  IMAD R9, R0, R4, R9 ;  /* 0x0000000400097224 */ /* 0x000fe400078e0209 */
[----:B------:R-:W0:Y:S03]  /*11d0*/  LDC.64 R4, c[0x0][0x390] ;  /* 0x0000e400ff047b82 */ /* 0x000e260000000a00 */
[----:B------:R-:W-:-:S13]  /*11e0*/  ISETP.GE.U32.AND P0, PT, R9, R0, PT ;  /* 0x000000000900720c */ /* 0x000fda0003f06070 */
[----:B------:R-:W-:Y:S01]  /*11f0*/  @P0 IMAD.IADD R9, R9, 0x1, -R0 ;  /* 0x0000000109090824 */ /* 0x000fe200078e0a00 */
[----:B------:R-:W-:-:S04]  /*1200*/  @P0 IADD3 R11, PT, PT, R11, 0x1, RZ ;  /* 0x000000010b0b0810 */ /* 0x000fc80007ffe0ff */
[----:B------:R-:W-:-:S13]  /*1210*/  ISETP.GE.U32.AND P1, PT, R9, R0, PT ;  /* 0x000000000900720c */ /* 0x000fda0003f26070 */
[----:B------:R-:W-:Y:S02]  /*1220*/  @P1 IADD3 R11, PT, PT, R11, 0x1, RZ ;  /* 0x000000010b0b1810 */ /* 0x000fe40007ffe0ff */
[----:B------:R-:W-:-:S05]  /*1230*/  @!P2 LOP3.LUT R11, RZ, R0, RZ, 0x33, !PT ;  /* 0x00000000ff0ba212 */ /* 0x000fca00078e33ff */
[----:B------:R-:W-:-:S05]  /*1240*/  IMAD.IADD R8, R10, 0x1, R11 ;  /* 0x000000010a087824 */ /* 0x000fca00078e020b */
[C---:B------:R-:W-:Y:S02]  /*1250*/  LOP3.LUT R9, R8.reuse, 0x3, RZ, 0xc0, !PT ;  /* 0x0000000308097812 */ /* 0x040fe400078ec0ff */
[----:B------:R-:W-:Y:S02]  /*1260*/  ISETP.GE.U32.AND P0, PT, R8, 0x3, PT ;  /* 0x000000030800780c */ /* 0x000fe40003f06070 */
[----:B------:R-:W-:-:S13]  /*1270*/  ISETP.NE.AND P1, PT, R9, 0x3, PT ;  /* 0x000000030900780c */ /* 0x000fda0003f25270 */
[----:B0---4-:R-:W-:Y:S05]  /*1280*/  @!P1 BRA `(.L_x_146) ;  /* 0x0000000000509947 */ /* 0x011fea0003800000 */
[----:B------:R-:W-:-:S04]  /*1290*/  IADD3 R8, PT, PT, R8, 0x1, RZ ;  /* 0x0000000108087810 */ /* 0x000fc80007ffe0ff */
[----:B------:R-:W-:Y:S01]  /*12a0*/  LOP3.LUT R10, R8, 0x3, RZ, 0xc0, !PT ;  /* 0x00000003080a7812 */ /* 0x000fe200078ec0ff */
[----:B------:R-:W-:-:S03]  /*12b0*/  IMAD.WIDE.U32 R8, R3, 0x4, RZ ;  /* 0x0000000403087825 */ /* 0x000fc600078e00ff */
[C---:B------:R-:W-:Y:S01]  /*12c0*/  IADD3 R16, PT, PT, -R10.reuse, RZ, RZ ;  /* 0x000000ff0a107210 */ /* 0x040fe20007ffe1ff */
[----:B------:R-:W-:-:S07]  /*12d0*/  IMAD R3, R10, R0, R3 ;  /* 0x000000000a037224 */ /* 0x000fce00078e0203 */
.L_x_147:
[C---:B------:R-:W-:Y:S02]  /*12e0*/  IADD3 R10, P1, PT, R8.reuse, R18, RZ ;  /* 0x00000012080a7210 */ /* 0x040fe40007f3e0ff */
[----:B------:R-:W-:-:S03]  /*12f0*/  IADD3 R12, P2, PT, R8, UR4, RZ ;  /* 0x00000004080c7c10 */ /* 0x000fc6000ff5e0ff */
[C---:B------:R-:W-:Y:S01]  /*1300*/  IMAD.X R11, R9.reuse, 0x1, R19, P1 ;  /* 0x00000001090b7824 */ /* 0x040fe200008e0613 */
[----:B------:R-:W-:-:S05]  /*1310*/  IADD3.X R13, PT, PT, R9, UR5, RZ, P2, !PT ;  /* 0x00000005090d7c10 */ /* 0x000fca00097fe4ff */
[----:B------:R-:W3:Y:S04]  /*1320*/  LDG.E.CONSTANT R11, desc[UR6][R10.64] ;  /* 0x000000060a0b7981 */ /* 0x000ee8000c1e9900 */
[----:B------:R-:W2:Y:S01]  /*1330*/  LDG.E.CONSTANT R12, desc[UR6][R12.64] ;  /* 0x000000060c0c7981 */ /* 0x000ea2000c1e9900 */
[----:B0-----:R-:W-:Y:S02]  /*1340*/  IADD3 R14, P1, PT, R8, R6, RZ ;  /* 0x00000006080e7210 */ /* 0x001fe40007f3e0ff */
[----:B------:R-:W-:Y:S02]  /*1350*/  IADD3 R16, PT, PT, R16, 0x1, RZ ;  /* 0x0000000110107810 */ /* 0x000fe40007ffe0ff */
[----:B------:R-:W-:Y:S01]  /*1360*/  IADD3.X R15, PT, PT, R9, R7, RZ, P1, !PT ;  /* 0x00000007090f7210 */ /* 0x000fe20000ffe4ff */
[----:B------:R-:W-:Y:S01]  /*1370*/  IMAD.WIDE.U32 R8, R0, 0x4, R8 ;  /* 0x0000000400087825 */ /* 0x000fe200078e0008 */
[----:B------:R-:W-:-:S03]  /*1380*/  ISETP.NE.AND P1, PT, R16, RZ, PT ;  /* 0x000000ff1000720c */ /* 0x000fc60003f25270 */
[----:B---3--:R-:W-:-:S04]  /*1390*/  FMUL R17, R2, R11 ;  /* 0x0000000b02117220 */ /* 0x008fc80000400000 */
[----:B--2---:R-:W-:-:S05]  /*13a0*/  FMUL R17, R12, R17 ;  /* 0x000000110c117220 */ /* 0x004fca0000400000 */
[----:B------:R0:W-:Y:S01]  /*13b0*/  STG.E desc[UR6][R14.64], R17 ;  /* 0x000000110e007986 */ /* 0x0001e2000c101906 */
[----:B------:R-:W-:Y:S05]  /*13c0*/  @P1 BRA `(.L_x_147) ;  /* 0xfffffffc00c41947 */ /* 0x000fea000383ffff */
.L_x_146:
[----:B------:R-:W-:Y:S05]  /*13d0*/  BSYNC.RECONVERGENT B0 ;  /* 0x0000000000007941 */ /* 0x000fea0003800200 */
.L_x_145:
[----:B------:R-:W-:Y:S05]  /*13e0*/  @!P0 EXIT ;  /* 0x000000000000894d */ /* 0x000fea0003800000 */
.L_x_148:
[----:B------:R-:W-:Y:S02]  /*13f0*/  IMAD.IADD R23, R0, 0x1, R3 ;  /* 0x0000000100177824 */ /* 0x000fe400078e0203 */
[----:B------:R-:W-:-:S03]  /*1400*/  IMAD.WIDE.U32 R26, R3, 0x4, R18 ;  /* 0x00000004031a7825 */ /* 0x000fc600078e0012 */
[CC--:B------:R-:W-:Y:S01]  /*1410*/  IADD3 R25, PT, PT, R23.reuse, R0.reuse, RZ ;  /* 0x0000000017197210 */ /* 0x0c0fe20007ffe0ff */
[--C-:B------:R-:W-:Y:S02]  /*1420*/  IMAD.WIDE.U32 R28, R23, 0x4, R18.reuse ;  /* 0x00000004171c7825 */ /* 0x100fe400078e0012 */
[----:B------:R-:W3:Y:S01]  /*1430*/  LDG.E.CONSTANT R27, desc[UR6][R26.64] ;  /* 0x000000061a1b7981 */ /* 0x000ee2000c1e9900 */
[C---:B------:R-:W-:Y:S01]  /*1440*/  IADD3 R21, PT, PT, R25.reuse, R0, RZ ;  /* 0x0000000019157210 */ /* 0x040fe20007ffe0ff */
[--C-:B------:R-:W-:Y:S02]  /*1450*/  IMAD.WIDE.U32 R12, R25, 0x4, R18.reuse ;  /* 0x00000004190c7825 */ /* 0x100fe400078e0012 */
[----:B------:R-:W2:Y:S02]  /*1460*/  LDG.E.CONSTANT R29, desc[UR6][R28.64] ;  /* 0x000000061c1d7981 */ /* 0x000ea4000c1e9900 */
[----:B------:R-:W-:Y:S02]  /*1470*/  IMAD.WIDE.U32 R8, R21, 0x4, R18 ;  /* 0x0000000415087825 */ /* 0x000fe400078e0012 */
[----:B------:R1:W4:Y:S02]  /*1480*/  LDG.E.CONSTANT R20, desc[UR6][R12.64] ;  /* 0x000000060c147981 */ /* 0x000324000c1e9900 */
[----:B------:R-:W-:-:S02]  /*1490*/  IMAD.WIDE.U32 R10, R3, 0x4, R4 ;  /* 0x00000004030a7825 */ /* 0x000fc400078e0004 */
[----:B------:R-:W5:Y:S02]  /*14a0*/  LDG.E.CONSTANT R9, desc[UR6][R8.64] ;  /* 0x0000000608097981 */ /* 0x000f64000c1e9900 */
[--C-:B0-----:R-:W-:Y:S02]  /*14b0*/  IMAD.WIDE.U32 R14, R25, 0x4, R4.reuse ;  /* 0x00000004190e7825 */ /* 0x101fe400078e0004 */
[----:B------:R-:W5:Y:S02]  /*14c0*/  LDG.E.CONSTANT R10, desc[UR6][R10.64] ;  /* 0x000000060a0a7981 */ /* 0x000f64000c1e9900 */
[--C-:B-1----:R-:W-:Y:S02]  /*14d0*/  IMAD.WIDE.U32 R12, R23, 0x4, R4.reuse ;  /* 0x00000004170c7825 */ /* 0x102fe400078e0004 */
[----:B------:R-:W5:Y:S02]  /*14e0*/  LDG.E.CONSTANT R14, desc[UR6][R14.64] ;  /* 0x000000060e0e7981 */ /* 0x000f64000c1e9900 */
[----:B------:R-:W-:-:S02]  /*14f0*/  IMAD.WIDE.U32 R16, R21, 0x4, R4 ;  /* 0x0000000415107825 */ /* 0x000fc400078e0004 */
[----:B------:R0:W5:Y:S04]  /*1500*/  LDG.E.CONSTANT R22, desc[UR6][R12.64] ;  /* 0x000000060c167981 */ /* 0x000168000c1e9900 */
[----:B------:R-:W5:Y:S01]  /*1510*/  LDG.E.CONSTANT R16, desc[UR6][R16.64] ;  /* 0x0000000610107981 */ /* 0x000f62000c1e9900 */
[----:B0-----:R-:W-:-:S04]  /*1520*/  IMAD.WIDE.U32 R12, R25, 0x4, R6 ;  /* 0x00000004190c7825 */ /* 0x001fc800078e0006 */
[C---:B---3--:R-:W-:Y:S01]  /*1530*/  FMUL R27, R2.reuse, R27 ;  /* 0x0000001b021b7220 */ /* 0x048fe20000400000 */
[C---:B--2---:R-:W-:Y:S01]  /*1540*/  FMUL R29, R2.reuse, R29 ;  /* 0x0000001d021d7220 */ /* 0x044fe20000400000 */
[C---:B----4-:R-:W-:Y:S01]  /*1550*/  FMUL R20, R2.reuse, R20 ;  /* 0x0000001402147220 */ /* 0x050fe20000400000 */
[----:B-----5:R-:W-:Y:S01]  /*1560*/  FMUL R24, R2, R9 ;  /* 0x0000000902187220 */ /* 0x020fe20000400000 */
[----:B------:R-:W-:-:S04]  /*1570*/  IMAD.WIDE.U32 R8, R3, 0x4, R6 ;  /* 0x0000000403087825 */ /* 0x000fc800078e0006 */
[----:B------:R-:W-:Y:S01]  /*1580*/  FMUL R27, R10, R27 ;  /* 0x0000001b0a1b7220 */ /* 0x000fe20000400000 */
[----:B------:R-:W-:-:S04]  /*1590*/  IMAD.WIDE.U32 R10, R23, 0x4, R6 ;  /* 0x00000004170a7825 */ /* 0x000fc800078e0006 */
[----:B------:R-:W-:Y:S01]  /*15a0*/  FMUL R20, R14, R20 ;  /* 0x000000140e147220 */ /* 0x000fe20000400000 */
[----:B------:R-:W-:-:S04]  /*15b0*/  IMAD.WIDE.U32 R14, R21, 0x4, R6 ;  /* 0x00000004150e7825 */ /* 0x000fc800078e0006 */
[----:B------:R-:W-:Y:S01]  /*15c0*/  FMUL R29, R22, R29 ;  /* 0x0000001d161d7220 */ /* 0x000fe20000400000 */
[----:B------:R1:W-:Y:S01]  /*15d0*/  STG.E desc[UR6][R8.64], R27 ;  /* 0x0000001b08007986 */ /* 0x0003e2000c101906 */
[----:B------:R-:W-:-:S03]  /*15e0*/  FMUL R24, R16, R24 ;  /* 0x0000001810187220 */ /* 0x000fc60000400000 */
[----:B------:R1:W-:Y:S01]  /*15f0*/  STG.E desc[UR6][R10.64], R29 ;  /* 0x0000001d0a007986 */ /* 0x0003e2000c101906 */
[----:B------:R-:W-:-:S03]  /*1600*/  IMAD.IADD R3, R21, 0x1, R0 ;  /* 0x0000000115037824 */ /* 0x000fc600078e0200 */
[----:B------:R1:W-:Y:S04]  /*1610*/  STG.E desc[UR6][R12.64], R20 ;  /* 0x000000140c007986 */ /* 0x0003e8000c101906 */
[----:B------:R1:W-:Y:S01]  /*1620*/  STG.E desc[UR6][R14.64], R24 ;  /* 0x000000180e007986 */ /* 0x0003e2000c101906 */
[----:B------:R-:W-:-:S13]  /*1630*/  ISETP.GE.AND P0, PT, R3, UR8, PT ;  /* 0x0000000803007c0c */ /* 0x000fda000bf06270 */
[----:B-1----:R-:W-:Y:S05]  /*1640*/  @!P0 BRA `(.L_x_148) ;  /* 0xfffffffc00688947 */ /* 0x002fea000383ffff */
[----:B------:R-:W-:Y:S05]  /*1650*/  EXIT ;  /* 0x000000000000794d */ /* 0x000fea0003800000 */
.L_x_144:
[----:B------:R-:W-:-:S13]  /*1660*/  ISETP.GE.AND P0, PT, R3, R16, PT ;  /* 0x000000100300720c */ /* 0x000fda0003f06270 */
[----:B------:R-:W-:Y:S05]  /*1670*/  @P0 EXIT ;  /* 0x000000000000094d */ /* 0x000fea0003800000 */
[----:B0-----:R-:W0:Y:S01]  /*1680*/  I2F.U32.RP R11, R0 ;  /* 0x00000000000b7306 */ /* 0x001e220000209000 */
[----:B------:R-:W-:Y:S01]  /*1690*/  IMAD.IADD R9, R3, 0x1, R0 ;  /* 0x0000000103097824 */ /* 0x000fe200078e0200 */
[----:B------:R-:W-:Y:S01]  /*16a0*/  ISETP.NE.U32.AND P2, PT, R0, RZ, PT ;  /* 0x000000ff0000720c */ /* 0x000fe20003f45070 */
[----:B------:R-:W-:Y:S03]  /*16b0*/  BSSY.RECONVERGENT B0, `(.L_x_149) ;  /* 0x0000041000007945 */ /* 0x000fe60003800200 */
[----:B------:R-:W-:Y:S02]  /*16c0*/  ISETP.GE.U32.AND P0, PT, R9, R16, PT ;  /* 0x000000100900720c */ /* 0x000fe40003f06070 */
[----:B------:R-:W-:Y:S02]  /*16d0*/  VIMNMX.U32 R8, PT, PT, R16, R9, !PT ;  /* 0x0000000910087248 */ /* 0x000fe40007fe0000 */
[----:B------:R-:W-:-:S04]  /*16e0*/  SEL R10, RZ, 0x1, P0 ;  /* 0x00000001ff0a7807 */ /* 0x000fc80000000000 */
[----:B------:R-:W-:Y:S01]  /*16f0*/  IADD3 R9, PT, PT, R8, -R9, -R10 ;  /* 0x8000000908097210 */ /* 0x000fe20007ffe80a */
[----:B0-----:R-:W0:Y:S02]  /*1700*/  MUFU.RCP R11, R11 ;  /* 0x0000000b000b7308 */ /* 0x001e240000001000 */
[----:B0-----:R-:W-:-:S06]  /*1710*/  IADD3 R4, PT, PT, R11, 0xffffffe, RZ ;  /* 0x0ffffffe0b047810 */ /* 0x001fcc0007ffe0ff */
[----:B-12---:R0:W1:Y:S02]  /*1720*/  F2I.FTZ.U32.TRUNC.NTZ R5, R4 ;  /* 0x0000000400057305 */ /* 0x006064000021f000 */
[----:B0-----:R-:W-:Y:S02]  /*1730*/  MOV R4, RZ ;  /* 0x000000ff00047202 */ /* 0x001fe40000000f00 */
[----:B-1----:R-:W-:-:S05]  /*1740*/  IADD3 R13, PT, PT, RZ, -R5, RZ ;  /* 0x80000005ff0d7210 */ /* 0x002fca0007ffe0ff */
        /* <DEDUP_REMOVED lines=15> */
[----:B------:R-:W-:Y:S05]  /*1840*/  @!P1 BRA `(.L_x_150) ;  /* 0x00000000009c9947 */ /* 0x000fea0003800000 */
[----:B------:R-:W0:Y:S01]  /*1850*/  LDCU.64 UR4, c[0x0][0x388] ;  /* 0x00007100ff0477ac */ /* 0x000e220008000a00 */
[----:B------:R-:W-:-:S04]  /*1860*/  IADD3 R4, PT, PT, R4, 0x1, RZ ;  /* 0x0000000104047810 */ /* 0x000fc80007ffe0ff */
[----:B------:R-:W-:Y:S01]  /*1870*/  LOP3.LUT R12, R4, 0x3, RZ, 0xc0, !PT ;  /* 0x00000003040c7812 */ /* 0x000fe200078ec0ff */
[----:B------:R-:W-:-:S04]  /*1880*/  IMAD.WIDE.U32 R4, R3, 0x10, RZ ;  /* 0x0000001003047825 */ /* 0x000fc800078e00ff */
[C---:B------:R-:W-:Y:S01]  /*1890*/  IMAD R3, R12.reuse, R0, R3 ;  /* 0x000000000c037224 */ /* 0x040fe200078e0203 */
[----:B------:R-:W-:Y:S02]  /*18a0*/  IADD3 R12, PT, PT, -R12, RZ, RZ ;  /* 0x000000ff0c0c7210 */ /* 0x000fe40007ffe1ff */
[----:B0-----:R-:W-:-:S04]  /*18b0*/  IADD3 R13, P1, PT, R24, UR4, RZ ;  /* 0x00000004180d7c10 */ /* 0x001fc8000ff3e0ff */
[----:B------:R-:W-:-:S09]  /*18c0*/  IADD3.X R25, PT, PT, R25, UR5, RZ, P1, !PT ;  /* 0x0000000519197c10 */ /* 0x000fd20008ffe4ff */
.L_x_151:
[----:B------:R-:W0:Y:S01]  /*18d0*/  LDC.64 R8, c[0x0][0x390] ;  /* 0x0000e400ff087b82 */ /* 0x000e220000000a00 */
[----:B------:R-:W-:-:S05]  /*18e0*/  IADD3 R14, P1, PT, R4, R13, RZ ;  /* 0x0000000d040e7210 */ /* 0x000fca0007f3e0ff */
[----:B------:R-:W-:-:S05]  /*18f0*/  IMAD.X R15, R5, 0x1, R25, P1 ;  /* 0x00000001050f7824 */ /* 0x000fca00008e0619 */
[----:B------:R-:W3:Y:S04]  /*1900*/  LDG.E.CONSTANT R11, desc[UR6][R14.64] ;  /* 0x000000060e0b7981 */ /* 0x000ee8000c1e9900 */
[----:B------:R-:W2:Y:S04]  /*1910*/  LDG.E.CONSTANT R23, desc[UR6][R14.64+0x4] ;  /* 0x000004060e177981 */ /* 0x000ea8000c1e9900 */
[----:B------:R-:W4:Y:S04]  /*1920*/  LDG.E.CONSTANT R17, desc[UR6][R14.64+0x8] ;  /* 0x000008060e117981 */ /* 0x000f28000c1e9900 */
[----:B------:R-:W5:Y:S01]  /*1930*/  LDG.E.CONSTANT R27, desc[UR6][R14.64+0xc] ;  /* 0x00000c060e1b7981 */ /* 0x000f62000c1e9900 */
[----:B0-----:R-:W-:-:S04]  /*1940*/  IADD3 R8, P1, P2, R4, 0x8, R8 ;  /* 0x0000000804087810 */ /* 0x001fc80007a3e008 */
[----:B------:R-:W-:-:S05]  /*1950*/  IADD3.X R9, PT, PT, R5, R9, RZ, P1, P2 ;  /* 0x0000000905097210 */ /* 0x000fca0000fe44ff */
[----:B------:R-:W5:Y:S04]  /*1960*/  LDG.E.CONSTANT R24, desc[UR6][R8.64+-0x8] ;  /* 0xfffff80608187981 */ /* 0x000f68000c1e9900 */
[----:B------:R-:W5:Y:S04]  /*1970*/  LDG.E.CONSTANT R22, desc[UR6][R8.64+-0x4] ;  /* 0xfffffc0608167981 */ /* 0x000f68000c1e9900 */
[----:B------:R-:W5:Y:S04]  /*1980*/  LDG.E.CONSTANT R20, desc[UR6][R8.64] ;  /* 0x0000000608147981 */ /* 0x000f68000c1e9900 */
[----:B------:R-:W5:Y:S01]  /*1990*/  LDG.E.CONSTANT R21, desc[UR6][R8.64+0x4] ;  /* 0x0000040608157981 */ /* 0x000f62000c1e9900 */
[----:B------:R-:W-:-:S02]  /*19a0*/  IADD3 R10, P1, PT, R4, R6, RZ ;  /* 0x00000006040a7210 */ /* 0x000fc40007f3e0ff */
[----:B------:R-:W-:Y:S01]  /*19b0*/  IADD3 R12, PT, PT, R12, 0x1, RZ ;  /* 0x000000010c0c7810 */ /* 0x000fe20007ffe0ff */
[C---:B---3--:R-:W-:Y:S01]  /*19c0*/  FMUL R11, R2.reuse, R11 ;  /* 0x0000000b020b7220 */ /* 0x048fe20000400000 */
[C---:B--2---:R-:W-:Y:S01]  /*19d0*/  FMUL R23, R2.reuse, R23 ;  /* 0x0000001702177220 */ /* 0x044fe20000400000 */
[----:B----4-:R-:W-:Y:S02]  /*19e0*/  FMUL R17, R2, R17 ;  /* 0x0000001102117220 */ /* 0x010fe40000400000 */
[----:B-----5:R-:W-:Y:S01]  /*19f0*/  FMUL R29, R24, R11 ;  /* 0x0000000b181d7220 */ /* 0x020fe20000400000 */
[----:B------:R-:W-:Y:S01]  /*1a00*/  FMUL R24, R2, R27 ;  /* 0x0000001b02187220 */ /* 0x000fe20000400000 */
[----:B------:R-:W-:Y:S01]  /*1a10*/  IADD3.X R11, PT, PT, R5, R7, RZ, P1, !PT ;  /* 0x00000007050b7210 */ /* 0x000fe20000ffe4ff */
[----:B------:R-:W-:Y:S01]  /*1a20*/  FMUL R23, R22, R23 ;  /* 0x0000001716177220 */ /* 0x000fe20000400000 */
[----:B------:R-:W-:Y:S01]  /*1a30*/  FMUL R17, R20, R17 ;  /* 0x0000001114117220 */ /* 0x000fe20000400000 */
[----:B------:R-:W-:-:S02]  /*1a40*/  FMUL R21, R21, R24 ;  /* 0x0000001815157220 */ /* 0x000fc40000400000 */
[----:B------:R0:W-:Y:S04]  /*1a50*/  STG.E desc[UR6][R10.64], R29 ;  /* 0x0000001d0a007986 */ /* 0x0001e8000c101906 */
[----:B------:R0:W-:Y:S04]  /*1a60*/  STG.E desc[UR6][R10.64+0x4], R23 ;  /* 0x000004170a007986 */ /* 0x0001e8000c101906 */
[----:B------:R0:W-:Y:S04]  /*1a70*/  STG.E desc[UR6][R10.64+0x8], R17 ;  /* 0x000008110a007986 */ /* 0x0001e8000c101906 */
[----:B------:R0:W-:Y:S01]  /*1a80*/  STG.E desc[UR6][R10.64+0xc], R21 ;  /* 0x00000c150a007986 */ /* 0x0001e2000c101906 */
[----:B------:R-:W-:Y:S01]  /*1a90*/  ISETP.NE.AND P1, PT, R12, RZ, PT ;  /* 0x000000ff0c00720c */ /* 0x000fe20003f25270 */
[----:B------:R-:W-:-:S12]  /*1aa0*/  IMAD.WIDE.U32 R4, R0, 0x10, R4 ;  /* 0x0000001000047825 */ /* 0x000fd800078e0004 */
[----:B0-----:R-:W-:Y:S05]  /*1ab0*/  @P1 BRA `(.L_x_151) ;  /* 0xfffffffc00841947 */ /* 0x001fea000383ffff */
.L_x_150:
[----:B------:R-:W-:Y:S05]  /*1ac0*/  BSYNC.RECONVERGENT B0 ;  /* 0x0000000000007941 */ /* 0x000fea0003800200 */
.L_x_149:
[----:B------:R-:W-:Y:S05]  /*1ad0*/  @!P0 EXIT ;  /* 0x000000000000894d */ /* 0x000fea0003800000 */
[C---:B------:R-:W-:Y:S01]  /*1ae0*/  IMAD.IADD R25, R3.reuse, 0x1, R0 ;  /* 0x0000000103197824 */ /* 0x040fe200078e0200 */
[----:B------:R-:W-:-:S04]  /*1af0*/  SHF.L.U32 R23, R3, 0x2, RZ ;  /* 0x0000000203177819 */ /* 0x000fc800000006ff */
[----:B------:R-:W-:Y:S01]  /*1b00*/  SHF.L.U32 R25, R25, 0x2, RZ ;  /* 0x0000000219197819 */ /* 0x000fe200000006ff */
[C-C-:B------:R-:W-:Y:S02]  /*1b10*/  IMAD R17, R0.reuse, 0x8, R23.reuse ;  /* 0x0000000800117824 */ /* 0x140fe400078e0217 */
[----:B------:R-:W-:-:S07]  /*1b20*/  IMAD R21, R0, 0xc, R23 ;  /* 0x0000000c00157824 */ /* 0x000fce00078e0217 */
.L_x_152:
[----:B-1----:R-:W0:Y:S01]  /*1b30*/  LDC.64 R4, c[0x0][0x390] ;  /* 0x0000e400ff047b82 */ /* 0x002e220000000a00 */
[----:B------:R-:W-:-:S05]  /*1b40*/  IMAD.WIDE.U32 R12, R23, 0x4, R18 ;  /* 0x00000004170c7825 */ /* 0x000fca00078e0012 */
[----:B------:R-:W3:Y:S04]  /*1b50*/  LDG.E.CONSTANT R11, desc[UR6][R12.64] ;  /* 0x000000060c0b7981 */ /* 0x000ee8000c1e9900 */
[----:B------:R-:W2:Y:S04]  /*1b60*/  LDG.E.CONSTANT R9, desc[UR6][R12.64+0x4] ;  /* 0x000004060c097981 */ /* 0x000ea8000c1e9900 */
[----:B------:R-:W4:Y:S04]  /*1b70*/  LDG.E.CONSTANT R27, desc[UR6][R12.64+0x8] ;  /* 0x000008060c1b7981 */ /* 0x000f28000c1e9900 */
[----:B------:R-:W5:Y:S01]  /*1b80*/  LDG.E.CONSTANT R24, desc[UR6][R12.64+0xc] ;  /* 0x00000c060c187981 */ /* 0x000f62000c1e9900 */
[----:B0-----:R-:W-:-:S05]  /*1b90*/  IMAD.WIDE.U32 R14, R23, 0x4, R4 ;  /* 0x00000004170e7825 */ /* 0x001fca00078e0004 */
[----:B------:R-:W5:Y:S04]  /*1ba0*/  LDG.E.CONSTANT R8, desc[UR6][R14.64] ;  /* 0x000000060e087981 */ /* 0x000f68000c1e9900 */
[----:B------:R-:W5:Y:S04]  /*1bb0*/  LDG.E.CONSTANT R20, desc[UR6][R14.64+0x4] ;  /* 0x000004060e147981 */ /* 0x000f68000c1e9900 */
[----:B------:R-:W5:Y:S04]  /*1bc0*/  LDG.E.CONSTANT R22, desc[UR6][R14.64+0x8] ;  /* 0x000008060e167981 */ /* 0x000f68000c1e9900 */
[----:B------:R0:W5:Y:S01]  /*1bd0*/  LDG.E.CONSTANT R14, desc[UR6][R14.64+0xc] ;  /* 0x00000c060e0e7981 */ /* 0x000162000c1e9900 */
[C---:B---3--:R-:W-:Y:S01]  /*1be0*/  FMUL R11, R2.reuse, R11 ;  /* 0x0000000b020b7220 */ /* 0x048fe20000400000 */
[C---:B--2---:R-:W-:Y:S01]  /*1bf0*/  FMUL R26, R2.reuse, R9 ;  /* 0x00000009021a7220 */ /* 0x044fe20000400000 */
[----:B----4-:R-:W-:-:S02]  /*1c00*/  FMUL R27, R2, R27 ;  /* 0x0000001b021b7220 */ /* 0x010fc40000400000 */
[----:B-----5:R-:W-:Y:S01]  /*1c10*/  FMUL R29, R8, R11 ;  /* 0x0000000b081d7220 */ /* 0x020fe20000400000 */
[----:B------:R-:W-:-:S04]  /*1c20*/  IMAD.WIDE.U32 R10, R23, 0x4, R6 ;  /* 0x00000004170a7825 */ /* 0x000fc800078e0006 */
[----:B------:R-:W-:Y:S01]  /*1c30*/  FMUL R26, R20, R26 ;  /* 0x0000001a141a7220 */ /* 0x000fe20000400000 */
[----:B------:R-:W-:-:S04]  /*1c40*/  IMAD.WIDE.U32 R8, R25, 0x4, R18 ;  /* 0x0000000419087825 */ /* 0x000fc800078e0012 */
[----:B0-----:R-:W-:Y:S01]  /*1c50*/  FMUL R15, R22, R27 ;  /* 0x0000001b160f7220 */ /* 0x001fe20000400000 */
[----:B------:R0:W-:Y:S04]  /*1c60*/  STG.E desc[UR6][R10.64+0x4], R26 ;  /* 0x0000041a0a007986 */ /* 0x0001e8000c101906 */
[----:B------:R-:W2:Y:S04]  /*1c70*/  LDG.E.CONSTANT R28, desc[UR6][R8.64] ;  /* 0x00000006081c7981 */ /* 0x000ea8000c1e9900 */
[----:B------:R-:W3:Y:S01]  /*1c80*/  LDG.E.CONSTANT R13, desc[UR6][R8.64+0x4] ;  /* 0x00000406080d7981 */ /* 0x000ee2000c1e9900 */
[----:B0-----:R-:W-:-:S03]  /*1c90*/  IMAD.WIDE.U32 R26, R25, 0x4, R4 ;  /* 0x00000004191a7825 */ /* 0x001fc600078e0004 */
[----:B------:R0:W-:Y:S04]  /*1ca0*/  STG.E desc[UR6][R10.64+0x8], R15 ;  /* 0x0000080f0a007986 */ /* 0x0001e8000c101906 */
[----:B------:R-:W4:Y:S04]  /*1cb0*/  LDG.E.CONSTANT R12, desc[UR6][R26.64] ;  /* 0x000000061a0c7981 */ /* 0x000f28000c1e9900 */
[----:B------:R1:W-:Y:S04]  /*1cc0*/  STG.E desc[UR6][R10.64], R29 ;  /* 0x0000001d0a007986 */ /* 0x0003e8000c101906 */
[----:B0-----:R-:W5:Y:S04]  /*1cd0*/  LDG.E.CONSTANT R15, desc[UR6][R26.64+0x4] ;  /* 0x000004061a0f7981 */ /* 0x001f68000c1e9900 */
[----:B------:R-:W5:Y:S04]  /*1ce0*/  LDG.E.CONSTANT R22, desc[UR6][R26.64+0x8] ;  /* 0x000008061a167981 */ /* 0x000f68000c1e9900 */
[----:B-1----:R-:W5:Y:S04]  /*1cf0*/  LDG.E.CONSTANT R29, desc[UR6][R8.64+0x8] ;  /* 0x00000806081d7981 */ /* 0x002f68000c1e9900 */
[----:B------:R2:W5:Y:S01]  /*1d00*/  LDG.E.CONSTANT R20, desc[UR6][R8.64+0xc] ;  /* 0x00000c0608147981 */ /* 0x000562000c1e9900 */
[----:B------:R-:W-:-:S04]  /*1d10*/  FMUL R24, R2, R24 ;  /* 0x0000001802187220 */ /* 0x000fc80000400000 */
[----:B------:R-:W-:Y:S02]  /*1d20*/  FMUL R14, R14, R24 ;  /* 0x000000180e0e7220 */ /* 0x000fe40000400000 */
[----:B------:R-:W5:Y:S04]  /*1d30*/  LDG.E.CONSTANT R24, desc[UR6][R26.64+0xc] ;  /* 0x00000c061a187981 */ /* 0x000f68000c1e9900 */
[----:B------:R-:W-:Y:S01]  /*1d40*/  STG.E desc[UR6][R10.64+0xc], R14 ;  /* 0x00000c0e0a007986 */ /* 0x000fe2000c101906 */
[C---:B--2---:R-:W-:Y:S01]  /*1d50*/  FMUL R9, R2.reuse, R28 ;  /* 0x0000001c02097220 */ /* 0x044fe20000400000 */
[----:B---3--:R-:W-:-:S03]  /*1d60*/  FMUL R8, R2, R13 ;  /* 0x0000000d02087220 */ /* 0x008fc60000400000 */
[----:B----4-:R-:W-:Y:S01]  /*1d70*/  FMUL R28, R12, R9 ;  /* 0x000000090c1c7220 */ /* 0x010fe20000400000 */
[----:B------:R-:W-:-:S05]  /*1d80*/  IMAD.WIDE.U32 R12, R17, 0x4, R18 ;  /* 0x00000004110c7825 */ /* 0x000fca00078e0012 */
[----:B------:R-:W2:Y:S01]  /*1d90*/  LDG.E.CONSTANT R27, desc[UR6][R12.64+0x4] ;  /* 0x000004060c1b7981 */ /* 0x000ea2000c1e9900 */
[----:B-----5:R-:W-:Y:S01]  /*1da0*/  FMUL R15, R15, R8 ;  /* 0x000000080f0f7220 */ /* 0x020fe20000400000 */
[----:B------:R-:W-:-:S05]  /*1db0*/  IMAD.WIDE.U32 R8, R25, 0x4, R6 ;  /* 0x0000000419087825 */ /* 0x000fca00078e0006 */
[----:B------:R0:W-:Y:S04]  /*1dc0*/  STG.E desc[UR6][R8.64+0x4], R15 ;  /* 0x0000040f08007986 */ /* 0x0001e8000c101906 */
[----:B------:R1:W-:Y:S01]  /*1dd0*/  STG.E desc[UR6][R8.64], R28 ;  /* 0x0000001c08007986 */ /* 0x0003e2000c101906 */
[----:B------:R-:W-:Y:S01]  /*1de0*/  FMUL R29, R2, R29 ;  /* 0x0000001d021d7220 */ /* 0x000fe20000400000 */
[----:B0-----:R-:W-:Y:S02]  /*1df0*/  IMAD.WIDE.U32 R14, R17, 0x4, R4 ;  /* 0x00000004110e7825 */ /* 0x001fe400078e0004 */
[----:B-1----:R-:W3:Y:S02]  /*1e00*/  LDG.E.CONSTANT R28, desc[UR6][R12.64] ;  /* 0x000000060c1c7981 */ /* 0x002ee4000c1e9900 */
[----:B------:R-:W-:-:S02]  /*1e10*/  FMUL R29, R22, R29 ;  /* 0x0000001d161d7220 */ /* 0x000fc40000400000 */
[----:B------:R-:W4:Y:S04]  /*1e20*/  LDG.E.CONSTANT R26, desc[UR6][R14.64] ;  /* 0x000000060e1a7981 */ /* 0x000f28000c1e9900 */
[----:B------:R-:W5:Y:S04]  /*1e30*/  LDG.E.CONSTANT R22, desc[UR6][R14.64+0x4] ;  /* 0x000004060e167981 */ /* 0x000f68000c1e9900 */
[----:B------:R0:W-:Y:S01]  /*1e40*/  STG.E desc[UR6][R8.64+0x8], R29 ;  /* 0x0000081d08007986 */ /* 0x0001e2000c101906 */
[----:B------:R-:W-:-:S03]  /*1e50*/  FMUL R11, R2, R20 ;  /* 0x00000014020b7220 */ /* 0x000fc60000400000 */
[----:B------:R-:W5:Y:S04]  /*1e60*/  LDG.E.CONSTANT R20, desc[UR6][R14.64+0x8] ;  /* 0x000008060e147981 */ /* 0x000f68000c1e9900 */
[----:B0-----:R-:W5:Y:S01]  /*1e70*/  LDG.E.CONSTANT R29, desc[UR6][R12.64+0x8] ;  /* 0x000008060c1d7981 */ /* 0x001f62000c1e9900 */
[----:B------:R-:W-:-:S03]  /*1e80*/  FMUL R11, R24, R11 ;  /* 0x0000000b180b7220 */ /* 0x000fc60000400000 */
[----:B------:R4:W5:Y:S04]  /*1e90*/  LDG.E.CONSTANT R24, desc[UR6][R12.64+0xc] ;  /* 0x00000c060c187981 */ /* 0x000968000c1e9900 */
[----:B------:R2:W-:Y:S01]  /*1ea0*/  STG.E desc[UR6][R8.64+0xc], R11 ;  /* 0x00000c0b08007986 */ /* 0x0005e2000c101906 */
[----:B------:R-:W-:-:S04]  /*1eb0*/  IMAD.WIDE.U32 R4, R21, 0x4, R4 ;  /* 0x0000000415047825 */ /* 0x000fc800078e0004 */
[C---:B--2---:R-:W-:Y:S01]  /*1ec0*/  FMUL R9, R2.reuse, R27 ;  /* 0x0000001b02097220 */ /* 0x044fe20000400000 */
[----:B---3--:R-:W-:Y:S02]  /*1ed0*/  FMUL R10, R2, R28 ;  /* 0x0000001c020a7220 */ /* 0x008fe40000400000 */
[----:B------:R5:W2:Y:S02]  /*1ee0*/  LDG.E.CONSTANT R28, desc[UR6][R14.64+0xc] ;  /* 0x00000c060e1c7981 */ /* 0x000aa4000c1e9900 */
[----:B----4-:R-:W-:Y:S01]  /*1ef0*/  FMUL R12, R26, R10 ;  /* 0x0000000a1a0c7220 */ /* 0x010fe20000400000 */
[----:B------:R-:W-:-:S04]  /*1f00*/  IMAD.WIDE.U32 R26, R21, 0x4, R18 ;  /* 0x00000004151a7825 */ /* 0x000fc800078e0012 */
[----:B------:R-:W-:Y:S01]  /*1f10*/  IMAD.WIDE.U32 R10, R17, 0x4, R6 ;  /* 0x00000004110a7825 */ /* 0x000fe200078e0006 */
[----:B------:R-:W3:Y:S03]  /*1f20*/  LDG.E.CONSTANT R8, desc[UR6][R26.64+0x4] ;  /* 0x000004061a087981 */ /* 0x000ee6000c1e9900 */
[----:B-----5:R-:W-:Y:S02]  /*1f30*/  FMUL R15, R22, R9 ;  /* 0x00000009160f7220 */ /* 0x020fe40000400000 */
[----:B------:R-:W4:Y:S04]  /*1f40*/  LDG.E.CONSTANT R22, desc[UR6][R26.64] ;  /* 0x000000061a167981 */ /* 0x000f28000c1e9900 */
[----:B------:R0:W-:Y:S04]  /*1f50*/  STG.E desc[UR6][R10.64+0x4], R15 ;  /* 0x0000040f0a007986 */ /* 0x0001e8000c101906 */
[----:B------:R-:W5:Y:S01]  /*1f60*/  LDG.E.CONSTANT R9, desc[UR6][R26.64+0x8] ;  /* 0x000008061a097981 */ /* 0x000f62000c1e9900 */
[----:B------:R-:W-:-:S03]  /*1f70*/  FMUL R29, R2, R29 ;  /* 0x0000001d021d7220 */ /* 0x000fc60000400000 */
[----:B------:R2:W3:Y:S04]  /*1f80*/  LDG.E.CONSTANT R13, desc[UR6][R26.64+0xc] ;  /* 0x00000c061a0d7981 */ /* 0x0004e8000c1e9900 */
[----:B0-----:R-:W3:Y:S01]  /*1f90*/  LDG.E.CONSTANT R15, desc[UR6][R4.64] ;  /* 0x00000006040f7981 */ /* 0x001ee2000c1e9900 */
[----:B------:R-:W-:-:S03]  /*1fa0*/  FMUL R29, R20, R29 ;  /* 0x0000001d141d7220 */ /* 0x000fc60000400000 */
[----:B------:R0:W-:Y:S04]  /*1fb0*/  STG.E desc[UR6][R10.64], R12 ;  /* 0x0000000c0a007986 */ /* 0x0001e8000c101906 */
[----:B------:R-:W3:Y:S04]  /*1fc0*/  LDG.E.CONSTANT R14, desc[UR6][R4.64+0x8] ;  /* 0x00000806040e7981 */ /* 0x000ee8000c1e9900 */
[----:B------:R-:W3:Y:S04]  /*1fd0*/  LDG.E.CONSTANT R20, desc[UR6][R4.64+0xc] ;  /* 0x00000c0604147981 */ /* 0x000ee8000c1e9900 */
[----:B0-----:R0:W3:Y:S01]  /*1fe0*/  LDG.E.CONSTANT R12, desc[UR6][R4.64+0x4] ;  /* 0x00000406040c7981 */ /* 0x0010e2000c1e9900 */
[----:B------:R-:W-:Y:S01]  /*1ff0*/  FMUL R24, R2, R24 ;  /* 0x0000001802187220 */ /* 0x000fe20000400000 */
[----:B------:R-:W-:-:S02]  /*2000*/  IADD3 R3, PT, PT, R0, R3, R0 ;  /* 0x0000000300037210 */ /* 0x000fc40007ffe000 */
[----:B------:R1:W-:Y:S02]  /*2010*/  STG.E desc[UR6][R10.64+0x8], R29 ;  /* 0x0000081d0a007986 */ /* 0x0003e4000c101906 */
[----:B------:R-:W-:-:S04]  /*2020*/  IADD3 R3, PT, PT, R0, R3, R0 ;  /* 0x0000000300037210 */ /* 0x000fc80007ffe000 */
[----:B------:R-:W-:Y:S01]  /*2030*/  ISETP.GE.AND P0, PT, R3, R16, PT ;  /* 0x000000100300720c */ /* 0x000fe20003f06270 */
[C---:B------:R-:W-:Y:S01]  /*2040*/  IMAD R23, R0.reuse, 0x10, R23 ;  /* 0x0000001000177824 */ /* 0x040fe200078e0217 */
[C---:B------:R-:W-:Y:S02]  /*2050*/  LEA R17, R0.reuse, R17, 0x4 ;  /* 0x0000001100117211 */ /* 0x040fe400078e20ff */
[----:B------:R-:W-:Y:S01]  /*2060*/  LEA R25, R0, R25, 0x4 ;  /* 0x0000001900197211 */ /* 0x000fe200078e20ff */
[----:B--2---:R-:W-:Y:S01]  /*2070*/  FMUL R27, R28, R24 ;  /* 0x000000181c1b7220 */ /* 0x004fe20000400000 */
[C---:B----4-:R-:W-:Y:S01]  /*2080*/  FMUL R22, R2.reuse, R22 ;  /* 0x0000001602167220 */ /* 0x050fe20000400000 */
[C---:B-----5:R-:W-:Y:S01]  /*2090*/  FMUL R24, R2.reuse, R9 ;  /* 0x0000000902187220 */ /* 0x060fe20000400000 */
[C---:B---3--:R-:W-:Y:S02]  /*20a0*/  FMUL R26, R2.reuse, R13 ;  /* 0x0000000d021a7220 */ /* 0x048fe40000400000 */
[----:B------:R-:W-:Y:S01]  /*20b0*/  FMUL R15, R15, R22 ;  /* 0x000000160f0f7220 */ /* 0x000fe20000400000 */
[----:B------:R-:W-:Y:S01]  /*20c0*/  FMUL R22, R2, R8 ;  /* 0x0000000802167220 */ /* 0x000fe20000400000 */
[----:B------:R-:W-:Y:S01]  /*20d0*/  IMAD.WIDE.U32 R8, R21, 0x4, R6 ;  /* 0x0000000415087825 */ /* 0x000fe200078e0006 */
[----:B------:R1:W-:Y:S03]  /*20e0*/  STG.E desc[UR6][R10.64+0xc], R27 ;  /* 0x00000c1b0a007986 */ /* 0x0003e6000c101906 */
[----:B0-----:R-:W-:Y:S01]  /*20f0*/  FMUL R5, R14, R24 ;  /* 0x000000180e057220 */ /* 0x001fe20000400000 */
[----:B------:R-:W-:Y:S01]  /*2100*/  FMUL R20, R20, R26 ;  /* 0x0000001a14147220 */ /* 0x000fe20000400000 */
[----:B------:R-:W-:Y:S01]  /*2110*/  FMUL R13, R12, R22 ;  /* 0x000000160c0d7220 */ /* 0x000fe20000400000 */
[----:B------:R1:W-:Y:S04]  /*2120*/  STG.E desc[UR6][R8.64], R15 ;  /* 0x0000000f08007986 */ /* 0x0003e8000c101906 */
[----:B------:R1:W-:Y:S04]  /*2130*/  STG.E desc[UR6][R8.64+0x4], R13 ;  /* 0x0000040d08007986 */ /* 0x0003e8000c101906 */
[----:B------:R1:W-:Y:S04]  /*2140*/  STG.E desc[UR6][R8.64+0x8], R5 ;  /* 0x0000080508007986 */ /* 0x0003e8000c101906 */
[----:B------:R1:W-:Y:S01]  /*2150*/  STG.E desc[UR6][R8.64+0xc], R20 ;  /* 0x00000c1408007986 */ /* 0x0003e2000c101906 */
[----:B------:R-:W-:Y:S01]  /*2160*/  LEA R21, R0, R21, 0x4 ;  /* 0x0000001500157211 */ /* 0x000fe200078e20ff */
[----:B------:R-:W-:Y:S06]  /*2170*/  @!P0 BRA `(.L_x_152) ;  /* 0xfffffff8006c8947 */ /* 0x000fec000383ffff */
[----:B------:R-:W-:Y:S05]  /*2180*/  EXIT ;  /* 0x000000000000794d */ /* 0x000fea0003800000 */
.L_x_141:
[----:B------:R-:W-:Y:S02]  /*2190*/  HFMA2 R14, -RZ, RZ, 0, 9.5367431640625e-07 ;  /* 0x00000010ff0e7431 */ /* 0x000fe400000001ff */
[----:B------:R-:W-:Y:S01]  /*21a0*/  IMAD.MOV.U32 R20, RZ, RZ, 0x1f ;  /* 0x0000001fff147424 */ /* 0x000fe200078e00ff */
[----:B------:R-:W-:-:S07]  /*21b0*/  MOV R13, 0xffffffff ;  /* 0xffffffff000d7802 */ /* 0x000fce0000000f00 */
[----:B-1----:R-:W-:Y:S05]  /*21c0*/  WARPSYNC.COLLECTIVE R13, `(.L_x_153) ;  /* 0x000000000d087348 */ /* 0x002fea0003c00000 */
[----:B-1----:R0:W1:Y:S02]  /*21d0*/  SHFL.BFLY P0, R12, R5, R14, R20 ;  /* 0x0c00000e050c7389 */ /* 0x0020640000000014 */
[----:B01----:R-:W-:Y:S05]  /*21e0*/  ENDCOLLECTIVE ;  /* 0x000000000000791b */ /* 0x003fea0003800000 */
.L_x_153:
[----:B------:R-:W-:Y:S01]  /*21f0*/  HFMA2 R14, -RZ, RZ, 0, 4.76837158203125e-07 ;  /* 0x00000008ff0e7431 */ /* 0x000fe200000001ff */
[----:B------:R-:W-:-:S05]  /*2200*/  MOV R8, R12 ;  /* 0x0000000c00087202 */ /* 0x000fca0000000f00 */
[----:B------:R-:W-:-:S04]  /*2210*/  FADD R8, R8, R5 ;  /* 0x0000000508087221 */ /* 0x000fc80000000000 */
[----:B------:R-:W-:-:S07]  /*2220*/  IMAD.MOV.U32 R5, RZ, RZ, R8 ;  /* 0x000000ffff057224 */ /* 0x000fce00078e0008 */
[----:B------:R-:W-:Y:S05]  /*2230*/  WARPSYNC.COLLECTIVE R13, `(.L_x_154) ;  /* 0x000000000d087348 */ /* 0x000fea0003c00000 */
[----:B------:R0:W1:Y:S02]  /*2240*/  SHFL.BFLY P0, R12, R5, R14, R20 ;  /* 0x0c00000e050c7389 */ /* 0x0000640000000014 */
[----:B01----:R-:W-:Y:S05]  /*2250*/  ENDCOLLECTIVE ;  /* 0x000000000000791b */ /* 0x003fea0003800000 */
.L_x_154:
[----:B------:R-:W-:Y:S01]  /*2260*/  HFMA2 R14, -RZ, RZ, 0, 2.384185791015625e-07 ;  /* 0x00000004ff0e7431 */ /* 0x000fe200000001ff */
[----:B------:R-:W-:-:S05]  /*2270*/  MOV R9, R12 ;  /* 0x0000000c00097202 */ /* 0x000fca0000000f00 */
[----:B------:R-:W-:-:S04]  /*2280*/  FADD R9, R8, R9 ;  /* 0x0000000908097221 */ /* 0x000fc80000000000 */
[----:B------:R-:W-:-:S07]  /*2290*/  IMAD.MOV.U32 R5, RZ, RZ, R9 ;  /* 0x000000ffff057224 */ /* 0x000fce00078e0009 */
[----:B------:R-:W-:Y:S05]  /*22a0*/  WARPSYNC.COLLECTIVE R13, `(.L_x_155) ;  /* 0x000000000d087348 */ /* 0x000fea0003c00000 */
[----:B------:R0:W1:Y:S02]  /*22b0*/  SHFL.BFLY P0, R12, R5, R14, R20 ;  /* 0x0c00000e050c7389 */ /* 0x0000640000000014 */
[----:B01----:R-:W-:Y:S05]  /*22c0*/  ENDCOLLECTIVE ;  /* 0x000000000000791b */ /* 0x003fea0003800000 */
.L_x_155:
[----:B------:R-:W-:Y:S01]  /*22d0*/  HFMA2 R14, -RZ, RZ, 0, 1.1920928955078125e-07 ;  /* 0x00000002ff0e7431 */ /* 0x000fe200000001ff */
[----:B------:R-:W-:-:S05]  /*22e0*/  MOV R10, R12 ;  /* 0x0000000c000a7202 */ /* 0x000fca0000000f00 */
[----:B------:R-:W-:-:S04]  /*22f0*/  FADD R10, R9, R10 ;  /* 0x0000000a090a7221 */ /* 0x000fc80000000000 */
[----:B------:R-:W-:-:S07]  /*2300*/  IMAD.MOV.U32 R5, RZ, RZ, R10 ;  /* 0x000000ffff057224 */ /* 0x000fce00078e000a */
[----:B------:R-:W-:Y:S05]  /*2310*/  WARPSYNC.COLLECTIVE R13, `(.L_x_156) ;  /* 0x000000000d087348 */ /* 0x000fea0003c00000 */
[----:B------:R0:W1:Y:S02]  /*2320*/  SHFL.BFLY P0, R12, R5, R14, R20 ;  /* 0x0c00000e050c7389 */ /* 0x0000640000000014 */
[----:B01----:R-:W-:Y:S05]  /*2330*/  ENDCOLLECTIVE ;  /* 0x000000000000791b */ /* 0x003fea0003800000 */
.L_x_156:
[----:B------:R-:W-:Y:S01]  /*2340*/  HFMA2 R14, -RZ, RZ, 0, 5.9604644775390625e-08 ;  /* 0x00000001ff0e7431 */ /* 0x000fe200000001ff */
[----:B------:R-:W-:-:S05]  /*2350*/  MOV R11, R12 ;  /* 0x0000000c000b7202 */ /* 0x000fca0000000f00 */
[----:B------:R-:W-:-:S04]  /*2360*/  FADD R11, R10, R11 ;  /* 0x0000000b0a0b7221 */ /* 0x000fc80000000000 */
[----:B------:R-:W-:-:S07]  /*2370*/  IMAD.MOV.U32 R5, RZ, RZ, R11 ;  /* 0x000000ffff057224 */ /* 0x000fce00078e000b */
[----:B------:R-:W-:Y:S05]  /*2380*/  WARPSYNC.COLLECTIVE R13, `(.L_x_157) ;  /* 0x000000000d087348 */ /* 0x000fea0003c00000 */
[----:B------:R0:W1:Y:S02]  /*2390*/  SHFL.BFLY P0, R12, R5, R14, R20 ;  /* 0x0c00000e050c7389 */ /* 0x0000640000000014 */
[----:B01----:R-:W-:Y:S05]  /*23a0*/  ENDCOLLECTIVE ;  /* 0x000000000000791b */ /* 0x003fea0003800000 */
.L_x_157:
[----:B------:R-:W-:Y:S05]  /*23b0*/  BRA `(.L_x_158) ;  /* 0xffffffe800a47947 */ /* 0x000fea000383ffff */
        .weak           $__internal_4_$__cuda_sm3x_div_rn_noftz_f32_slowpath
        .type           $__internal_4_$__cuda_sm3x_div_rn_noftz_f32_slowpath,@function
        .size           $__internal_4_$__cuda_sm3x_div_rn_noftz_f32_slowpath,(.L_x_339 - $__internal_4_$__cuda_sm3x_div_rn_noftz_f32_slowpath)
$__internal_4_$__cuda_sm3x_div_rn_noftz_f32_slowpath:
[----:B------:R-:W-:Y:S01]  /*23c0*/  SHF.R.U32.HI R9, RZ, 0x17, R12 ;  /* 0x00000017ff097819 */ /* 0x000fe2000001160c */
[----:B------:R-:W-:Y:S01]  /*23d0*/  BSSY.RECONVERGENT B1, `(.L_x_159) ;  /* 0x0000065000017945 */ /* 0x000fe20003800200 */
[----:B------:R-:W-:Y:S02]  /*23e0*/  SHF.R.U32.HI R2, RZ, 0x17, R5 ;  /* 0x00000017ff027819 */ /* 0x000fe40000011605 */
[----:B------:R-:W-:Y:S02]  /*23f0*/  LOP3.LUT R9, R9, 0xff, RZ, 0xc0, !PT ;  /* 0x000000ff09097812 */ /* 0x000fe400078ec0ff */
[----:B------:R-:W-:Y:S02]  /*2400*/  LOP3.LUT R14, R2, 0xff, RZ, 0xc0, !PT ;  /* 0x000000ff020e7812 */ /* 0x000fe400078ec0ff */
[----:B------:R-:W-:Y:S02]  /*2410*/  IADD3 R13, PT, PT, R9, -0x1, RZ ;  /* 0xffffffff090d7810 */ /* 0x000fe40007ffe0ff */
[----:B------:R-:W-:Y:S01]  /*2420*/  MOV R11, R5 ;  /* 0x00000005000b7202 */ /* 0x000fe20000000f00 */
[----:B------:R-:W-:Y:S01]  /*2430*/  VIADD R15, R14, 0xffffffff ;  /* 0xffffffff0e0f7836 */ /* 0x000fe20000000000 */
[----:B------:R-:W-:-:S04]  /*2440*/  ISETP.GT.U32.AND P0, PT, R13, 0xfd, PT ;  /* 0x000000fd0d00780c */ /* 0x000fc80003f04070 */
[----:B------:R-:W-:-:S13]  /*2450*/  ISETP.GT.U32.OR P0, PT, R15, 0xfd, P0 ;  /* 0x000000fd0f00780c */ /* 0x000fda0000704470 */
[----:B------:R-:W-:Y:S01]  /*2460*/  @!P0 MOV R10, RZ ;  /* 0x000000ff000a8202 */ /* 0x000fe20000000f00 */
[----:B------:R-:W-:Y:S06]  /*2470*/  @!P0 BRA `(.L_x_160) ;  /* 0x0000000000648947 */ /* 0x000fec0003800000 */
[----:B------:R-:W-:Y:S01]  /*2480*/  FSETP.GTU.FTZ.AND P0, PT, |R5|, +INF , PT ;  /* 0x7f8000000500780b */ /* 0x000fe20003f1c200 */
[----:B------:R-:W-:Y:S01]  /*2490*/  IMAD.MOV.U32 R2, RZ, RZ, R5 ;  /* 0x000000ffff027224 */ /* 0x000fe200078e0005 */
[----:B------:R-:W-:Y:S02]  /*24a0*/  FSETP.GTU.FTZ.AND P1, PT, |R12|, +INF , PT ;  /* 0x7f8000000c00780b */ /* 0x000fe40003f3c200 */
[----:B------:R-:W-:Y:S02]  /*24b0*/  MOV R5, R12 ;  /* 0x0000000c00057202 */ /* 0x000fe40000000f00 */
        /* <DEDUP_REMOVED lines=21> */
.L_x_160:
[----:B------:R-:W-:Y:S01]  /*2610*/  LEA R5, R9, 0xc0800000, 0x17 ;  /* 0xc080000009057811 */ /* 0x000fe200078eb8ff */
[----:B------:R-:W-:Y:S03]  /*2620*/  BSSY.RECONVERGENT B2, `(.L_x_165) ;  /* 0x0000036000027945 */ /* 0x000fe60003800200 */
[----:B------:R-:W-:Y:S01]  /*2630*/  IADD3 R13, PT, PT, -R5, R12, RZ ;  /* 0x0000000c050d7210 */ /* 0x000fe20007ffe1ff */
[----:B------:R-:W-:-:S03]  /*2640*/  VIADD R12, R14, 0xffffff81 ;  /* 0xffffff810e0c7836 */ /* 0x000fc60000000000 */
[----:B------:R-:W0:Y:S01]  /*2650*/  MUFU.RCP R5, R13 ;  /* 0x0000000d00057308 */ /* 0x000e220000001000 */
[----:B------:R-:W-:Y:S01]  /*2660*/  FADD.FTZ R15, -R13, -RZ ;  /* 0x800000ff0d0f7221 */ /* 0x000fe20000010100 */
[----:B------:R-:W-:-:S03]  /*2670*/  IMAD R2, R12, -0x800000, R11 ;  /* 0xff8000000c027824 */ /* 0x000fc600078e020b */
[----:B0-----:R-:W-:-:S04]  /*2680*/  FFMA R14, R5, R15, 1 ;  /* 0x3f800000050e7423 */ /* 0x001fc8000000000f */
[----:B------:R-:W-:-:S04]  /*2690*/  FFMA R5, R5, R14, R5 ;  /* 0x0000000e05057223 */ /* 0x000fc80000000005 */
[----:B------:R-:W-:-:S04]  /*26a0*/  FFMA R14, R2, R5, RZ ;  /* 0x00000005020e7223 */ /* 0x000fc800000000ff */
[----:B------:R-:W-:-:S04]  /*26b0*/  FFMA R11, R15, R14, R2 ;  /* 0x0000000e0f0b7223 */ /* 0x000fc80000000002 */
[----:B------:R-:W-:Y:S01]  /*26c0*/  FFMA R14, R5, R11, R14 ;  /* 0x0000000b050e7223 */ /* 0x000fe2000000000e */
[----:B------:R-:W-:-:S03]  /*26d0*/  IADD3 R11, PT, PT, R12, 0x7f, -R9 ;  /* 0x0000007f0c0b7810 */ /* 0x000fc60007ffe809 */
[----:B------:R-:W-:Y:S01]  /*26e0*/  FFMA R15, R15, R14, R2 ;  /* 0x0000000e0f0f7223 */ /* 0x000fe20000000002 */
[----:B------:R-:W-:-:S03]  /*26f0*/  IADD3 R11, PT, PT, R11, R10, RZ ;  /* 0x0000000a0b0b7210 */ /* 0x000fc60007ffe0ff */
        /* <DEDUP_REMOVED lines=14> */
[-CC-:B------:R-:W-:Y:S01]  /*27e0*/  FFMA.RZ R9, R5, R15.reuse, R14.reuse ;  /* 0x0000000f05097223 */ /* 0x180fe2000000c00e */
[----:B------:R-:W-:Y:S01]  /*27f0*/  IADD3 R12, PT, PT, R13, 0x20, RZ ;  /* 0x000000200d0c7810 */ /* 0x000fe20007ffe0ff */
[-CC-:B------:R-:W-:Y:S01]  /*2800*/  FFMA.RM R10, R5, R15.reuse, R14.reuse ;  /* 0x0000000f050a7223 */ /* 0x180fe2000000400e */
[----:B------:R-:W-:Y:S02]  /*2810*/  ISETP.NE.AND P2, PT, R13, RZ, PT ;  /* 0x000000ff0d00720c */ /* 0x000fe40003f45270 */
[----:B------:R-:W-:Y:S01]  /*2820*/  LOP3.LUT R11, R9, 0x7fffff, RZ, 0xc0, !PT ;  /* 0x007fffff090b7812 */ /* 0x000fe200078ec0ff */
[----:B------:R-:W-:Y:S01]  /*2830*/  FFMA.RP R9, R5, R15, R14 ;  /* 0x0000000f05097223 */ /* 0x000fe2000000800e */
[----:B------:R-:W-:Y:S02]  /*2840*/  ISETP.NE.AND P1, PT, R13, RZ, PT ;  /* 0x000000ff0d00720c */ /* 0x000fe40003f25270 */
[----:B------:R-:W-:Y:S02]  /*2850*/  LOP3.LUT R11, R11, 0x800000, RZ, 0xfc, !PT ;  /* 0x008000000b0b7812 */ /* 0x000fe400078efcff */
[----:B------:R-:W-:-:S02]  /*2860*/  IADD3 R5, PT, PT, -R13, RZ, RZ ;  /* 0x000000ff0d057210 */ /* 0x000fc40007ffe1ff */
[----:B------:R-:W-:Y:S02]  /*2870*/  SHF.L.U32 R12, R11, R12, RZ ;  /* 0x0000000c0b0c7219 */ /* 0x000fe400000006ff */
[----:B------:R-:W-:Y:S02]  /*2880*/  FSETP.NEU.FTZ.AND P0, PT, R9, R10, PT ;  /* 0x0000000a0900720b */ /* 0x000fe40003f1d000 */
        /* <DEDUP_REMOVED lines=11> */
.L_x_167:
[----:B------:R-:W-:-:S04]  /*2940*/  LOP3.LUT R2, R2, 0x80000000, RZ, 0xc0, !PT ;  /* 0x8000000002027812 */ /* 0x000fc800078ec0ff */
[----:B------:R-:W-:Y:S01]  /*2950*/  LOP3.LUT R2, R2, 0x7f800000, RZ, 0xfc, !PT ;  /* 0x7f80000002027812 */ /* 0x000fe200078efcff */
[----:B------:R-:W-:Y:S06]  /*2960*/  BRA `(.L_x_168) ;  /* 0x0000000000047947 */ /* 0x000fec0003800000 */
.L_x_166:
[----:B------:R-:W-:-:S07]  /*2970*/  LEA R2, R11, R2, 0x17 ;  /* 0x000000020b027211 */ /* 0x000fce00078eb8ff */
.L_x_168:
[----:B------:R-:W-:Y:S05]  /*2980*/  BSYNC.RECONVERGENT B2 ;  /* 0x0000000000027941 */ /* 0x000fea0003800200 */
.L_x_165:
[----:B------:R-:W-:Y:S05]  /*2990*/  BRA `(.L_x_169) ;  /* 0x0000000000207947 */ /* 0x000fea0003800000 */
.L_x_164:
[----:B------:R-:W-:-:S04]  /*29a0*/  LOP3.LUT R2, R12, 0x80000000, R11, 0x48, !PT ;  /* 0x800000000c027812 */ /* 0x000fc800078e480b */
[----:B------:R-:W-:Y:S01]  /*29b0*/  LOP3.LUT R2, R2, 0x7f800000, RZ, 0xfc, !PT ;  /* 0x7f80000002027812 */ /* 0x000fe200078efcff */
[----:B------:R-:W-:Y:S06]  /*29c0*/  BRA `(.L_x_169) ;  /* 0x0000000000147947 */ /* 0x000fec0003800000 */
.L_x_163:
[----:B------:R-:W-:Y:S01]  /*29d0*/  LOP3.LUT R2, R12, 0x80000000, R11, 0x48, !PT ;  /* 0x800000000c027812 */ /* 0x000fe200078e480b */
[----:B------:R-:W-:Y:S06]  /*29e0*/  BRA `(.L_x_169) ;  /* 0x00000000000c7947 */ /* 0x000fec0003800000 */
.L_x_162:
[----:B------:R-:W0:Y:S01]  /*29f0*/  MUFU.RSQ R2, -QNAN ;  /* 0xffc0000000027908 */ /* 0x000e220000001400 */
[----:B------:R-:W-:Y:S05]  /*2a00*/  BRA `(.L_x_169) ;  /* 0x0000000000047947 */ /* 0x000fea0003800000 */
.L_x_161:
[----:B------:R-:W-:-:S07]  /*2a10*/  FADD.FTZ R2, R2, R5 ;  /* 0x0000000502027221 */ /* 0x000fce0000010000 */
.L_x_169:
[----:B------:R-:W-:Y:S05]  /*2a20*/  BSYNC.RECONVERGENT B1 ;  /* 0x0000000000017941 */ /* 0x000fea0003800200 */
.L_x_159:
[----:B------:R-:W-:-:S04]  /*2a30*/  HFMA2 R9, -RZ, RZ, 0, 0 ;  /* 0x00000000ff097431 */ /* 0x000fc800000001ff */
[----:B0-----:R-:W-:Y:S05]  /*2a40*/  RET.REL.NODEC R8 `(_Z25rmsnorm_kernel_vectorizedIffEvPT_PKS0_S3_if) ;  /* 0xffffffd4086c7950 */ /* 0x001fea0003c3ffff */
.L_x_170:
        /* <DEDUP_REMOVED lines=11> */
.L_x_339:


//--------------------- .text._Z14rmsnorm_kernelI13__nv_bfloat16fEvPT_PKS1_S4_if --------------------------
	.section	.text._Z14rmsnorm_kernelI13__nv_bfloat16fEvPT_PKS1_S4_if,"ax",@progbits
	.align	128
        .global         _Z14rmsnorm_kernelI13__nv_bfloat16fEvPT_PKS1_S4_if
        .type           _Z14rmsnorm_kernelI13__nv_bfloat16fEvPT_PKS1_S4_if,@function
        .size           _Z14rmsnorm_kernelI13__nv_bfloat16fEvPT_PKS1_S4_if,(.L_x_340 - _Z14rmsnorm_kernelI13__nv_bfloat16fEvPT_PKS1_S4_if)
        .other          _Z14rmsnorm_kernelI13__nv_bfloat16fEvPT_PKS1_S4_if,@"STO_CUDA_ENTRY STV_DEFAULT"
_Z14rmsnorm_kernelI13__nv_bfloat16fEvPT_PKS1_S4_if:
.text._Z14rmsnorm_kernelI13__nv_bfloat16fEvPT_PKS1_S4_if:
        /* <DEDUP_REMOVED lines=56> */
.L_x_175:
[----:B------:R-:W-:-:S05]  /*0380*/  IMAD.MOV.U32 R9, RZ, RZ, R7 ;  /* 0x000000ffff097224 */ /* 0x000fca00078e0007 */
[----:B------:R0:W2:Y:S01]  /*0390*/  LDG.E.U16.CONSTANT R11, desc[UR6][R8.64] ;  /* 0x00000006080b7981 */ /* 0x0000a2000c1e9500 */
[----:B------:R-:W-:Y:S01]  /*03a0*/  IADD3 R10, PT, PT, R10, 0x1, RZ ;  /* 0x000000010a0a7810 */ /* 0x000fe20007ffe0ff */
[C---:B------:R-:W-:Y:S01]  /*03b0*/  IMAD.WIDE.U32 R6, R12.reuse, 0x2, R8 ;  /* 0x000000020c067825 */ /* 0x040fe200078e0008 */
[----:B------:R-:W-:Y:S02]  /*03c0*/  IADD3 R3, PT, PT, R12, R3, RZ ;  /* 0x000000030c037210 */ /* 0x000fe40007ffe0ff */
[----:B------:R-:W-:Y:S01]  /*03d0*/  ISETP.NE.AND P1, PT, R10, RZ, PT ;  /* 0x000000ff0a00720c */ /* 0x000fe20003f25270 */
[----:B0-----:R-:W-:Y:S02]  /*03e0*/  IMAD.MOV.U32 R8, RZ, RZ, R6 ;  /* 0x000000ffff087224 */ /* 0x001fe400078e0006 */
[----:B--2---:R-:W-:-:S04]  /*03f0*/  IMAD.U32 R11, R11, 0x10000, RZ ;  /* 0x000100000b0b7824 */ /* 0x004fc800078e00ff */
[----:B------:R-:W-:-:S06]  /*0400*/  FFMA R0, R11, R11, R0 ;  /* 0x0000000b0b007223 */ /* 0x000fcc0000000000 */
[----:B------:R-:W-:Y:S05]  /*0410*/  @P1 BRA `(.L_x_175) ;  /* 0xfffffffc00d81947 */ /* 0x000fea000383ffff */
.L_x_174:
[----:B------:R-:W-:Y:S05]  /*0420*/  BSYNC.RECONVERGENT B1 ;  /* 0x0000000000017941 */ /* 0x000fea0003800200 */
.L_x_173:
[----:B------:R-:W-:Y:S05]  /*0430*/  @!P0 BRA `(.L_x_172) ;  /* 0x0000000000588947 */ /* 0x000fea0003800000 */
.L_x_176:
[----:B------:R-:W-:-:S04]  /*0440*/  IMAD.WIDE.U32 R6, R3, 0x2, R4 ;  /* 0x0000000203067825 */ /* 0x000fc800078e0004 */
[----:B------:R-:W-:Y:S02]  /*0450*/  IMAD.IADD R9, R12, 0x1, R3 ;  /* 0x000000010c097824 */ /* 0x000fe400078e0203 */
[----:B------:R-:W2:Y:S02]  /*0460*/  LDG.E.U16.CONSTANT R6, desc[UR6][R6.64] ;  /* 0x0000000606067981 */ /* 0x000ea4000c1e9500 */
[C---:B------:R-:W-:Y:S02]  /*0470*/  IMAD.IADD R11, R9.reuse, 0x1, R12 ;  /* 0x00000001090b7824 */ /* 0x040fe400078e020c */
[----:B------:R-:W-:-:S03]  /*0480*/  IMAD.WIDE.U32 R8, R9, 0x2, R4 ;  /* 0x0000000209087825 */ /* 0x000fc600078e0004 */
[C---:B------:R-:W-:Y:S01]  /*0490*/  IADD3 R21, PT, PT, R11.reuse, R12, RZ ;  /* 0x0000000c0b157210 */ /* 0x040fe20007ffe0ff */
[--C-:B------:R-:W-:Y:S02]  /*04a0*/  IMAD.WIDE.U32 R10, R11, 0x2, R4.reuse ;  /* 0x000000020b0a7825 */ /* 0x100fe400078e0004 */
[----:B------:R-:W3:Y:S02]  /*04b0*/  LDG.E.U16.CONSTANT R8, desc[UR6][R8.64] ;  /* 0x0000000608087981 */ /* 0x000ee4000c1e9500 */
[----:B------:R-:W-:Y:S02]  /*04c0*/  IMAD.WIDE.U32 R16, R21, 0x2, R4 ;  /* 0x0000000215107825 */ /* 0x000fe400078e0004 */
[----:B------:R-:W4:Y:S04]  /*04d0*/  LDG.E.U16.CONSTANT R10, desc[UR6][R10.64] ;  /* 0x000000060a0a7981 */ /* 0x000f28000c1e9500 */
[----:B------:R-:W5:Y:S01]  /*04e0*/  LDG.E.U16.CONSTANT R16, desc[UR6][R16.64] ;  /* 0x0000000610107981 */ /* 0x000f62000c1e9500 */
[----:B--2---:R-:W-:-:S04]  /*04f0*/  IMAD.U32 R3, R6, 0x10000, RZ ;  /* 0x0001000006037824 */ /* 0x004fc800078e00ff */
[----:B------:R-:W-:Y:S01]  /*0500*/  FFMA R0, R3, R3, R0 ;  /* 0x0000000303007223 */ /* 0x000fe20000000000 */
[----:B------:R-:W-:-:S04]  /*0510*/  IADD3 R3, PT, PT, R21, R12, RZ ;  /* 0x0000000c15037210 */ /* 0x000fc80007ffe0ff */
[----:B------:R-:W-:Y:S01]  /*0520*/  ISETP.GE.AND P0, PT, R3, R2, PT ;  /* 0x000000020300720c */ /* 0x000fe20003f06270 */
[----:B---3--:R-:W-:Y:S02]  /*0530*/  IMAD.U32 R15, R8, 0x10000, RZ ;  /* 0x00010000080f7824 */ /* 0x008fe400078e00ff */
[----:B----4-:R-:W-:Y:S02]  /*0540*/  IMAD.U32 R7, R10, 0x10000, RZ ;  /* 0x000100000a077824 */ /* 0x010fe400078e00ff */
[----:B------:R-:W-:Y:S01]  /*0550*/  FFMA R0, R15, R15, R0 ;  /* 0x0000000f0f007223 */ /* 0x000fe20000000000 */
[----:B-----5:R-:W-:-:S03]  /*0560*/  IMAD.U32 R9, R16, 0x10000, RZ ;  /* 0x0001000010097824 */ /* 0x020fc600078e00ff */
[----:B------:R-:W-:-:S04]  /*0570*/  FFMA R0, R7, R7, R0 ;  /* 0x0000000707007223 */ /* 0x000fc80000000000 */
[----:B------:R-:W-:Y:S01]  /*0580*/  FFMA R0, R9, R9, R0 ;  /* 0x0000000909007223 */ /* 0x000fe20000000000 */
[----:B------:R-:W-:Y:S06]  /*0590*/  @!P0 BRA `(.L_x_176) ;  /* 0xfffffffc00a88947 */ /* 0x000fec000383ffff */
.L_x_172:
[----:B------:R-:W-:Y:S05]  /*05a0*/  BSYNC.RECONVERGENT B0 ;  /* 0x0000000000007941 */ /* 0x000fea0003800200 */
.L_x_171:
[----:B------:R-:W0:Y:S01]  /*05b0*/  SHFL.BFLY PT, R3, R0, 0x10, 0x1f ;  /* 0x0e001f0000037f89 */ /* 0x000e2200000e0000 */
[----:B------:R-:W-:Y:S02]  /*05c0*/  LOP3.LUT P0, RZ, R19, 0x1f, RZ, 0xc0, !PT ;  /* 0x0000001f13ff7812 */ /* 0x000fe4000780c0ff */
[----:B----4-:R-:W-:-:S04]  /*05d0*/  IADD3 R9, PT, PT, R12, 0x1f, RZ ;  /* 0x0000001f0c097810 */ /* 0x010fc80007ffe0ff */
        /* <DEDUP_REMOVED lines=15> */
[----:B------:R-:W-:-:S05]  /*06d0*/  @!P1 VIADD R6, R6, 0x10 ;  /* 0x0000001006069836 */ /* 0x000fca0000000000 */
[----:B0-----:R-:W-:-:S05]  /*06e0*/  @!P1 LEA R6, R11, R6, 0x18 ;  /* 0x000000060b069211 */ /* 0x001fca00078ec0ff */
[----:B------:R-:W-:Y:S02]  /*06f0*/  @!P1 IMAD R6, R19, 0x4, R6 ;  /* 0x0000000413069824 */ /* 0x000fe400078e0206 */
[----:B-1----:R-:W-:-:S05]  /*0700*/  FADD R8, R7, R8 ;  /* 0x0000000807087221 */ /* 0x002fca0000000000 */
[----:B------:R-:W0:Y:S02]  /*0710*/  SHFL.BFLY PT, R3, R8, 0x1, 0x1f ;  /* 0x0c201f0008037f89 */ /* 0x000e2400000e0000 */
[----:B0-----:R-:W-:Y:S01]  /*0720*/  FADD R7, R8, R3 ;  /* 0x0000000308077221 */ /* 0x001fe20000000000 */
[----:B------:R-:W-:-:S04]  /*0730*/  HFMA2 R3, -RZ, RZ, 0, 0 ;  /* 0x00000000ff037431 */ /* 0x000fc800000001ff */
        /* <DEDUP_REMOVED lines=16> */
.L_x_190:
        /* <DEDUP_REMOVED lines=14> */
[----:B0-----:R-:W-:Y:S05]  /*0920*/  CALL.REL.NOINC `($__internal_5_$__cuda_sm3x_div_rn_noftz_f32_slowpath) ;  /* 0x0000000800d07944 */ /* 0x001fea0003c00000 */
[----:B------:R-:W-:-:S07]  /*0930*/  IMAD.MOV.U32 R2, RZ, RZ, R0 ;  /* 0x000000ffff027224 */ /* 0x000fce00078e0000 */
.L_x_180:
[----:B------:R-:W-:Y:S05]  /*0940*/  BSYNC.RECONVERGENT B0 ;  /* 0x0000000000007941 */ /* 0x000fea0003800200 */
.L_x_179:
        /* <DEDUP_REMOVED lines=10> */
.L_x_177:
[----:B------:R-:W3:Y:S01]  /*09f0*/  LDC R15, c[0x0][0x398] ;  /* 0x0000e600ff0f7b82 */ /* 0x000ee20000000800 */
[----:B------:R-:W-:Y:S07]  /*0a00*/  WARPSYNC.ALL ;  /* 0x0000000000007948 */ /* 0x000fee0003800000 */
[----:B------:R-:W-:Y:S01]  /*0a10*/  BAR.SYNC.DEFER_BLOCKING 0x0 ;  /* 0x0000000000007b1d */ /* 0x000fe20000010000 */
[----:B---3--:R-:W-:-:S13]  /*0a20*/  ISETP.GE.AND P0, PT, R19, R15, PT ;  /* 0x0000000f1300720c */ /* 0x008fda0003f06270 */
[----:B------:R-:W-:Y:S05]  /*0a30*/  @P0 EXIT ;  /* 0x000000000000094d */ /* 0x000fea0003800000 */
[----:B------:R-:W3:Y:S01]  /*0a40*/  I2F.U32.RP R6, R12 ;  /* 0x0000000c00067306 */ /* 0x000ee20000209000 */
[----:B--2---:R-:W-:Y:S01]  /*0a50*/  IMAD.IADD R0, R19, 0x1, R12 ;  /* 0x0000000113007824 */ /* 0x004fe200078e020c */
[----:B------:R-:W-:Y:S01]  /*0a60*/  ISETP.NE.U32.AND P2, PT, R12, RZ, PT ;  /* 0x000000ff0c00720c */ /* 0x000fe20003f45070 */
[----:B------:R-:W2:Y:S01]  /*0a70*/  S2UR UR5, SR_CgaCtaId ;  /* 0x00000000000579c3 */ /* 0x000ea20000008800 */
[----:B------:R-:W-:Y:S01]  /*0a80*/  UMOV UR4, 0x400 ;  /* 0x0000040000047882 */ /* 0x000fe20000000000 */
[----:B------:R-:W4:Y:S01]  /*0a90*/  LDCU.64 UR8, c[0x0][0x390] ;  /* 0x00007200ff0877ac */ /* 0x000f220008000a00 */
[CC--:B------:R-:W-:Y:S01]  /*0aa0*/  ISETP.GE.U32.AND P0, PT, R0.reuse, R15.reuse, PT ;  /* 0x0000000f0000720c */ /* 0x0c0fe20003f06070 */
[----:B------:R-:W-:Y:S01]  /*0ab0*/  BSSY.RECONVERGENT B0, `(.L_x_181) ;  /* 0x0000035000007945 */ /* 0x000fe20003800200 */
[----:B------:R-:W-:Y:S02]  /*0ac0*/  VIMNMX.U32 R7, PT, PT, R0, R15, !PT ;  /* 0x0000000f00077248 */ /* 0x000fe40007fe0000 */
[----:B------:R-:W-:-:S04]  /*0ad0*/  SEL R16, RZ, 0x1, P0 ;  /* 0x00000001ff107807 */ /* 0x000fc80000000000 */
[----:B------:R-:W-:Y:S01]  /*0ae0*/  IADD3 R7, PT, PT, R7, -R0, -R16 ;  /* 0x8000000007077210 */ /* 0x000fe20007ffe810 */
[----:B---3--:R-:W3:Y:S01]  /*0af0*/  MUFU.RCP R6, R6 ;  /* 0x0000000600067308 */ /* 0x008ee20000001000 */
[----:B--2---:R-:W-:Y:S01]  /*0b00*/  ULEA UR4, UR5, UR4, 0x18 ;  /* 0x0000000405047291 */ /* 0x004fe2000f8ec0ff */
[----:B---3--:R-:W-:-:S06]  /*0b10*/  IADD3 R2, PT, PT, R6, 0xffffffe, RZ ;  /* 0x0ffffffe06027810 */ /* 0x008fcc0007ffe0ff */
[----:B-1----:R1:W0:Y:S02]  /*0b20*/  F2I.FTZ.U32.TRUNC.NTZ R3, R2 ;  /* 0x0000000200037305 */ /* 0x002224000021f000 */
[----:B-1----:R-:W-:Y:S01]  /*0b30*/  MOV R2, RZ ;  /* 0x000000ff00027202 */ /* 0x002fe20000000f00 */
[----:B0-----:R-:W-:-:S04]  /*0b40*/  IMAD.MOV R9, RZ, RZ, -R3 ;  /* 0x000000ffff097224 */ /* 0x001fc800078e0a03 */
        /* <DEDUP_REMOVED lines=8> */
[----:B------:R-:W-:Y:S01]  /*0bd0*/  @P0 IMAD.IADD R7, R7, 0x1, -R12 ;  /* 0x0000000107070824 */ /* 0x000fe200078e0a0c */
[----:B------:R-:W-:-:S04]  /*0be0*/  @P0 IADD3 R9, PT, PT, R9, 0x1, RZ ;  /* 0x0000000109090810 */ /* 0x000fc80007ffe0ff */
[----:B------:R-:W-:-:S13]  /*0bf0*/  ISETP.GE.U32.AND P1, PT, R7, R12, PT ;  /* 0x0000000c0700720c */ /* 0x000fda0003f26070 */
[----:B------:R-:W-:Y:S01]  /*0c00*/  @P1 VIADD R9, R9, 0x1 ;  /* 0x0000000109091836 */ /* 0x000fe20000000000 */
[----:B------:R-:W-:-:S05]  /*0c10*/  @!P2 LOP3.LUT R9, RZ, R12, RZ, 0x33, !PT ;  /* 0x0000000cff09a212 */ /* 0x000fca00078e33ff */
[----:B------:R-:W-:-:S05]  /*0c20*/  IMAD.IADD R16, R16, 0x1, R9 ;  /* 0x0000000110107824 */ /* 0x000fca00078e0209 */
[----:B------:R-:W-:-:S04]  /*0c30*/  LOP3.LUT R6, R16, 0x3, RZ, 0xc0, !PT ;  /* 0x0000000310067812 */ /* 0x000fc800078ec0ff */
[----:B------:R-:W-:-:S13]  /*0c40*/  ISETP.NE.AND P0, PT, R6, 0x3, PT ;  /* 0x000000030600780c */ /* 0x000fda0003f05270 */
[----:B01--4-:R-:W-:Y:S05]  /*0c50*/  @!P0 BRA `(.L_x_182) ;  /* 0x0000000000688947 */ /* 0x013fea0003800000 */
[----:B------:R-:W0:Y:S01]  /*0c60*/  LDCU.64 UR4, c[0x0][0x380] ;  /* 0x00007000ff0477ac */ /* 0x000e220008000a00 */
[----:B------:R-:W-:-:S04]  /*0c70*/  IADD3 R6, PT, PT, R16, 0x1, RZ ;  /* 0x0000000110067810 */ /* 0x000fc80007ffe0ff */
[----:B------:R-:W-:Y:S01]  /*0c80*/  LOP3.LUT R18, R6, 0x3, RZ, 0xc0, !PT ;  /* 0x0000000306127812 */ /* 0x000fe200078ec0ff */
[----:B------:R-:W-:-:S04]  /*0c90*/  IMAD.WIDE.U32 R6, R19, 0x2, RZ ;  /* 0x0000000213067825 */ /* 0x000fc800078e00ff */
[----:B------:R-:W-:Y:S02]  /*0ca0*/  IMAD R19, R18, R12, R19 ;  /* 0x0000000c12137224 */ /* 0x000fe400078e0213 */
[----:B------:R-:W-:Y:S01]  /*0cb0*/  IMAD.MOV R18, RZ, RZ, -R18 ;  /* 0x000000ffff127224 */ /* 0x000fe200078e0a12 */
[----:B0-----:R-:W-:-:S04]  /*0cc0*/  LEA R17, P0, R13, UR4, 0x1 ;  /* 0x000000040d117c11 */ /* 0x001fc8000f8008ff */
[----:B------:R-:W-:-:S09]  /*0cd0*/  LEA.HI.X R21, R13, UR5, R14, 0x1, P0 ;  /* 0x000000050d157c11 */ /* 0x000fd200080f0c0e */
.L_x_183:
[----:B------:R-:W-:Y:S02]  /*0ce0*/  IADD3 R8, P0, PT, R4, R6, RZ ;  /* 0x0000000604087210 */ /* 0x000fe40007f1e0ff */
[----:B------:R-:W-:-:S03]  /*0cf0*/  IADD3 R10, P1, PT, R6, UR8, RZ ;  /* 0x00000008060a7c10 */ /* 0x000fc6000ff3e0ff */
[----:B------:R-:W-:Y:S01]  /*0d00*/  IMAD.X R9, R5, 0x1, R7, P0 ;  /* 0x0000000105097824 */ /* 0x000fe200000e0607 */
[----:B------:R-:W-:-:S04]  /*0d10*/  IADD3.X R11, PT, PT, R7, UR9, RZ, P1, !PT ;  /* 0x00000009070b7c10 */ /* 0x000fc80008ffe4ff */
[----:B------:R-:W2:Y:S04]  /*0d20*/  LDG.E.U16.CONSTANT R8, desc[UR6][R8.64] ;  /* 0x0000000608087981 */ /* 0x000ea8000c1e9500 */
[----:B------:R-:W3:Y:S01]  /*0d30*/  LDG.E.U16.CONSTANT R10, desc[UR6][R10.64] ;  /* 0x000000060a0a7981 */ /* 0x000ee2000c1e9500 */
[----:B0-----:R-:W-:Y:S02]  /*0d40*/  IADD3 R22, P0, PT, R6, R17, RZ ;  /* 0x0000001106167210 */ /* 0x001fe40007f1e0ff */
[----:B------:R-:W-:Y:S02]  /*0d50*/  IADD3 R18, PT, PT, R18, 0x1, RZ ;  /* 0x0000000112127810 */ /* 0x000fe40007ffe0ff */
[----:B--2---:R-:W-:Y:S01]  /*0d60*/  SHF.L.U32 R23, R8, 0x10, RZ ;  /* 0x0000001008177819 */ /* 0x004fe200000006ff */
[----:B---3--:R-:W-:-:S04]  /*0d70*/  IMAD.U32 R20, R10, 0x10000, RZ ;  /* 0x000100000a147824 */ /* 0x008fc800078e00ff */
[----:B------:R-:W-:-:S04]  /*0d80*/  FMUL R23, R0, R23 ;  /* 0x0000001700177220 */ /* 0x000fc80000400000 */
[----:B------:R-:W-:Y:S01]  /*0d90*/  FMUL R20, R20, R23 ;  /* 0x0000001714147220 */ /* 0x000fe20000400000 */
[----:B------:R-:W-:Y:S01]  /*0da0*/  IMAD.X R23, R7, 0x1, R21, P0 ;  /* 0x0000000107177824 */ /* 0x000fe200000e0615 */
[----:B------:R-:W-:Y:S01]  /*0db0*/  ISETP.NE.AND P0, PT, R18, RZ, PT ;  /* 0x000000ff1200720c */ /* 0x000fe20003f05270 */
[----:B------:R-:W-:Y:S02]  /*0dc0*/  IMAD.WIDE.U32 R6, R12, 0x2, R6 ;  /* 0x000000020c067825 */ /* 0x000fe400078e0006 */
[----:B------:R-:W-:-:S05]  /*0dd0*/  F2FP.BF16.F32.PACK_AB R20, RZ, R20 ;  /* 0x00000014ff14723e */ /* 0x000fca00000010ff */
[----:B------:R0:W-:Y:S05]  /*0de0*/  STG.E.U16 desc[UR6][R22.64], R20 ;  /* 0x0000001416007986 */ /* 0x0001ea000c101506 */
[----:B------:R-:W-:Y:S05]  /*0df0*/  @P0 BRA `(.L_x_183) ;  /* 0xfffffffc00b80947 */ /* 0x000fea000383ffff */
.L_x_182:
[----:B------:R-:W-:Y:S05]  /*0e00*/  BSYNC.RECONVERGENT B0 ;  /* 0x0000000000007941 */ /* 0x000fea0003800200 */
.L_x_181:
[----:B------:R-:W-:Y:S01]  /*0e10*/  ISETP.GE.U32.AND P0, PT, R16, 0x3, PT ;  /* 0x000000031000780c */ /* 0x000fe20003f06070 */
[----:B------:R-:W1:-:S12]  /*0e20*/  LDCU.64 UR4, c[0x0][0x380] ;  /* 0x00007000ff0477ac */ /* 0x000e580008000a00 */
[----:B-1----:R-:W-:Y:S05]  /*0e30*/  @!P0 EXIT ;  /* 0x000000000000894d */ /* 0x002fea0003800000 */
.L_x_184:
[----:B------:R-:W-:Y:S02]  /*0e40*/  IMAD.IADD R29, R12, 0x1, R19 ;  /* 0x000000010c1d7824 */ /* 0x000fe400078e0213 */
[----:B0-----:R-:W-:-:S04]  /*0e50*/  IMAD.WIDE.U32 R22, R19, 0x2, R4 ;  /* 0x0000000213167825 */ /* 0x001fc800078e0004 */
[----:B------:R-:W-:Y:S01]  /*0e60*/  IMAD.IADD R17, R29, 0x1, R12 ;  /* 0x000000011d117824 */ /* 0x000fe200078e020c */
[----:B------:R-:W2:Y:S01]  /*0e70*/  LDG.E.U16.CONSTANT R16, desc[UR6][R22.64] ;  /* 0x0000000616107981 */ /* 0x000ea2000c1e9500 */
[----:B------:R-:W-:-:S03]  /*0e80*/  IMAD.WIDE.U32 R6, R19, 0x2, R2 ;  /* 0x0000000213067825 */ /* 0x000fc600078e0002 */
[----:B------:R-:W-:Y:S01]  /*0e90*/  IADD3 R27, PT, PT, R17, R12, RZ ;  /* 0x0000000c111b7210 */ /* 0x000fe20007ffe0ff */
[--C-:B------:R-:W-:Y:S01]  /*0ea0*/  IMAD.WIDE.U32 R24, R29, 0x2, R4.reuse ;  /* 0x000000021d187825 */ /* 0x100fe200078e0004 */
[----:B------:R0:W3:Y:S03]  /*0eb0*/  LDG.E.U16.CONSTANT R18, desc[UR6][R6.64] ;  /* 0x0000000606127981 */ /* 0x0000e6000c1e9500 */
[--C-:B------:R-:W-:Y:S02]  /*0ec0*/  IMAD.WIDE.U32 R8, R17, 0x2, R4.reuse ;  /* 0x0000000211087825 */ /* 0x100fe400078e0004 */
[----:B------:R-:W4:Y:S02]  /*0ed0*/  LDG.E.U16.CONSTANT R24, desc[UR6][R24.64] ;  /* 0x0000000618187981 */ /* 0x000f24000c1e9500 */
[----:B------:R-:W-:Y:S02]  /*0ee0*/  IMAD.WIDE.U32 R20, R27, 0x2, R4 ;  /* 0x000000021b147825 */ /* 0x000fe400078e0004 */
[----:B------:R-:W5:Y:S02]  /*0ef0*/  LDG.E.U16.CONSTANT R26, desc[UR6][R8.64] ;  /* 0x00000006081a7981 */ /* 0x000f64000c1e9500 */
[----:B0-----:R-:W-:-:S02]  /*0f00*/  IMAD.WIDE.U32 R6, R29, 0x2, R2 ;  /* 0x000000021d067825 */ /* 0x001fc400078e0002 */
[----:B------:R-:W5:Y:S02]  /*0f10*/  LDG.E.U16.CONSTANT R20, desc[UR6][R20.64] ;  /* 0x0000000614147981 */ /* 0x000f64000c1e9500 */
[--C-:B------:R-:W-:Y:S02]  /*0f20*/  IMAD.WIDE.U32 R10, R17, 0x2, R2.reuse ;  /* 0x00000002110a7825 */ /* 0x100fe400078e0002 */
[----:B------:R0:W5:Y:S02]  /*0f30*/  LDG.E.U16.CONSTANT R28, desc[UR6][R6.64] ;  /* 0x00000006061c7981 */ /* 0x000164000c1e9500 */
[----:B------:R-:W-:Y:S02]  /*0f40*/  IMAD.WIDE.U32 R22, R27, 0x2, R2 ;  /* 0x000000021b167825 */ /* 0x000fe400078e0002 */
[----:B------:R-:W5:Y:S04]  /*0f50*/  LDG.E.U16.CONSTANT R10, desc[UR6][R10.64] ;  /* 0x000000060a0a7981 */ /* 0x000f68000c1e9500 */
[----:B------:R1:W5:Y:S01]  /*0f60*/  LDG.E.U16.CONSTANT R22, desc[UR6][R22.64] ;  /* 0x0000000616167981 */ /* 0x000362000c1e9500 */
[----:B------:R-:W-:-:S02]  /*0f70*/  IADD3 R29, P1, PT, R13, R29, RZ ;  /* 0x0000001d0d1d7210 */ /* 0x000fc40007f3e0ff */
[----:B0-----:R-:W-:-:S03]  /*0f80*/  IADD3 R7, P0, PT, R13, R19, RZ ;  /* 0x000000130d077210 */ /* 0x001fc60007f1e0ff */
[--C-:B------:R-:W-:Y:S02]  /*0f90*/  IMAD.X R19, RZ, RZ, R14.reuse, P1 ;  /* 0x000000ffff137224 */ /* 0x100fe400008e060e */
[----:B------:R-:W-:Y:S01]  /*0fa0*/  IMAD.X R25, RZ, RZ, R14, P0 ;  /* 0x000000ffff197224 */ /* 0x000fe200000e060e */
[----:B------:R-:W-:Y:S02]  /*0fb0*/  LEA R8, P0, R7, UR4, 0x1 ;  /* 0x0000000407087c11 */ /* 0x000fe4000f8008ff */
[----:B------:R-:W-:Y:S02]  /*0fc0*/  LEA R6, P1, R29, UR4, 0x1 ;  /* 0x000000041d067c11 */ /* 0x000fe4000f8208ff */
[----:B------:R-:W-:Y:S02]  /*0fd0*/  LEA.HI.X R9, R7, UR5, R25, 0x1, P0 ;  /* 0x0000000507097c11 */ /* 0x000fe400080f0c19 */
[----:B------:R-:W-:Y:S02]  /*0fe0*/  LEA.HI.X R7, R29, UR5, R19, 0x1, P1 ;  /* 0x000000051d077c11 */ /* 0x000fe400088f0c13 */
[----:B------:R-:W-:-:S02]  /*0ff0*/  IADD3 R17, P0, PT, R13, R17, RZ ;  /* 0x000000110d117210 */ /* 0x000fc40007f1e0ff */
[----:B-1----:R-:W-:Y:S02]  /*1000*/  IADD3 R23, P1, PT, R13, R27, RZ ;  /* 0x0000001b0d177210 */ /* 0x002fe40007f3e0ff */
[----:B--2---:R-:W-:-:S05]  /*1010*/  SHF.L.U32 R11, R16, 0x10, RZ ;  /* 0x00000010100b7819 */ /* 0x004fca00000006ff */
[----:B------:R-:W-:Y:S01]  /*1020*/  FMUL R11, R0, R11 ;  /* 0x0000000b000b7220 */ /* 0x000fe20000400000 */
[----:B---3--:R-:W-:Y:S02]  /*1030*/  IMAD.U32 R18, R18, 0x10000, RZ ;  /* 0x0001000012127824 */ /* 0x008fe400078e00ff */
[----:B----4-:R-:W-:Y:S02]  /*1040*/  IMAD.U32 R19, R24, 0x10000, RZ ;  /* 0x0001000018137824 */ /* 0x010fe400078e00ff */
[----:B------:R-:W-:Y:S01]  /*1050*/  FMUL R18, R18, R11 ;  /* 0x0000000b12127220 */ /* 0x000fe20000400000 */
[----:B-----5:R-:W-:Y:S01]  /*1060*/  SHF.L.U32 R21, R26, 0x10, RZ ;  /* 0x000000101a157819 */ /* 0x020fe200000006ff */
[----:B------:R-:W-:Y:S01]  /*1070*/  FMUL R19, R0, R19 ;  /* 0x0000001300137220 */ /* 0x000fe20000400000 */
[----:B------:R-:W-:-:S03]  /*1080*/  SHF.L.U32 R11, R20, 0x10, RZ ;  /* 0x00000010140b7819 */ /* 0x000fc600000006ff */
[----:B------:R-:W-:Y:S01]  /*1090*/  FMUL R21, R0, R21 ;  /* 0x0000001500157220 */ /* 0x000fe20000400000 */
[----:B------:R-:W-:Y:S02]  /*10a0*/  IMAD.U32 R28, R28, 0x10000, RZ ;  /* 0x000100001c1c7824 */ /* 0x000fe400078e00ff */
[----:B------:R-:W-:Y:S02]  /*10b0*/  IMAD.U32 R10, R10, 0x10000, RZ ;  /* 0x000100000a0a7824 */ /* 0x000fe400078e00ff */
[----:B------:R-:W-:Y:S01]  /*10c0*/  FMUL R19, R28, R19 ;  /* 0x000000131c137220 */ /* 0x000fe20000400000 */
[--C-:B------:R-:W-:Y:S02]  /*10d0*/  IMAD.X R24, RZ, RZ, R14.reuse, P0 ;  /* 0x000000ffff187224 */ /* 0x100fe400000e060e */
[----:B------:R-:W-:Y:S01]  /*10e0*/  FMUL R25, R0, R11 ;  /* 0x0000000b00197220 */ /* 0x000fe20000400000 */
[----:B------:R-:W-:Y:S01]  /*10f0*/  SHF.L.U32 R22, R22, 0x10, RZ ;  /* 0x0000001016167819 */ /* 0x000fe200000006ff */
[----:B------:R-:W-:Y:S01]  /*1100*/  FMUL R21, R10, R21 ;  /* 0x000000150a157220 */ /* 0x000fe20000400000 */
[----:B------:R-:W-:Y:S01]  /*1110*/  LEA R10, P0, R17, UR4, 0x1 ;  /* 0x00000004110a7c11 */ /* 0x000fe2000f8008ff */
[----:B------:R-:W-:Y:S01]  /*1120*/  IMAD.X R20, RZ, RZ, R14, P1 ;  /* 0x000000ffff147224 */ /* 0x000fe200008e060e */
[----:B------:R-:W-:Y:S01]  /*1130*/  LEA R16, P1, R23, UR4, 0x1 ;  /* 0x0000000417107c11 */ /* 0x000fe2000f8208ff */
[----:B------:R-:W-:Y:S01]  /*1140*/  FMUL R22, R22, R25 ;  /* 0x0000001916167220 */ /* 0x000fe20000400000 */
[----:B------:R-:W-:-:S02]  /*1150*/  F2FP.BF16.F32.PACK_AB R19, RZ, R19 ;  /* 0x00000013ff13723e */ /* 0x000fc400000010ff */
[----:B------:R-:W-:Y:S02]  /*1160*/  LEA.HI.X R11, R17, UR5, R24, 0x1, P0 ;  /* 0x00000005110b7c11 */ /* 0x000fe400080f0c18 */
[----:B------:R-:W-:Y:S02]  /*1170*/  F2FP.BF16.F32.PACK_AB R18, RZ, R18 ;  /* 0x00000012ff12723e */ /* 0x000fe400000010ff */
[--C-:B------:R-:W-:Y:S02]  /*1180*/  LEA.HI.X R17, R23, UR5, R20.reuse, 0x1, P1 ;  /* 0x0000000517117c11 */ /* 0x100fe400088f0c14 */
[----:B------:R-:W-:Y:S02]  /*1190*/  PRMT R20, R19, 0x7610, R20 ;  /* 0x0000761013147816 */ /* 0x000fe40000000014 */
[----:B------:R-:W-:Y:S02]  /*11a0*/  F2FP.BF16.F32.PACK_AB R21, RZ, R21 ;  /* 0x00000015ff15723e */ /* 0x000fe400000010ff */
[----:B------:R-:W-:Y:S01]  /*11b0*/  F2FP.BF16.F32.PACK_AB R22, RZ, R22 ;  /* 0x00000016ff16723e */ /* 0x000fe200000010ff */
[----:B------:R1:W-:Y:S01]  /*11c0*/  STG.E.U16 desc[UR6][R8.64], R18 ;  /* 0x0000001208007986 */ /* 0x0003e2000c101506 */
[----:B------:R-:W-:-:S03]  /*11d0*/  IMAD.IADD R19, R27, 0x1, R12 ;  /* 0x000000011b137824 */ /* 0x000fc600078e020c */
[----:B------:R1:W-:Y:S04]  /*11e0*/  STG.E.U16 desc[UR6][R6.64], R20 ;  /* 0x0000001406007986 */ /* 0x0003e8000c101506 */
[----:B------:R1:W-:Y:S04]  /*11f0*/  STG.E.U16 desc[UR6][R10.64], R21 ;  /* 0x000000150a007986 */ /* 0x0003e8000c101506 */
[----:B------:R1:W-:Y:S01]  /*1200*/  STG.E.U16 desc[UR6][R16.64], R22 ;  /* 0x0000001610007986 */ /* 0x0003e2000c101506 */
[----:B------:R-:W-:-:S13]  /*1210*/  ISETP.GE.AND P0, PT, R19, R15, PT ;  /* 0x0000000f1300720c */ /* 0x000fda0003f06270 */
[----:B-1----:R-:W-:Y:S05]  /*1220*/  @!P0 BRA `(.L_x_184) ;  /* 0xfffffffc00048947 */ /* 0x002fea000383ffff */
[----:B------:R-:W-:Y:S05]  /*1230*/  EXIT ;  /* 0x000000000000794d */ /* 0x000fea0003800000 */
.L_x_178:
[----:B------:R-:W-:Y:S02]  /*1240*/  HFMA2 R16, -RZ, RZ, 0, 1.847743988037109375e-06 ;  /* 0x0000001fff107431 */ /* 0x000fe400000001ff */
[----:B------:R-:W-:Y:S02]  /*1250*/  IMAD.MOV.U32 R11, RZ, RZ, 0x10 ;  /* 0x00000010ff0b7424 */ /* 0x000fe400078e00ff */
[----:B------:R-:W-:-:S07]  /*1260*/  IMAD.MOV.U32 R10, RZ, RZ, -0x1 ;  /* 0xffffffffff0a7424 */ /* 0x000fce00078e00ff */
[----:B-1----:R-:W-:Y:S05]  /*1270*/  WARPSYNC.COLLECTIVE R10, `(.L_x_185) ;  /* 0x000000000a087348 */ /* 0x002fea0003c00000 */
[----:B-1----:R0:W1:Y:S02]  /*1280*/  SHFL.BFLY P0, R8, R3, R11, R16 ;  /* 0x0c00000b03087389 */ /* 0x0020640000000010 */
[----:B01----:R-:W-:Y:S05]  /*1290*/  ENDCOLLECTIVE ;  /* 0x000000000000791b */ /* 0x003fea0003800000 */
.L_x_185:
[----:B------:R-:W-:Y:S02]  /*12a0*/  IMAD.MOV.U32 R11, RZ, RZ, 0x8 ;  /* 0x00000008ff0b7424 */ /* 0x000fe400078e00ff */
[----:B------:R-:W-:-:S04]  /*12b0*/  IMAD.MOV.U32 R0, RZ, RZ, R8 ;  /* 0x000000ffff007224 */ /* 0x000fc800078e0008 */
[----:B------:R-:W-:-:S05]  /*12c0*/  FADD R0, R0, R3 ;  /* 0x0000000300007221 */ /* 0x000fca0000000000 */
[----:B------:R-:W-:-:S07]  /*12d0*/  MOV R3, R0 ;  /* 0x0000000000037202 */ /* 0x000fce0000000f00 */
[----:B------:R-:W-:Y:S05]  /*12e0*/  WARPSYNC.COLLECTIVE R10, `(.L_x_186) ;  /* 0x000000000a087348 */ /* 0x000fea0003c00000 */
[----:B------:R0:W1:Y:S02]  /*12f0*/  SHFL.BFLY P0, R8, R3, R11, R16 ;  /* 0x0c00000b03087389 */ /* 0x0000640000000010 */
[----:B01----:R-:W-:Y:S05]  /*1300*/  ENDCOLLECTIVE ;  /* 0x000000000000791b */ /* 0x003fea0003800000 */
.L_x_186:
[----:B------:R-:W-:Y:S02]  /*1310*/  IMAD.MOV.U32 R11, RZ, RZ, 0x4 ;  /* 0x00000004ff0b7424 */ /* 0x000fe400078e00ff */
[----:B------:R-:W-:-:S04]  /*1320*/  IMAD.MOV.U32 R7, RZ, RZ, R8 ;  /* 0x000000ffff077224 */ /* 0x000fc800078e0008 */
[----:B------:R-:W-:-:S05]  /*1330*/  FADD R7, R0, R7 ;  /* 0x0000000700077221 */ /* 0x000fca0000000000 */
[----:B------:R-:W-:-:S07]  /*1340*/  MOV R3, R7 ;  /* 0x0000000700037202 */ /* 0x000fce0000000f00 */
[----:B------:R-:W-:Y:S05]  /*1350*/  WARPSYNC.COLLECTIVE R10, `(.L_x_187) ;  /* 0x000000000a087348 */ /* 0x000fea0003c00000 */
[----:B------:R0:W1:Y:S02]  /*1360*/  SHFL.BFLY P0, R8, R3, R11, R16 ;  /* 0x0c00000b03087389 */ /* 0x0000640000000010 */
[----:B01----:R-:W-:Y:S05]  /*1370*/  ENDCOLLECTIVE ;  /* 0x000000000000791b */ /* 0x003fea0003800000 */
.L_x_187:
[----:B------:R-:W-:Y:S02]  /*1380*/  IMAD.MOV.U32 R11, RZ, RZ, 0x2 ;  /* 0x00000002ff0b7424 */ /* 0x000fe400078e00ff */
[----:B------:R-:W-:-:S04]  /*1390*/  IMAD.MOV.U32 R6, RZ, RZ, R8 ;  /* 0x000000ffff067224 */ /* 0x000fc800078e0008 */
[----:B------:R-:W-:-:S05]  /*13a0*/  FADD R6, R7, R6 ;  /* 0x0000000607067221 */ /* 0x000fca0000000000 */
[----:B------:R-:W-:-:S07]  /*13b0*/  MOV R3, R6 ;  /* 0x0000000600037202 */ /* 0x000fce0000000f00 */
[----:B------:R-:W-:Y:S05]  /*13c0*/  WARPSYNC.COLLECTIVE R10, `(.L_x_188) ;  /* 0x000000000a087348 */ /* 0x000fea0003c00000 */
[----:B------:R0:W1:Y:S02]  /*13d0*/  SHFL.BFLY P0, R8, R3, R11, R16 ;  /* 0x0c00000b03087389 */ /* 0x0000640000000010 */
[----:B01----:R-:W-:Y:S05]  /*13e0*/  ENDCOLLECTIVE ;  /* 0x000000000000791b */ /* 0x003fea0003800000 */
.L_x_188:
[----:B------:R-:W-:Y:S02]  /*13f0*/  IMAD.MOV.U32 R11, RZ, RZ, 0x1 ;  /* 0x00000001ff0b7424 */ /* 0x000fe400078e00ff */
[----:B------:R-:W-:-:S04]  /*1400*/  IMAD.MOV.U32 R9, RZ, RZ, R8 ;  /* 0x000000ffff097224 */ /* 0x000fc800078e0008 */
[----:B------:R-:W-:-:S05]  /*1410*/  FADD R9, R6, R9 ;  /* 0x0000000906097221 */ /* 0x000fca0000000000 */
[----:B------:R-:W-:-:S07]  /*1420*/  MOV R3, R9 ;  /* 0x0000000900037202 */ /* 0x000fce0000000f00 */
[----:B------:R-:W-:Y:S05]  /*1430*/  WARPSYNC.COLLECTIVE R10, `(.L_x_189) ;  /* 0x000000000a087348 */ /* 0x000fea0003c00000 */
[----:B------:R0:W1:Y:S02]  /*1440*/  SHFL.BFLY P0, R8, R3, R11, R16 ;  /* 0x0c00000b03087389 */ /* 0x0000640000000010 */
[----:B01----:R-:W-:Y:S05]  /*1450*/  ENDCOLLECTIVE ;  /* 0x000000000000791b */ /* 0x003fea0003800000 */
.L_x_189:
[----:B------:R-:W-:Y:S05]  /*1460*/  BRA `(.L_x_190) ;  /* 0xfffffff000f47947 */ /* 0x000fea000383ffff */
        .weak           $__internal_5_$__cuda_sm3x_div_rn_noftz_f32_slowpath
        .type           $__internal_5_$__cuda_sm3x_div_rn_noftz_f32_slowpath,@function
        .size           $__internal_5_$__cuda_sm3x_div_rn_noftz_f32_slowpath,(.L_x_340 - $__internal_5_$__cuda_sm3x_div_rn_noftz_f32_slowpath)
$__internal_5_$__cuda_sm3x_div_rn_noftz_f32_slowpath:
        /* <DEDUP_REMOVED lines=36> */
.L_x_192:
        /* <DEDUP_REMOVED lines=51> */
.L_x_199:
[----:B------:R-:W-:-:S04]  /*19e0*/  LOP3.LUT R0, R0, 0x80000000, RZ, 0xc0, !PT ;  /* 0x8000000000007812 */ /* 0x000fc800078ec0ff */
[----:B------:R-:W-:Y:S01]  /*19f0*/  LOP3.LUT R0, R0, 0x7f800000, RZ, 0xfc, !PT ;  /* 0x7f80000000007812 */ /* 0x000fe200078efcff */
[----:B------:R-:W-:Y:S06]  /*1a00*/  BRA `(.L_x_200) ;  /* 0x0000000000047947 */ /* 0x000fec0003800000 */
.L_x_198:
[----:B------:R-:W-:-:S07]  /*1a10*/  LEA R0, R7, R0, 0x17 ;  /* 0x0000000007007211 */ /* 0x000fce00078eb8ff */
.L_x_200:
[----:B------:R-:W-:Y:S05]  /*1a20*/  BSYNC.RECONVERGENT B2 ;  /* 0x0000000000027941 */ /* 0x000fea0003800200 */
.L_x_197:
[----:B------:R-:W-:Y:S05]  /*1a30*/  BRA `(.L_x_201) ;  /* 0x0000000000207947 */ /* 0x000fea0003800000 */
.L_x_196:
[----:B------:R-:W-:-:S04]  /*1a40*/  LOP3.LUT R0, R9, 0x80000000, R8, 0x48, !PT ;  /* 0x8000000009007812 */ /* 0x000fc800078e4808 */
[----:B------:R-:W-:Y:S01]  /*1a50*/  LOP3.LUT R0, R0, 0x7f800000, RZ, 0xfc, !PT ;  /* 0x7f80000000007812 */ /* 0x000fe200078efcff */
[----:B------:R-:W-:Y:S06]  /*1a60*/  BRA `(.L_x_201) ;  /* 0x0000000000147947 */ /* 0x000fec0003800000 */
.L_x_195:
[----:B------:R-:W-:Y:S01]  /*1a70*/  LOP3.LUT R0, R9, 0x80000000, R8, 0x48, !PT ;  /* 0x8000000009007812 */ /* 0x000fe200078e4808 */
[----:B------:R-:W-:Y:S06]  /*1a80*/  BRA `(.L_x_201) ;  /* 0x00000000000c7947 */ /* 0x000fec0003800000 */
.L_x_194:
[----:B------:R-:W0:Y:S01]  /*1a90*/  MUFU.RSQ R0, -QNAN ;  /* 0xffc0000000007908 */ /* 0x000e220000001400 */
[----:B------:R-:W-:Y:S05]  /*1aa0*/  BRA `(.L_x_201) ;  /* 0x0000000000047947 */ /* 0x000fea0003800000 */
.L_x_193:
[----:B------:R-:W-:-:S07]  /*1ab0*/  FADD.FTZ R0, R0, R3 ;  /* 0x0000000300007221 */ /* 0x000fce0000010000 */
.L_x_201:
[----:B------:R-:W-:Y:S05]  /*1ac0*/  BSYNC.RECONVERGENT B1 ;  /* 0x0000000000017941 */ /* 0x000fea0003800200 */
.L_x_191:
[----:B------:R-:W-:-:S04]  /*1ad0*/  IMAD.MOV.U32 R3, RZ, RZ, 0x0 ;  /* 0x00000000ff037424 */ /* 0x000fc800078e00ff */
[----:B0-----:R-:W-:Y:S05]  /*1ae0*/  RET.REL.NODEC R2 `(_Z14rmsnorm_kernelI13__nv_bfloat16fEvPT_PKS1_S4_if) ;  /* 0xffffffe402447950 */ /* 0x001fea0003c3ffff */
.L_x_202:
        /* <DEDUP_REMOVED lines=9> */
.L_x_340:


//--------------------- .text._Z14rmsnorm_kernelI6__halffEvPT_PKS1_S4_if --------------------------
	.section	.text._Z14rmsnorm_kernelI6__halffEvPT_PKS1_S4_if,"ax",@progbits
	.align	128
        .global         _Z14rmsnorm_kernelI6__halffEvPT_PKS1_S4_if
        .type           _Z14rmsnorm_kernelI6__halffEvPT_PKS1_S4_if,@function
        .size           _Z14rmsnorm_kernelI6__halffEvPT_PKS1_S4_if,(.L_x_341 - _Z14rmsnorm_kernelI6__halffEvPT_PKS1_S4_if)
        .other          _Z14rmsnorm_kernelI6__halffEvPT_PKS1_S4_if,@"STO_CUDA_ENTRY STV_DEFAULT"
_Z14rmsnorm_kernelI6__halffEvPT_PKS1_S4_if:
.text._Z14rmsnorm_kernelI6__halffEvPT_PKS1_S4_if:
        /* <DEDUP_REMOVED lines=15> */
[----:B------:R-:W-:Y:S01]  /*00f0*/  IMAD.IADD R3, R19, 0x1, R12 ;  /* 0x0000000113037824 */ /* 0x000fe200078e020c */
[----:B------:R-:W-:Y:S01]  /*0100*/  ISETP.NE.U32.AND P2, PT, R12, RZ, PT ;  /* 0x000000ff0c00720c */ /* 0x000fe20003f45070 */
[----:B------:R-:W-:Y:S03]  /*0110*/  BSSY.RECONVERGENT B1, `(.L_x_205) ;  /* 0x0000031000017945 */ /* 0x000fe60003800200 */
[CC--:B------:R-:W-:Y:S02]  /*0120*/  ISETP.GE.U32.AND P0, PT, R3.reuse, R2.reuse, PT ;  /* 0x000000020300720c */ /* 0x0c0fe40003f06070 */
[----:B------:R-:W-:Y:S02]  /*0130*/  VIMNMX.U32 R0, PT, PT, R3, R2, !PT ;  /* 0x0000000203007248 */ /* 0x000fe40007fe0000 */
[----:B------:R-:W-:-:S04]  /*0140*/  SEL R8, RZ, 0x1, P0 ;  /* 0x00000001ff087807 */ /* 0x000fc80000000000 */
[----:B------:R-:W-:Y:S01]  /*0150*/  IADD3 R3, PT, PT, R0, -R3, -R8 ;  /* 0x8000000300037210 */ /* 0x000fe20007ffe808 */
[----:B0-----:R-:W0:Y:S02]  /*0160*/  MUFU.RCP R9, R9 ;  /* 0x0000000900097308 */ /* 0x001e240000001000 */
        /* <DEDUP_REMOVED lines=13> */
[----:B------:R-:W-:-:S11]  /*0240*/  MOV R3, R19 ;  /* 0x0000001300037202 */ /* 0x000fd60000000f00 */
[----:B------:R-:W-:Y:S02]  /*0250*/  @P1 IADD3 R7, PT, PT, R7, 0x1, RZ ;  /* 0x0000000107071810 */ /* 0x000fe40007ffe0ff */
        /* <DEDUP_REMOVED lines=9> */
[----:B------:R-:W-:Y:S02]  /*02f0*/  IMAD.SHL.U32 R6, R13, 0x2, RZ ;  /* 0x000000020d067824 */ /* 0x000fe400078e00ff */
[----:B------:R-:W-:Y:S02]  /*0300*/  VIADD R0, R8, 0x1 ;  /* 0x0000000108007836 */ /* 0x000fe40000000000 */
[----:B------:R-:W-:-:S04]  /*0310*/  IMAD.WIDE.U32 R6, R19, 0x2, R6 ;  /* 0x0000000213067825 */ /* 0x000fc800078e0006 */
[----:B------:R-:W-:Y:S01]  /*0320*/  IMAD.MOV.U32 R3, RZ, RZ, R19 ;  /* 0x000000ffff037224 */ /* 0x000fe200078e0013 */
[----:B0-----:R-:W-:Y:S02]  /*0330*/  IADD3 R8, P1, PT, R6, UR4, RZ ;  /* 0x0000000406087c10 */ /* 0x001fe4000ff3e0ff */
[----:B------:R-:W-:Y:S01]  /*0340*/  LOP3.LUT R6, R0, 0x3, RZ, 0xc0, !PT ;  /* 0x0000000300067812 */ /* 0x000fe200078ec0ff */
[----:B------:R-:W-:Y:S01]  /*0350*/  HFMA2 R0, -RZ, RZ, 0, 0 ;  /* 0x00000000ff007431 */ /* 0x000fe200000001ff */
[----:B------:R-:W-:-:S03]  /*0360*/  IADD3.X R7, PT, PT, R7, UR5, RZ, P1, !PT ;  /* 0x0000000507077c10 */ /* 0x000fc60008ffe4ff */
[----:B------:R-:W-:-:S07]  /*0370*/  IMAD.MOV R10, RZ, RZ, -R6 ;  /* 0x000000ffff0a7224 */ /* 0x000fce00078e0a06 */
.L_x_207:
[----:B------:R-:W-:-:S05]  /*0380*/  MOV R9, R7 ;  /* 0x0000000700097202 */ /* 0x000fca0000000f00 */
[----:B------:R0:W2:Y:S01]  /*0390*/  LDG.E.U16.CONSTANT R11, desc[UR6][R8.64] ;  /* 0x00000006080b7981 */ /* 0x0000a2000c1e9500 */
[----:B------:R-:W-:Y:S01]  /*03a0*/  VIADD R10, R10, 0x1 ;  /* 0x000000010a0a7836 */ /* 0x000fe20000000000 */
[C---:B------:R-:W-:Y:S01]  /*03b0*/  IADD3 R3, PT, PT, R12.reuse, R3, RZ ;  /* 0x000000030c037210 */ /* 0x040fe20007ffe0ff */
[----:B------:R-:W-:-:S03]  /*03c0*/  IMAD.WIDE.U32 R6, R12, 0x2, R8 ;  /* 0x000000020c067825 */ /* 0x000fc600078e0008 */
[----:B------:R-:W-:Y:S01]  /*03d0*/  ISETP.NE.AND P1, PT, R10, RZ, PT ;  /* 0x000000ff0a00720c */ /* 0x000fe20003f25270 */
[----:B0-----:R-:W-:Y:S02]  /*03e0*/  IMAD.MOV.U32 R8, RZ, RZ, R6 ;  /* 0x000000ffff087224 */ /* 0x001fe400078e0006 */
[----:B--2---:R-:W-:-:S05]  /*03f0*/  HADD2.F32 R11, -RZ, R11.H0_H0 ;  /* 0x2000000bff0b7230 */ /* 0x004fca0000004100 */
[----:B------:R-:W-:-:S05]  /*0400*/  FFMA R0, R11, R11, R0 ;  /* 0x0000000b0b007223 */ /* 0x000fca0000000000 */
[----:B------:R-:W-:Y:S05]  /*0410*/  @P1 BRA `(.L_x_207) ;  /* 0xfffffffc00d81947 */ /* 0x000fea000383ffff */
.L_x_206:
[----:B------:R-:W-:Y:S05]  /*0420*/  BSYNC.RECONVERGENT B1 ;  /* 0x0000000000017941 */ /* 0x000fea0003800200 */
.L_x_205:
[----:B------:R-:W-:Y:S05]  /*0430*/  @!P0 BRA `(.L_x_204) ;  /* 0x0000000000588947 */ /* 0x000fea0003800000 */
.L_x_208:
        /* <DEDUP_REMOVED lines=11> */
[----:B--2---:R-:W-:-:S05]  /*04f0*/  HADD2.F32 R3, -RZ, R6.H0_H0 ;  /* 0x20000006ff037230 */ /* 0x004fca0000004100 */
[----:B------:R-:W-:Y:S01]  /*0500*/  FFMA R0, R3, R3, R0 ;  /* 0x0000000303007223 */ /* 0x000fe20000000000 */
[----:B------:R-:W-:-:S05]  /*0510*/  IMAD.IADD R3, R21, 0x1, R12 ;  /* 0x0000000115037824 */ /* 0x000fca00078e020c */
[----:B------:R-:W-:Y:S01]  /*0520*/  ISETP.GE.AND P0, PT, R3, R2, PT ;  /* 0x000000020300720c */ /* 0x000fe20003f06270 */
[----:B---3--:R-:W-:Y:S02]  /*0530*/  HADD2.F32 R15, -RZ, R8.H0_H0 ;  /* 0x20000008ff0f7230 */ /* 0x008fe40000004100 */
[----:B----4-:R-:W-:-:S03]  /*0540*/  HADD2.F32 R7, -RZ, R10.H0_H0 ;  /* 0x2000000aff077230 */ /* 0x010fc60000004100 */
[----:B------:R-:W-:Y:S01]  /*0550*/  FFMA R0, R15, R15, R0 ;  /* 0x0000000f0f007223 */ /* 0x000fe20000000000 */
[----:B-----5:R-:W-:-:S03]  /*0560*/  HADD2.F32 R9, -RZ, R16.H0_H0 ;  /* 0x20000010ff097230 */ /* 0x020fc60000004100 */
[----:B------:R-:W-:-:S04]  /*0570*/  FFMA R0, R7, R7, R0 ;  /* 0x0000000707007223 */ /* 0x000fc80000000000 */
[----:B------:R-:W-:Y:S01]  /*0580*/  FFMA R0, R9, R9, R0 ;  /* 0x0000000909007223 */ /* 0x000fe20000000000 */
[----:B------:R-:W-:Y:S06]  /*0590*/  @!P0 BRA `(.L_x_208) ;  /* 0xfffffffc00a88947 */ /* 0x000fec000383ffff */
.L_x_204:
[----:B------:R-:W-:Y:S05]  /*05a0*/  BSYNC.RECONVERGENT B0 ;  /* 0x0000000000007941 */ /* 0x000fea0003800200 */
.L_x_203:
        /* <DEDUP_REMOVED lines=9> */
[----:B------:R-:W-:Y:S01]  /*0640*/  @!P0 IADD3 R0, PT, PT, R0, 0x10, RZ ;  /* 0x0000001000008810 */ /* 0x000fe20007ffe0ff */
[----:B------:R-:W2:Y:S03]  /*0650*/  SHFL.BFLY PT, R6, R3, 0x8, 0x1f ;  /* 0x0d001f0003067f89 */ /* 0x000ea600000e0000 */
        /* <DEDUP_REMOVED lines=8> */
[----:B0-----:R-:W-:-:S04]  /*06e0*/  @!P1 LEA R6, R11, R6, 0x18 ;  /* 0x000000060b069211 */ /* 0x001fc800078ec0ff */
[----:B------:R-:W-:Y:S01]  /*06f0*/  @!P1 LEA R6, R19, R6, 0x2 ;  /* 0x0000000613069211 */ /* 0x000fe200078e10ff */
        /* <DEDUP_REMOVED lines=20> */
.L_x_222:
        /* <DEDUP_REMOVED lines=14> */
[----:B0-----:R-:W-:Y:S05]  /*0920*/  CALL.REL.NOINC `($__internal_6_$__cuda_sm3x_div_rn_noftz_f32_slowpath) ;  /* 0x0000000800d07944 */ /* 0x001fea0003c00000 */
[----:B------:R-:W-:-:S07]  /*0930*/  IMAD.MOV.U32 R2, RZ, RZ, R0 ;  /* 0x000000ffff027224 */ /* 0x000fce00078e0000 */
.L_x_212:
[----:B------:R-:W-:Y:S05]  /*0940*/  BSYNC.RECONVERGENT B0 ;  /* 0x0000000000007941 */ /* 0x000fea0003800200 */
.L_x_211:
        /* <DEDUP_REMOVED lines=10> */
.L_x_209:
        /* <DEDUP_REMOVED lines=18> */
[----:B---3--:R-:W-:-:S06]  /*0b10*/  VIADD R2, R6, 0xffffffe ;  /* 0x0ffffffe06027836 */ /* 0x008fcc0000000000 */
[----:B-1----:R1:W0:Y:S02]  /*0b20*/  F2I.FTZ.U32.TRUNC.NTZ R3, R2 ;  /* 0x0000000200037305 */ /* 0x002224000021f000 */
[----:B-1----:R-:W-:Y:S01]  /*0b30*/  IMAD.MOV.U32 R2, RZ, RZ, RZ ;  /* 0x000000ffff027224 */ /* 0x002fe200078e00ff */
[----:B0-----:R-:W-:-:S05]  /*0b40*/  IADD3 R9, PT, PT, RZ, -R3, RZ ;  /* 0x80000003ff097210 */ /* 0x001fca0007ffe0ff */
[----:B------:R-:W-:-:S04]  /*0b50*/  IMAD R9, R9, R12, RZ ;  /* 0x0000000c09097224 */ /* 0x000fc800078e02ff */
[----:B------:R-:W-:Y:S02]  /*0b60*/  IMAD.HI.U32 R6, R3, R9, R2 ;  /* 0x0000000903067227 */ /* 0x000fe400078e0002 */
[----:B------:R-:W0:Y:S04]  /*0b70*/  LDC.64 R2, c[0x0][0x390] ;  /* 0x0000e400ff027b82 */ /* 0x000e280000000a00 */
[----:B------:R-:W-:-:S05]  /*0b80*/  IMAD.HI.U32 R9, R6, R7, RZ ;  /* 0x0000000706097227 */ /* 0x000fca00078e00ff */
[----:B------:R-:W-:-:S05]  /*0b90*/  IADD3 R0, PT, PT, -R9, RZ, RZ ;  /* 0x000000ff09007210 */ /* 0x000fca0007ffe1ff */
[----:B------:R-:W-:Y:S02]  /*0ba0*/  IMAD R7, R12, R0, R7 ;  /* 0x000000000c077224 */ /* 0x000fe400078e0207 */
[----:B------:R-:W1:Y:S03]  /*0bb0*/  LDS R0, [UR4] ;  /* 0x00000004ff007984 */ /* 0x000e660008000800 */
[----:B------:R-:W-:-:S13]  /*0bc0*/  ISETP.GE.U32.AND P0, PT, R7, R12, PT ;  /* 0x0000000c0700720c */ /* 0x000fda0003f06070 */
[----:B------:R-:W-:Y:S02]  /*0bd0*/  @P0 IMAD.IADD R7, R7, 0x1, -R12 ;  /* 0x0000000107070824 */ /* 0x000fe400078e0a0c */
[----:B------:R-:W-:-:S03]  /*0be0*/  @P0 VIADD R9, R9, 0x1 ;  /* 0x0000000109090836 */ /* 0x000fc60000000000 */
[----:B------:R-:W-:-:S13]  /*0bf0*/  ISETP.GE.U32.AND P1, PT, R7, R12, PT ;  /* 0x0000000c0700720c */ /* 0x000fda0003f26070 */
[----:B------:R-:W-:Y:S02]  /*0c00*/  @P1 IADD3 R9, PT, PT, R9, 0x1, RZ ;  /* 0x0000000109091810 */ /* 0x000fe40007ffe0ff */
[----:B------:R-:W-:-:S05]  /*0c10*/  @!P2 LOP3.LUT R9, RZ, R12, RZ, 0x33, !PT ;  /* 0x0000000cff09a212 */ /* 0x000fca00078e33ff */
[----:B------:R-:W-:-:S05]  /*0c20*/  IMAD.IADD R16, R16, 0x1, R9 ;  /* 0x0000000110107824 */ /* 0x000fca00078e0209 */
[----:B------:R-:W-:-:S04]  /*0c30*/  LOP3.LUT R6, R16, 0x3, RZ, 0xc0, !PT ;  /* 0x0000000310067812 */ /* 0x000fc800078ec0ff */
[----:B------:R-:W-:-:S13]  /*0c40*/  ISETP.NE.AND P0, PT, R6, 0x3, PT ;  /* 0x000000030600780c */ /* 0x000fda0003f05270 */
[----:B01--4-:R-:W-:Y:S05]  /*0c50*/  @!P0 BRA `(.L_x_214) ;  /* 0x0000000000688947 */ /* 0x013fea0003800000 */
[----:B------:R-:W0:Y:S01]  /*0c60*/  LDCU.64 UR4, c[0x0][0x380] ;  /* 0x00007000ff0477ac */ /* 0x000e220008000a00 */
[----:B------:R-:W-:-:S05]  /*0c70*/  VIADD R6, R16, 0x1 ;  /* 0x0000000110067836 */ /* 0x000fca0000000000 */
[----:B------:R-:W-:Y:S01]  /*0c80*/  LOP3.LUT R18, R6, 0x3, RZ, 0xc0, !PT ;  /* 0x0000000306127812 */ /* 0x000fe200078ec0ff */
[----:B------:R-:W-:-:S04]  /*0c90*/  IMAD.WIDE.U32 R6, R19, 0x2, RZ ;  /* 0x0000000213067825 */ /* 0x000fc800078e00ff */
[C---:B------:R-:W-:Y:S01]  /*0ca0*/  IMAD R19, R18.reuse, R12, R19 ;  /* 0x0000000c12137224 */ /* 0x040fe200078e0213 */
[----:B------:R-:W-:Y:S02]  /*0cb0*/  IADD3 R18, PT, PT, -R18, RZ, RZ ;  /* 0x000000ff12127210 */ /* 0x000fe40007ffe1ff */
[----:B0-----:R-:W-:-:S04]  /*0cc0*/  LEA R17, P0, R13, UR4, 0x1 ;  /* 0x000000040d117c11 */ /* 0x001fc8000f8008ff */
[----:B------:R-:W-:-:S09]  /*0cd0*/  LEA.HI.X R21, R13, UR5, R14, 0x1, P0 ;  /* 0x000000050d157c11 */ /* 0x000fd200080f0c0e */
.L_x_215:
[----:B------:R-:W-:Y:S02]  /*0ce0*/  IADD3 R8, P0, PT, R4, R6, RZ ;  /* 0x0000000604087210 */ /* 0x000fe40007f1e0ff */
[----:B------:R-:W-:-:S03]  /*0cf0*/  IADD3 R10, P1, PT, R6, UR8, RZ ;  /* 0x00000008060a7c10 */ /* 0x000fc6000ff3e0ff */
[----:B------:R-:W-:Y:S01]  /*0d00*/  IMAD.X R9, R5, 0x1, R7, P0 ;  /* 0x0000000105097824 */ /* 0x000fe200000e0607 */
[----:B------:R-:W-:-:S04]  /*0d10*/  IADD3.X R11, PT, PT, R7, UR9, RZ, P1, !PT ;  /* 0x00000009070b7c10 */ /* 0x000fc80008ffe4ff */
[----:B------:R-:W2:Y:S04]  /*0d20*/  LDG.E.U16.CONSTANT R8, desc[UR6][R8.64] ;  /* 0x0000000608087981 */ /* 0x000ea8000c1e9500 */
[----:B------:R-:W3:Y:S01]  /*0d30*/  LDG.E.U16.CONSTANT R10, desc[UR6][R10.64] ;  /* 0x000000060a0a7981 */ /* 0x000ee2000c1e9500 */
[----:B0-----:R-:W-:Y:S02]  /*0d40*/  IADD3 R22, P0, PT, R6, R17, RZ ;  /* 0x0000001106167210 */ /* 0x001fe40007f1e0ff */
[----:B------:R-:W-:Y:S01]  /*0d50*/  IADD3 R18, PT, PT, R18, 0x1, RZ ;  /* 0x0000000112127810 */ /* 0x000fe20007ffe0ff */
[----:B--2---:R-:W-:Y:S02]  /*0d60*/  HADD2.F32 R23, -RZ, R8.H0_H0 ;  /* 0x20000008ff177230 */ /* 0x004fe40000004100 */
[----:B---3--:R-:W-:-:S03]  /*0d70*/  HADD2.F32 R20, -RZ, R10.H0_H0 ;  /* 0x2000000aff147230 */ /* 0x008fc60000004100 */
[----:B------:R-:W-:-:S04]  /*0d80*/  FMUL R23, R0, R23 ;  /* 0x0000001700177220 */ /* 0x000fc80000400000 */
[----:B------:R-:W-:Y:S01]  /*0d90*/  FMUL R20, R20, R23 ;  /* 0x0000001714147220 */ /* 0x000fe20000400000 */
[----:B------:R-:W-:Y:S01]  /*0da0*/  IMAD.X R23, R7, 0x1, R21, P0 ;  /* 0x0000000107177824 */ /* 0x000fe200000e0615 */
[----:B------:R-:W-:Y:S01]  /*0db0*/  ISETP.NE.AND P0, PT, R18, RZ, PT ;  /* 0x000000ff1200720c */ /* 0x000fe20003f05270 */
[----:B------:R-:W-:Y:S02]  /*0dc0*/  IMAD.WIDE.U32 R6, R12, 0x2, R6 ;  /* 0x000000020c067825 */ /* 0x000fe400078e0006 */
[----:B------:R-:W-:-:S05]  /*0dd0*/  F2FP.F16.F32.PACK_AB R20, RZ, R20 ;  /* 0x00000014ff14723e */ /* 0x000fca00000000ff */
[----:B------:R0:W-:Y:S05]  /*0de0*/  STG.E.U16 desc[UR6][R22.64], R20 ;  /* 0x0000001416007986 */ /* 0x0001ea000c101506 */
[----:B------:R-:W-:Y:S05]  /*0df0*/  @P0 BRA `(.L_x_215) ;  /* 0xfffffffc00b80947 */ /* 0x000fea000383ffff */
.L_x_214:
[----:B------:R-:W-:Y:S05]  /*0e00*/  BSYNC.RECONVERGENT B0 ;  /* 0x0000000000007941 */ /* 0x000fea0003800200 */
.L_x_213:
[----:B------:R-:W-:Y:S01]  /*0e10*/  ISETP.GE.U32.AND P0, PT, R16, 0x3, PT ;  /* 0x000000031000780c */ /* 0x000fe20003f06070 */
[----:B------:R-:W1:-:S12]  /*0e20*/  LDCU.64 UR4, c[0x0][0x380] ;  /* 0x00007000ff0477ac */ /* 0x000e580008000a00 */
[----:B-1----:R-:W-:Y:S05]  /*0e30*/  @!P0 EXIT ;  /* 0x000000000000894d */ /* 0x002fea0003800000 */
.L_x_216:
        /* <DEDUP_REMOVED lines=8> */
[C---:B------:R-:W-:Y:S02]  /*0ec0*/  IMAD.WIDE.U32 R8, R17.reuse, 0x2, R4 ;  /* 0x0000000211087825 */ /* 0x040fe400078e0004 */
[----:B------:R-:W4:Y:S02]  /*0ed0*/  LDG.E.U16.CONSTANT R24, desc[UR6][R24.64] ;  /* 0x0000000618187981 */ /* 0x000f24000c1e9500 */
[--C-:B------:R-:W-:Y:S02]  /*0ee0*/  IMAD.WIDE.U32 R10, R17, 0x2, R2.reuse ;  /* 0x00000002110a7825 */ /* 0x100fe400078e0002 */
[----:B------:R-:W5:Y:S02]  /*0ef0*/  LDG.E.U16.CONSTANT R26, desc[UR6][R8.64] ;  /* 0x00000006081a7981 */ /* 0x000f64000c1e9500 */
[----:B0-----:R-:W-:-:S02]  /*0f00*/  IMAD.WIDE.U32 R6, R29, 0x2, R2 ;  /* 0x000000021d067825 */ /* 0x001fc400078e0002 */
[----:B------:R-:W5:Y:S02]  /*0f10*/  LDG.E.U16.CONSTANT R10, desc[UR6][R10.64] ;  /* 0x000000060a0a7981 */ /* 0x000f64000c1e9500 */
[C---:B------:R-:W-:Y:S02]  /*0f20*/  IMAD.WIDE.U32 R20, R27.reuse, 0x2, R4 ;  /* 0x000000021b147825 */ /* 0x040fe400078e0004 */
        /* <DEDUP_REMOVED lines=13> */
[----:B-1----:R-:W-:Y:S01]  /*1000*/  IADD3 R23, P1, PT, R13, R27, RZ ;  /* 0x0000001b0d177210 */ /* 0x002fe20007f3e0ff */
[----:B--2---:R-:W-:-:S05]  /*1010*/  HADD2.F32 R11, -RZ, R16.H0_H0 ;  /* 0x20000010ff0b7230 */ /* 0x004fca0000004100 */
[----:B------:R-:W-:Y:S01]  /*1020*/  FMUL R11, R0, R11 ;  /* 0x0000000b000b7220 */ /* 0x000fe20000400000 */
[----:B---3--:R-:W-:Y:S02]  /*1030*/  HADD2.F32 R18, -RZ, R18.H0_H0 ;  /* 0x20000012ff127230 */ /* 0x008fe40000004100 */
[----:B----4-:R-:W-:-:S03]  /*1040*/  HADD2.F32 R19, -RZ, R24.H0_H0 ;  /* 0x20000018ff137230 */ /* 0x010fc60000004100 */
[----:B------:R-:W-:Y:S01]  /*1050*/  FMUL R18, R18, R11 ;  /* 0x0000000b12127220 */ /* 0x000fe20000400000 */
[----:B-----5:R-:W-:Y:S02]  /*1060*/  HADD2.F32 R21, -RZ, R26.H0_H0 ;  /* 0x2000001aff157230 */ /* 0x020fe40000004100 */
[C---:B------:R-:W-:Y:S01]  /*1070*/  FMUL R19, R0.reuse, R19 ;  /* 0x0000001300137220 */ /* 0x040fe20000400000 */
[----:B------:R-:W-:Y:S02]  /*1080*/  HADD2.F32 R10, -RZ, R10.H0_H0 ;  /* 0x2000000aff0a7230 */ /* 0x000fe40000004100 */
[----:B------:R-:W-:Y:S01]  /*1090*/  FMUL R21, R0, R21 ;  /* 0x0000001500157220 */ /* 0x000fe20000400000 */
[----:B------:R-:W-:Y:S02]  /*10a0*/  HADD2.F32 R28, -RZ, R28.H0_H0 ;  /* 0x2000001cff1c7230 */ /* 0x000fe40000004100 */
[----:B------:R-:W-:-:S03]  /*10b0*/  HADD2.F32 R11, -RZ, R20.H0_H0 ;  /* 0x20000014ff0b7230 */ /* 0x000fc60000004100 */
[----:B------:R-:W-:Y:S01]  /*10c0*/  FMUL R19, R28, R19 ;  /* 0x000000131c137220 */ /* 0x000fe20000400000 */
[----:B------:R-:W-:Y:S01]  /*10d0*/  FMUL R21, R10, R21 ;  /* 0x000000150a157220 */ /* 0x000fe20000400000 */
[----:B------:R-:W-:Y:S01]  /*10e0*/  IADD3.X R24, PT, PT, RZ, R14, RZ, P0, !PT ;  /* 0x0000000eff187210 */ /* 0x000fe200007fe4ff */
[----:B------:R-:W-:Y:S02]  /*10f0*/  HADD2.F32 R22, -RZ, R22.H0_H0 ;  /* 0x20000016ff167230 */ /* 0x000fe40000004100 */
[----:B------:R-:W-:Y:S01]  /*1100*/  FMUL R25, R0, R11 ;  /* 0x0000000b00197220 */ /* 0x000fe20000400000 */
[----:B------:R-:W-:Y:S01]  /*1110*/  LEA R10, P0, R17, UR4, 0x1 ;  /* 0x00000004110a7c11 */ /* 0x000fe2000f8008ff */
[----:B------:R-:W-:Y:S01]  /*1120*/  IMAD.X R20, RZ, RZ, R14, P1 ;  /* 0x000000ffff147224 */ /* 0x000fe200008e060e */
[----:B------:R-:W-:Y:S01]  /*1130*/  LEA R16, P1, R23, UR4, 0x1 ;  /* 0x0000000417107c11 */ /* 0x000fe2000f8208ff */
[----:B------:R-:W-:Y:S01]  /*1140*/  FMUL R22, R22, R25 ;  /* 0x0000001916167220 */ /* 0x000fe20000400000 */
[----:B------:R-:W-:-:S02]  /*1150*/  F2FP.F16.F32.PACK_AB R19, RZ, R19 ;  /* 0x00000013ff13723e */ /* 0x000fc400000000ff */
[----:B------:R-:W-:Y:S02]  /*1160*/  LEA.HI.X R11, R17, UR5, R24, 0x1, P0 ;  /* 0x00000005110b7c11 */ /* 0x000fe400080f0c18 */
[----:B------:R-:W-:Y:S02]  /*1170*/  F2FP.F16.F32.PACK_AB R18, RZ, R18 ;  /* 0x00000012ff12723e */ /* 0x000fe400000000ff */
[--C-:B------:R-:W-:Y:S02]  /*1180*/  LEA.HI.X R17, R23, UR5, R20.reuse, 0x1, P1 ;  /* 0x0000000517117c11 */ /* 0x100fe400088f0c14 */
[----:B------:R-:W-:Y:S02]  /*1190*/  PRMT R20, R19, 0x7610, R20 ;  /* 0x0000761013147816 */ /* 0x000fe40000000014 */
[----:B------:R-:W-:Y:S02]  /*11a0*/  F2FP.F16.F32.PACK_AB R21, RZ, R21 ;  /* 0x00000015ff15723e */ /* 0x000fe400000000ff */
[----:B------:R-:W-:Y:S01]  /*11b0*/  F2FP.F16.F32.PACK_AB R22, RZ, R22 ;  /* 0x00000016ff16723e */ /* 0x000fe200000000ff */
        /* <DEDUP_REMOVED lines=8> */
.L_x_210:
[----:B------:R-:W-:Y:S02]  /*1240*/  HFMA2 R11, -RZ, RZ, 0, 9.5367431640625e-07 ;  /* 0x00000010ff0b7431 */ /* 0x000fe400000001ff */
[----:B------:R-:W-:Y:S02]  /*1250*/  IMAD.MOV.U32 R16, RZ, RZ, 0x1f ;  /* 0x0000001fff107424 */ /* 0x000fe400078e00ff */
[----:B------:R-:W-:-:S07]  /*1260*/  IMAD.MOV.U32 R10, RZ, RZ, -0x1 ;  /* 0xffffffffff0a7424 */ /* 0x000fce00078e00ff */
[----:B-1----:R-:W-:Y:S05]  /*1270*/  WARPSYNC.COLLECTIVE R10, `(.L_x_217) ;  /* 0x000000000a087348 */ /* 0x002fea0003c00000 */
[----:B-1----:R0:W1:Y:S02]  /*1280*/  SHFL.BFLY P0, R8, R3, R11, R16 ;  /* 0x0c00000b03087389 */ /* 0x0020640000000010 */
[----:B01----:R-:W-:Y:S05]  /*1290*/  ENDCOLLECTIVE ;  /* 0x000000000000791b */ /* 0x003fea0003800000 */
.L_x_217:
[----:B------:R-:W-:Y:S01]  /*12a0*/  IMAD.MOV.U32 R11, RZ, RZ, 0x8 ;  /* 0x00000008ff0b7424 */ /* 0x000fe200078e00ff */
[----:B------:R-:W-:-:S05]  /*12b0*/  MOV R0, R8 ;  /* 0x0000000800007202 */ /* 0x000fca0000000f00 */
[----:B------:R-:W-:-:S04]  /*12c0*/  FADD R0, R0, R3 ;  /* 0x0000000300007221 */ /* 0x000fc80000000000 */
[----:B------:R-:W-:-:S07]  /*12d0*/  IMAD.MOV.U32 R3, RZ, RZ, R0 ;  /* 0x000000ffff037224 */ /* 0x000fce00078e0000 */
[----:B------:R-:W-:Y:S05]  /*12e0*/  WARPSYNC.COLLECTIVE R10, `(.L_x_218) ;  /* 0x000000000a087348 */ /* 0x000fea0003c00000 */
[----:B------:R0:W1:Y:S02]  /*12f0*/  SHFL.BFLY P0, R8, R3, R11, R16 ;  /* 0x0c00000b03087389 */ /* 0x0000640000000010 */
[----:B01----:R-:W-:Y:S05]  /*1300*/  ENDCOLLECTIVE ;  /* 0x000000000000791b */ /* 0x003fea0003800000 */
.L_x_218:
[----:B------:R-:W-:Y:S01]  /*1310*/  IMAD.MOV.U32 R11, RZ, RZ, 0x4 ;  /* 0x00000004ff0b7424 */ /* 0x000fe200078e00ff */
[----:B------:R-:W-:-:S05]  /*1320*/  MOV R7, R8 ;  /* 0x0000000800077202 */ /* 0x000fca0000000f00 */
[----:B------:R-:W-:-:S04]  /*1330*/  FADD R7, R0, R7 ;  /* 0x0000000700077221 */ /* 0x000fc80000000000 */
[----:B------:R-:W-:-:S07]  /*1340*/  IMAD.MOV.U32 R3, RZ, RZ, R7 ;  /* 0x000000ffff037224 */ /* 0x000fce00078e0007 */
[----:B------:R-:W-:Y:S05]  /*1350*/  WARPSYNC.COLLECTIVE R10, `(.L_x_219) ;  /* 0x000000000a087348 */ /* 0x000fea0003c00000 */
[----:B------:R0:W1:Y:S02]  /*1360*/  SHFL.BFLY P0, R8, R3, R11, R16 ;  /* 0x0c00000b03087389 */ /* 0x0000640000000010 */
[----:B01----:R-:W-:Y:S05]  /*1370*/  ENDCOLLECTIVE ;  /* 0x000000000000791b */ /* 0x003fea0003800000 */
.L_x_219:
[----:B------:R-:W-:Y:S01]  /*1380*/  IMAD.MOV.U32 R11, RZ, RZ, 0x2 ;  /* 0x00000002ff0b7424 */ /* 0x000fe200078e00ff */
[----:B------:R-:W-:-:S05]  /*1390*/  MOV R6, R8 ;  /* 0x0000000800067202 */ /* 0x000fca0000000f00 */
[----:B------:R-:W-:-:S04]  /*13a0*/  FADD R6, R7, R6 ;  /* 0x0000000607067221 */ /* 0x000fc80000000000 */
[----:B------:R-:W-:-:S07]  /*13b0*/  IMAD.MOV.U32 R3, RZ, RZ, R6 ;  /* 0x000000ffff037224 */ /* 0x000fce00078e0006 */
[----:B------:R-:W-:Y:S05]  /*13c0*/  WARPSYNC.COLLECTIVE R10, `(.L_x_220) ;  /* 0x000000000a087348 */ /* 0x000fea0003c00000 */
[----:B------:R0:W1:Y:S02]  /*13d0*/  SHFL.BFLY P0, R8, R3, R11, R16 ;  /* 0x0c00000b03087389 */ /* 0x0000640000000010 */
[----:B01----:R-:W-:Y:S05]  /*13e0*/  ENDCOLLECTIVE ;  /* 0x000000000000791b */ /* 0x003fea0003800000 */
.L_x_220:
[----:B------:R-:W-:Y:S01]  /*13f0*/  HFMA2 R11, -RZ, RZ, 0, 5.9604644775390625e-08 ;  /* 0x00000001ff0b7431 */ /* 0x000fe200000001ff */
[----:B------:R-:W-:-:S05]  /*1400*/  MOV R9, R8 ;  /* 0x0000000800097202 */ /* 0x000fca0000000f00 */
[----:B------:R-:W-:-:S04]  /*1410*/  FADD R9, R6, R9 ;  /* 0x0000000906097221 */ /* 0x000fc80000000000 */
[----:B------:R-:W-:-:S07]  /*1420*/  IMAD.MOV.U32 R3, RZ, RZ, R9 ;  /* 0x000000ffff037224 */ /* 0x000fce00078e0009 */
[----:B------:R-:W-:Y:S05]  /*1430*/  WARPSYNC.COLLECTIVE R10, `(.L_x_221) ;  /* 0x000000000a087348 */ /* 0x000fea0003c00000 */
[----:B------:R0:W1:Y:S02]  /*1440*/  SHFL.BFLY P0, R8, R3, R11, R16 ;  /* 0x0c00000b03087389 */ /* 0x0000640000000010 */
[----:B01----:R-:W-:Y:S05]  /*1450*/  ENDCOLLECTIVE ;  /* 0x000000000000791b */ /* 0x003fea0003800000 */
.L_x_221:
[----:B------:R-:W-:Y:S05]  /*1460*/  BRA `(.L_x_222) ;  /* 0xfffffff000f47947 */ /* 0x000fea000383ffff */
        .weak           $__internal_6_$__cuda_sm3x_div_rn_noftz_f32_slowpath
        .type           $__internal_6_$__cuda_sm3x_div_rn_noftz_f32_slowpath,@function
        .size           $__internal_6_$__cuda_sm3x_div_rn_noftz_f32_slowpath,(.L_x_341 - $__internal_6_$__cuda_sm3x_div_rn_noftz_f32_slowpath)
$__internal_6_$__cuda_sm3x_div_rn_noftz_f32_slowpath:
        /* <DEDUP_REMOVED lines=36> */
.L_x_224:
        /* <DEDUP_REMOVED lines=51> */
.L_x_231:
[----:B------:R-:W-:-:S04]  /*19e0*/  LOP3.LUT R0, R0, 0x80000000, RZ, 0xc0, !PT ;  /* 0x8000000000007812 */ /* 0x000fc800078ec0ff */
[----:B------:R-:W-:Y:S01]  /*19f0*/  LOP3.LUT R0, R0, 0x7f800000, RZ, 0xfc, !PT ;  /* 0x7f80000000007812 */ /* 0x000fe200078efcff */
[----:B------:R-:W-:Y:S06]  /*1a00*/  BRA `(.L_x_232) ;  /* 0x0000000000047947 */ /* 0x000fec0003800000 */
.L_x_230:
[----:B------:R-:W-:-:S07]  /*1a10*/  IMAD R0, R7, 0x800000, R0 ;  /* 0x0080000007007824 */ /* 0x000fce00078e0200 */
.L_x_232:
[----:B------:R-:W-:Y:S05]  /*1a20*/  BSYNC.RECONVERGENT B2 ;  /* 0x0000000000027941 */ /* 0x000fea0003800200 */
.L_x_229:
[----:B------:R-:W-:Y:S05]  /*1a30*/  BRA `(.L_x_233) ;  /* 0x0000000000207947 */ /* 0x000fea0003800000 */
.L_x_228:
[----:B------:R-:W-:-:S04]  /*1a40*/  LOP3.LUT R0, R9, 0x80000000, R8, 0x48, !PT ;  /* 0x8000000009007812 */ /* 0x000fc800078e4808 */
[----:B------:R-:W-:Y:S01]  /*1a50*/  LOP3.LUT R0, R0, 0x7f800000, RZ, 0xfc, !PT ;  /* 0x7f80000000007812 */ /* 0x000fe200078efcff */
[----:B------:R-:W-:Y:S06]  /*1a60*/  BRA `(.L_x_233) ;  /* 0x0000000000147947 */ /* 0x000fec0003800000 */
.L_x_227:
[----:B------:R-:W-:Y:S01]  /*1a70*/  LOP3.LUT R0, R9, 0x80000000, R8, 0x48, !PT ;  /* 0x8000000009007812 */ /* 0x000fe200078e4808 */
[----:B------:R-:W-:Y:S06]  /*1a80*/  BRA `(.L_x_233) ;  /* 0x00000000000c7947 */ /* 0x000fec0003800000 */
.L_x_226:
[----:B------:R-:W0:Y:S01]  /*1a90*/  MUFU.RSQ R0, -QNAN ;  /* 0xffc0000000007908 */ /* 0x000e220000001400 */
[----:B------:R-:W-:Y:S05]  /*1aa0*/  BRA `(.L_x_233) ;  /* 0x0000000000047947 */ /* 0x000fea0003800000 */
.L_x_225:
[----:B------:R-:W-:-:S07]  /*1ab0*/  FADD.FTZ R0, R0, R3 ;  /* 0x0000000300007221 */ /* 0x000fce0000010000 */
.L_x_233:
[----:B------:R-:W-:Y:S05]  /*1ac0*/  BSYNC.RECONVERGENT B1 ;  /* 0x0000000000017941 */ /* 0x000fea0003800200 */
.L_x_223:
[----:B------:R-:W-:-:S04]  /*1ad0*/  HFMA2 R3, -RZ, RZ, 0, 0 ;  /* 0x00000000ff037431 */ /* 0x000fc800000001ff */
[----:B0-----:R-:W-:Y:S05]  /*1ae0*/  RET.REL.NODEC R2 `(_Z14rmsnorm_kernelI6__halffEvPT_PKS1_S4_if) ;  /* 0xffffffe402447950 */ /* 0x001fea0003c3ffff */
.L_x_234:
        /* <DEDUP_REMOVED lines=9> */
.L_x_341:


//--------------------- .text._Z39rmsnorm_residual_kernel_bf16_vectorizedP13__nv_bfloat16S0_PKS_S2_S2_if --------------------------
	.section	.text._Z39rmsnorm_residual_kernel_bf16_vectorizedP13__nv_bfloat16S0_PKS_S2_S2_if,"ax",@progbits
	.align	128
        .global         _Z39rmsnorm_residual_kernel_bf16_vectorizedP13__nv_bfloat16S0_PKS_S2_S2_if
        .type           _Z39rmsnorm_residual_kernel_bf16_vectorizedP13__nv_bfloat16S0_PKS_S2_S2_if,@function
        .size           _Z39rmsnorm_residual_kernel_bf16_vectorizedP13__nv_bfloat16S0_PKS_S2_S2_if,(.L_x_342 - _Z39rmsnorm_residual_kernel_bf16_vectorizedP13__nv_bfloat16S0_PKS_S2_S2_if)
        .other          _Z39rmsnorm_residual_kernel_bf16_vectorizedP13__nv_bfloat16S0_PKS_S2_S2_if,@"STO_CUDA_ENTRY STV_DEFAULT"
_Z39rmsnorm_residual_kernel_bf16_vectorizedP13__nv_bfloat16S0_PKS_S2_S2_if:
.text._Z39rmsnorm_residual_kernel_bf16_vectorizedP13__nv_bfloat16S0_PKS_S2_S2_if:
[----:B------:R-:W-:Y:S08]  /*0000*/  LDC R1, c[0x0][0x37c] ;  /* 0x0000df00ff017b82 */ /* 0x000ff00000000800 */
[----:B------:R-:W0:Y:S01]  /*0010*/  S2UR UR4, SR_CTAID.X ;  /* 0x00000000000479c3 */ /* 0x000e220000002500 */
[----:B------:R-:W1:Y:S01]  /*0020*/  S2R R8, SR_TID.X ;  /* 0x0000000000087919 */ /* 0x000e620000002100 */
[----:B------:R-:W2:Y:S01]  /*0030*/  LDCU UR17, c[0x0][0x3a8] ;  /* 0x00007500ff1177ac */ /* 0x000ea20008000800 */
[----:B------:R-:W-:Y:S01]  /*0040*/  BSSY.RECONVERGENT B0, `(.L_x_235) ;  /* 0x00000a0000007945 */ /* 0x000fe20003800200 */
[----:B------:R-:W-:Y:S01]  /*0050*/  HFMA2 R2, -RZ, RZ, 0, 0 ;  /* 0x00000000ff027431 */ /* 0x000fe200000001ff */
[----:B------:R-:W3:Y:S03]  /*0060*/  LDCU.128 UR12, c[0x0][0x380] ;  /* 0x00007000ff0c77ac */ /* 0x000ee60008000c00 */
[----:B------:R-:W4:Y:S01]  /*0070*/  LDC R3, c[0x0][0x360] ;  /* 0x0000d800ff037b82 */ /* 0x000f220000000800 */
[----:B------:R-:W5:Y:S01]  /*0080*/  LDCU.128 UR20, c[0x0][0x390] ;  /* 0x00007200ff1477ac */ /* 0x000f620008000c00 */
[----:B--2---:R-:W-:-:S02]  /*0090*/  ULEA.HI UR6, UR17, UR17, URZ, 0x1 ;  /* 0x0000001111067291 */ /* 0x004fc4000f8f08ff */
[----:B0-----:R-:W-:Y:S02]  /*00a0*/  UIMAD UR4, UR4, UR17, URZ ;  /* 0x00000011040472a4 */ /* 0x001fe4000f8e02ff */
[----:B------:R-:W-:Y:S02]  /*00b0*/  USHF.R.S32.HI UR6, URZ, 0x1, UR6 ;  /* 0x00000001ff067899 */ /* 0x000fe40008011406 */
[----:B------:R-:W-:-:S04]  /*00c0*/  UIMAD.WIDE UR4, UR4, 0x2, URZ ;  /* 0x00000002040478a5 */ /* 0x000fc8000f8e02ff */
[----:B---3--:R-:W-:Y:S01]  /*00d0*/  UIADD3 UR7, UP0, UPT, UR4, UR12, URZ ;  /* 0x0000000c04077290 */ /* 0x008fe2000ff1e0ff */
[----:B-1----:R-:W-:Y:S01]  /*00e0*/  ISETP.GE.AND P0, PT, R8, UR6, PT ;  /* 0x0000000608007c0c */ /* 0x002fe2000bf06270 */
[----:B------:R-:W-:Y:S02]  /*00f0*/  UIADD3 UR9, UP1, UPT, UR4, UR14, URZ ;  /* 0x0000000e04097290 */ /* 0x000fe4000ff3e0ff */
[----:B------:R-:W-:Y:S02]  /*0100*/  UIADD3.X UR8, UPT, UPT, UR5, UR13, URZ, UP0, !UPT ;  /* 0x0000000d05087290 */ /* 0x000fe400087fe4ff */
[----:B------:R-:W-:Y:S01]  /*0110*/  UIADD3.X UR10, UPT, UPT, UR5, UR15, URZ, UP1, !UPT ;  /* 0x0000000f050a7290 */ /* 0x000fe20008ffe4ff */
[----:B------:R-:W-:Y:S01]  /*0120*/  MOV R14, UR7 ;  /* 0x00000007000e7c02 */ /* 0x000fe20008000f00 */
[----:B-----5:R-:W-:Y:S01]  /*0130*/  UIADD3 UR11, UP0, UPT, UR4, UR20, URZ ;  /* 0x00000014040b7290 */ /* 0x020fe2000ff1e0ff */
[----:B------:R-:W-:Y:S01]  /*0140*/  IMAD.U32 R16, RZ, RZ, UR9 ;  /* 0x00000009ff107e24 */ /* 0x000fe2000f8e00ff */
[----:B------:R-:W-:Y:S01]  /*0150*/  UIADD3 UR15, UP1, UPT, UR4, UR22, URZ ;  /* 0x00000016040f7290 */ /* 0x000fe2000ff3e0ff */
[----:B------:R-:W-:Y:S01]  /*0160*/  IMAD.U32 R15, RZ, RZ, UR8 ;  /* 0x00000008ff0f7e24 */ /* 0x000fe2000f8e00ff */
[----:B------:R-:W-:Y:S01]  /*0170*/  UIADD3.X UR14, UPT, UPT, UR5, UR21, URZ, UP0, !UPT ;  /* 0x00000015050e7290 */ /* 0x000fe200087fe4ff */
[----:B------:R-:W-:Y:S01]  /*0180*/  IMAD.U32 R17, RZ, RZ, UR10 ;  /* 0x0000000aff117e24 */ /* 0x000fe2000f8e00ff */
[----:B------:R-:W-:Y:S01]  /*0190*/  UIADD3.X UR16, UPT, UPT, UR5, UR23, URZ, UP1, !UPT ;  /* 0x0000001705107290 */ /* 0x000fe20008ffe4ff */
[----:B------:R-:W-:Y:S01]  /*01a0*/  IMAD.U32 R10, RZ, RZ, UR11 ;  /* 0x0000000bff0a7e24 */ /* 0x000fe2000f8e00ff */
[----:B------:R-:W0:Y:S01]  /*01b0*/  LDCU.64 UR12, c[0x0][0x358] ;  /* 0x00006b00ff0c77ac */ /* 0x000e220008000a00 */
[----:B------:R-:W-:-:S02]  /*01c0*/  IMAD.U32 R12, RZ, RZ, UR15 ;  /* 0x0000000fff0c7e24 */ /* 0x000fc4000f8e00ff */
[----:B------:R-:W-:Y:S01]  /*01d0*/  IMAD.U32 R11, RZ, RZ, UR14 ;  /* 0x0000000eff0b7e24 */ /* 0x000fe2000f8e00ff */
[----:B------:R-:W-:Y:S01]  /*01e0*/  MOV R13, UR16 ;  /* 0x00000010000d7c02 */ /* 0x000fe20008000f00 */
[----:B------:R-:W-:Y:S06]  /*01f0*/  @P0 BRA `(.L_x_236) ;  /* 0x0000000800100947 */ /* 0x000fec0003800000 */
[----:B----4-:R-:W1:Y:S01]  /*0200*/  I2F.U32.RP R6, R3 ;  /* 0x0000000300067306 */ /* 0x010e620000209000 */
[----:B------:R-:W-:Y:S01]  /*0210*/  IADD3 R0, PT, PT, R8, R3, RZ ;  /* 0x0000000308007210 */ /* 0x000fe20007ffe0ff */
[----:B------:R-:W-:Y:S01]  /*0220*/  BSSY.RECONVERGENT B1, `(.L_x_237) ;  /* 0x000003a000017945 */ /* 0x000fe20003800200 */
[----:B------:R-:W-:Y:S02]  /*0230*/  ISETP.NE.U32.AND P2, PT, R3, RZ, PT ;  /* 0x000000ff0300720c */ /* 0x000fe40003f45070 */
[C---:B------:R-:W-:Y:S02]  /*0240*/  ISETP.GE.U32.AND P0, PT, R0.reuse, UR6, PT ;  /* 0x0000000600007c0c */ /* 0x040fe4000bf06070 */
[----:B------:R-:W-:Y:S01]  /*0250*/  VIMNMX.U32 R7, PT, PT, R0, UR6, !PT ;  /* 0x0000000600077c48 */ /* 0x000fe2000ffe0000 */
[----:B-1----:R-:W1:Y:S02]  /*0260*/  MUFU.RCP R6, R6 ;  /* 0x0000000600067308 */ /* 0x002e640000001000 */
[----:B-1----:R-:W-:-:S06]  /*0270*/  VIADD R4, R6, 0xffffffe ;  /* 0x0ffffffe06047836 */ /* 0x002fcc0000000000 */
[----:B------:R1:W2:Y:S02]  /*0280*/  F2I.FTZ.U32.TRUNC.NTZ R5, R4 ;  /* 0x0000000400057305 */ /* 0x0002a4000021f000 */
[----:B-1----:R-:W-:Y:S02]  /*0290*/  IMAD.MOV.U32 R4, RZ, RZ, RZ ;  /* 0x000000ffff047224 */ /* 0x002fe400078e00ff */
[----:B--2---:R-:W-:-:S04]  /*02a0*/  IMAD.MOV R2, RZ, RZ, -R5 ;  /* 0x000000ffff027224 */ /* 0x004fc800078e0a05 */
        /* <DEDUP_REMOVED lines=13> */
[----:B------:R-:W-:Y:S01]  /*0380*/  IADD3 R5, PT, PT, R2, R5, RZ ;  /* 0x0000000502057210 */ /* 0x000fe20007ffe0ff */
[----:B------:R-:W-:-:S03]  /*0390*/  IMAD.MOV.U32 R2, RZ, RZ, RZ ;  /* 0x000000ffff027224 */ /* 0x000fc600078e00ff */
[C---:B------:R-:W-:Y:S02]  /*03a0*/  LOP3.LUT R0, R5.reuse, 0x3, RZ, 0xc0, !PT ;  /* 0x0000000305007812 */ /* 0x040fe400078ec0ff */
[----:B------:R-:W-:Y:S02]  /*03b0*/  ISETP.GE.U32.AND P0, PT, R5, 0x3, PT ;  /* 0x000000030500780c */ /* 0x000fe40003f06070 */
[----:B------:R-:W-:Y:S01]  /*03c0*/  ISETP.NE.AND P1, PT, R0, 0x3, PT ;  /* 0x000000030000780c */ /* 0x000fe20003f25270 */
[----:B------:R-:W-:-:S12]  /*03d0*/  IMAD.MOV.U32 R0, RZ, RZ, R8 ;  /* 0x000000ffff007224 */ /* 0x000fd800078e0008 */
[----:B------:R-:W-:Y:S05]  /*03e0*/  @!P1 BRA `(.L_x_238) ;  /* 0x0000000000749947 */ /* 0x000fea0003800000 */
[----:B------:R-:W-:Y:S01]  /*03f0*/  IADD3 R0, PT, PT, R5, 0x1, RZ ;  /* 0x0000000105007810 */ /* 0x000fe20007ffe0ff */
[----:B------:R-:W-:Y:S01]  /*0400*/  IMAD.MOV.U32 R5, RZ, RZ, 0x4 ;  /* 0x00000004ff057424 */ /* 0x000fe200078e00ff */
[----:B------:R-:W-:Y:S02]  /*0410*/  MOV R2, RZ ;  /* 0x000000ff00027202 */ /* 0x000fe40000000f00 */
[----:B------:R-:W-:Y:S01]  /*0420*/  LOP3.LUT R6, R0, 0x3, RZ, 0xc0, !PT ;  /* 0x0000000300067812 */ /* 0x000fe200078ec0ff */
[----:B------:R-:W-:Y:S02]  /*0430*/  IMAD.MOV.U32 R0, RZ, RZ, R8 ;  /* 0x000000ffff007224 */ /* 0x000fe400078e0008 */
[----:B------:R-:W-:Y:S01]  /*0440*/  IMAD.WIDE.U32 R4, R8, R5, UR4 ;  /* 0x0000000408047e25 */ /* 0x000fe2000f8e0005 */
[----:B------:R-:W-:-:S07]  /*0450*/  IADD3 R6, PT, PT, -R6, RZ, RZ ;  /* 0x000000ff06067210 */ /* 0x000fce0007ffe1ff */
.L_x_239:
[C---:B------:R-:W-:Y:S02]  /*0460*/  IADD3 R18, P1, PT, R4.reuse, UR20, RZ ;  /* 0x0000001404127c10 */ /* 0x040fe4000ff3e0ff */
[----:B------:R-:W-:Y:S02]  /*0470*/  IADD3 R20, P2, PT, R4, UR22, RZ ;  /* 0x0000001604147c10 */ /* 0x000fe4000ff5e0ff */
[C---:B------:R-:W-:Y:S02]  /*0480*/  IADD3.X R19, PT, PT, R5.reuse, UR21, RZ, P1, !PT ;  /* 0x0000001505137c10 */ /* 0x040fe40008ffe4ff */
[----:B------:R-:W-:-:S03]  /*0490*/  IADD3.X R21, PT, PT, R5, UR23, RZ, P2, !PT ;  /* 0x0000001705157c10 */ /* 0x000fc600097fe4ff */
[----:B0-----:R-:W2:Y:S04]  /*04a0*/  LDG.E.CONSTANT R18, desc[UR12][R18.64] ;  /* 0x0000000c12127981 */ /* 0x001ea8000c1e9900 */
[----:B------:R-:W3:Y:S01]  /*04b0*/  LDG.E.CONSTANT R20, desc[UR12][R20.64] ;  /* 0x0000000c14147981 */ /* 0x000ee2000c1e9900 */
[----:B------:R-:W-:Y:S01]  /*04c0*/  VIADD R6, R6, 0x1 ;  /* 0x0000000106067836 */ /* 0x000fe20000000000 */
[C---:B------:R-:W-:Y:S01]  /*04d0*/  IADD3 R0, PT, PT, R3.reuse, R0, RZ ;  /* 0x0000000003007210 */ /* 0x040fe20007ffe0ff */
[----:B------:R-:W-:-:S03]  /*04e0*/  IMAD.WIDE.U32 R4, R3, 0x4, R4 ;  /* 0x0000000403047825 */ /* 0x000fc600078e0004 */
[----:B------:R-:W-:Y:S02]  /*04f0*/  ISETP.NE.AND P1, PT, R6, RZ, PT ;  /* 0x000000ff0600720c */ /* 0x000fe40003f25270 */
[----:B--2---:R-:W-:Y:S02]  /*0500*/  PRMT R7, R18, 0x7632, R7 ;  /* 0x0000763212077816 */ /* 0x004fe40000000007 */
[----:B---3--:R-:W-:-:S03]  /*0510*/  PRMT R9, R20, 0x7632, R9 ;  /* 0x0000763214097816 */ /* 0x008fc60000000009 */
[----:B------:R-:W-:Y:S01]  /*0520*/  IMAD.U32 R23, R7, 0x10000, RZ ;  /* 0x0001000007177824 */ /* 0x000fe200078e00ff */
[----:B------:R-:W-:Y:S01]  /*0530*/  SHF.L.U32 R22, R20, 0x10, RZ ;  /* 0x0000001014167819 */ /* 0x000fe200000006ff */
[----:B------:R-:W-:Y:S01]  /*0540*/  IMAD.U32 R7, R18, 0x10000, RZ ;  /* 0x0001000012077824 */ /* 0x000fe200078e00ff */
[----:B------:R-:W-:-:S03]  /*0550*/  SHF.L.U32 R24, R9, 0x10, RZ ;  /* 0x0000001009187819 */ /* 0x000fc600000006ff */
[----:B------:R-:W-:Y:S02]  /*0560*/  FADD R7, R7, R22 ;  /* 0x0000001607077221 */ /* 0x000fe40000000000 */
[----:B------:R-:W-:-:S04]  /*0570*/  FADD R23, R23, R24 ;  /* 0x0000001817177221 */ /* 0x000fc80000000000 */
[----:B------:R-:W-:-:S04]  /*0580*/  FMUL R18, R23, R23 ;  /* 0x0000001717127220 */ /* 0x000fc80000400000 */
[----:B------:R-:W-:-:S04]  /*0590*/  FFMA R7, R7, R7, R18 ;  /* 0x0000000707077223 */ /* 0x000fc80000000012 */
[----:B------:R-:W-:Y:S01]  /*05a0*/  FADD R2, R7, R2 ;  /* 0x0000000207027221 */ /* 0x000fe20000000000 */
[----:B------:R-:W-:Y:S06]  /*05b0*/  @P1 BRA `(.L_x_239) ;  /* 0xfffffffc00a81947 */ /* 0x000fec000383ffff */
.L_x_238:
[----:B0-----:R-:W-:Y:S05]  /*05c0*/  BSYNC.RECONVERGENT B1 ;  /* 0x0000000000017941 */ /* 0x001fea0003800200 */
.L_x_237:
[----:B------:R-:W-:Y:S05]  /*05d0*/  @!P0 BRA `(.L_x_236) ;  /* 0x0000000400188947 */ /* 0x000fea0003800000 */
[C-C-:B------:R-:W-:Y:S01]  /*05e0*/  IMAD R29, R3.reuse, 0x2, R0.reuse ;  /* 0x00000002031d7824 */ /* 0x140fe200078e0200 */
[----:B------:R-:W-:Y:S01]  /*05f0*/  IADD3 R27, PT, PT, R0, R3, RZ ;  /* 0x00000003001b7210 */ /* 0x000fe20007ffe0ff */
[----:B------:R-:W-:-:S07]  /*0600*/  IMAD R9, R3, 0x3, R0 ;  /* 0x0000000303097824 */ /* 0x000fce00078e0200 */
.L_x_240:
[----:B------:R-:W-:-:S04]  /*0610*/  IMAD.WIDE.U32 R24, R0, 0x4, R10 ;  /* 0x0000000400187825 */ /* 0x000fc800078e000a */
[----:B------:R-:W-:Y:S01]  /*0620*/  IMAD.WIDE.U32 R22, R0, 0x4, R12 ;  /* 0x0000000400167825 */ /* 0x000fe200078e000c */
[----:B------:R-:W2:Y:S04]  /*0630*/  LDG.E.CONSTANT R28, desc[UR12][R24.64] ;  /* 0x0000000c181c7981 */ /* 0x000ea8000c1e9900 */
[----:B------:R0:W3:Y:S01]  /*0640*/  LDG.E.CONSTANT R26, desc[UR12][R22.64] ;  /* 0x0000000c161a7981 */ /* 0x0000e2000c1e9900 */
[----:B------:R-:W-:-:S04]  /*0650*/  IMAD.WIDE.U32 R4, R27, 0x4, R10 ;  /* 0x000000041b047825 */ /* 0x000fc800078e000a */
[----:B------:R-:W-:Y:S02]  /*0660*/  IMAD.WIDE.U32 R6, R27, 0x4, R12 ;  /* 0x000000041b067825 */ /* 0x000fe400078e000c */
[----:B------:R2:W4:Y:S04]  /*0670*/  LDG.E.CONSTANT R4, desc[UR12][R4.64] ;  /* 0x0000000c04047981 */ /* 0x000528000c1e9900 */
[----:B------:R3:W5:Y:S01]  /*0680*/  LDG.E.CONSTANT R6, desc[UR12][R6.64] ;  /* 0x0000000c06067981 */ /* 0x000762000c1e9900 */
[----:B------:R-:W-:-:S04]  /*0690*/  IMAD.WIDE.U32 R18, R29, 0x4, R10 ;  /* 0x000000041d127825 */ /* 0x000fc800078e000a */
[----:B------:R-:W-:Y:S02]  /*06a0*/  IMAD.WIDE.U32 R20, R29, 0x4, R12 ;  /* 0x000000041d147825 */ /* 0x000fe400078e000c */
[----:B------:R1:W5:Y:S02]  /*06b0*/  LDG.E.CONSTANT R18, desc[UR12][R18.64] ;  /* 0x0000000c12127981 */ /* 0x000364000c1e9900 */
[C---:B0-----:R-:W-:Y:S02]  /*06c0*/  IMAD.WIDE.U32 R22, R9.reuse, 0x4, R10 ;  /* 0x0000000409167825 */ /* 0x041fe400078e000a */
[----:B------:R5:W5:Y:S02]  /*06d0*/  LDG.E.CONSTANT R20, desc[UR12][R20.64] ;  /* 0x0000000c14147981 */ /* 0x000b64000c1e9900 */
[----:B------:R-:W-:Y:S02]  /*06e0*/  IMAD.WIDE.U32 R24, R9, 0x4, R12 ;  /* 0x0000000409187825 */ /* 0x000fe400078e000c */
[----:B------:R0:W5:Y:S04]  /*06f0*/  LDG.E.CONSTANT R22, desc[UR12][R22.64] ;  /* 0x0000000c16167981 */ /* 0x000168000c1e9900 */
[----:B------:R-:W5:Y:S01]  /*0700*/  LDG.E.CONSTANT R24, desc[UR12][R24.64] ;  /* 0x0000000c18187981 */ /* 0x000f62000c1e9900 */
[C---:B------:R-:W-:Y:S01]  /*0710*/  IADD3 R0, PT, PT, R3.reuse, R0, R3 ;  /* 0x0000000003007210 */ /* 0x040fe20007ffe003 */
[C---:B------:R-:W-:Y:S01]  /*0720*/  IMAD R29, R3.reuse, 0x4, R29 ;  /* 0x00000004031d7824 */ /* 0x040fe200078e021d */
[C---:B------:R-:W-:Y:S01]  /*0730*/  LEA R9, R3.reuse, R9, 0x2 ;  /* 0x0000000903097211 */ /* 0x040fe200078e10ff */
[C---:B------:R-:W-:Y:S01]  /*0740*/  IMAD R27, R3.reuse, 0x4, R27 ;  /* 0x00000004031b7824 */ /* 0x040fe200078e021b */
[----:B------:R-:W-:-:S04]  /*0750*/  IADD3 R0, PT, PT, R3, R0, R3 ;  /* 0x0000000003007210 */ /* 0x000fc80007ffe003 */
[----:B------:R-:W-:Y:S02]  /*0760*/  ISETP.GE.AND P0, PT, R0, UR6, PT ;  /* 0x0000000600007c0c */ /* 0x000fe4000bf06270 */
[C---:B--2---:R-:W-:Y:S01]  /*0770*/  PRMT R5, R28.reuse, 0x7632, R5 ;  /* 0x000076321c057816 */ /* 0x044fe20000000005 */
[----:B------:R-:W-:Y:S01]  /*0780*/  IMAD.U32 R28, R28, 0x10000, RZ ;  /* 0x000100001c1c7824 */ /* 0x000fe200078e00ff */
[----:B---3--:R-:W-:-:S03]  /*0790*/  PRMT R7, R26, 0x7632, R7 ;  /* 0x000076321a077816 */ /* 0x008fc60000000007 */
[----:B-1----:R-:W-:Y:S01]  /*07a0*/  IMAD.U32 R19, R5, 0x10000, RZ ;  /* 0x0001000005137824 */ /* 0x002fe200078e00ff */
[----:B------:R-:W-:Y:S02]  /*07b0*/  SHF.L.U32 R26, R26, 0x10, RZ ;  /* 0x000000101a1a7819 */ /* 0x000fe400000006ff */
[----:B------:R-:W-:-:S03]  /*07c0*/  SHF.L.U32 R7, R7, 0x10, RZ ;  /* 0x0000001007077819 */ /* 0x000fc600000006ff */
[----:B------:R-:W-:Y:S02]  /*07d0*/  FADD R5, R28, R26 ;  /* 0x0000001a1c057221 */ /* 0x000fe40000000000 */
[----:B------:R-:W-:Y:S01]  /*07e0*/  FADD R7, R19, R7 ;  /* 0x0000000713077221 */ /* 0x000fe20000000000 */
[C---:B----4-:R-:W-:Y:S01]  /*07f0*/  PRMT R19, R4.reuse, 0x7632, R19 ;  /* 0x0000763204137816 */ /* 0x050fe20000000013 */
[----:B------:R-:W-:Y:S01]  /*0800*/  IMAD.U32 R4, R4, 0x10000, RZ ;  /* 0x0001000004047824 */ /* 0x000fe200078e00ff */
[C---:B-----5:R-:W-:Y:S02]  /*0810*/  PRMT R21, R6.reuse, 0x7632, R21 ;  /* 0x0000763206157816 */ /* 0x060fe40000000015 */
[----:B0-----:R-:W-:Y:S01]  /*0820*/  SHF.L.U32 R23, R6, 0x10, RZ ;  /* 0x0000001006177819 */ /* 0x001fe200000006ff */
[----:B------:R-:W-:Y:S01]  /*0830*/  IMAD.U32 R19, R19, 0x10000, RZ ;  /* 0x0001000013137824 */ /* 0x000fe200078e00ff */
[----:B------:R-:W-:Y:S01]  /*0840*/  SHF.L.U32 R26, R21, 0x10, RZ ;  /* 0x00000010151a7819 */ /* 0x000fe200000006ff */
[----:B------:R-:W-:-:S02]  /*0850*/  FMUL R6, R7, R7 ;  /* 0x0000000707067220 */ /* 0x000fc40000400000 */
[----:B------:R-:W-:Y:S02]  /*0860*/  FADD R4, R4, R23 ;  /* 0x0000001704047221 */ /* 0x000fe40000000000 */
[----:B------:R-:W-:Y:S01]  /*0870*/  FADD R19, R19, R26 ;  /* 0x0000001a13137221 */ /* 0x000fe20000000000 */
[--C-:B------:R-:W-:Y:S01]  /*0880*/  FFMA R5, R5, R5, R6.reuse ;  /* 0x0000000505057223 */ /* 0x100fe20000000006 */
[C---:B------:R-:W-:Y:S01]  /*0890*/  PRMT R6, R18.reuse, 0x7632, R6 ;  /* 0x0000763212067816 */ /* 0x040fe20000000006 */
[----:B------:R-:W-:Y:S01]  /*08a0*/  IMAD.U32 R18, R18, 0x10000, RZ ;  /* 0x0001000012127824 */ /* 0x000fe200078e00ff */
[----:B------:R-:W-:Y:S01]  /*08b0*/  PRMT R7, R20, 0x7632, R7 ;  /* 0x0000763214077816 */ /* 0x000fe20000000007 */
[----:B------:R-:W-:Y:S01]  /*08c0*/  FMUL R19, R19, R19 ;  /* 0x0000001313137220 */ /* 0x000fe20000400000 */
[----:B------:R-:W-:Y:S01]  /*08d0*/  FADD R5, R5, R2 ;  /* 0x0000000205057221 */ /* 0x000fe20000000000 */
[----:B------:R-:W-:Y:S01]  /*08e0*/  IMAD.U32 R6, R6, 0x10000, RZ ;  /* 0x0001000006067824 */ /* 0x000fe200078e00ff */
[----:B------:R-:W-:Y:S01]  /*08f0*/  SHF.L.U32 R7, R7, 0x10, RZ ;  /* 0x0000001007077819 */ /* 0x000fe200000006ff */
[--C-:B------:R-:W-:Y:S01]  /*0900*/  FFMA R4, R4, R4, R19.reuse ;  /* 0x0000000404047223 */ /* 0x100fe20000000013 */
[C---:B------:R-:W-:Y:S01]  /*0910*/  PRMT R19, R22.reuse, 0x7632, R19 ;  /* 0x0000763216137816 */ /* 0x040fe20000000013 */
[----:B------:R-:W-:Y:S01]  /*0920*/  IMAD.U32 R22, R22, 0x10000, RZ ;  /* 0x0001000016167824 */ /* 0x000fe200078e00ff */
[----:B------:R-:W-:Y:S01]  /*0930*/  PRMT R21, R24, 0x7632, R21 ;  /* 0x0000763218157816 */ /* 0x000fe20000000015 */
[----:B------:R-:W-:Y:S01]  /*0940*/  FADD R2, R6, R7 ;  /* 0x0000000706027221 */ /* 0x000fe20000000000 */
[----:B------:R-:W-:Y:S01]  /*0950*/  SHF.L.U32 R6, R19, 0x10, RZ ;  /* 0x0000001013067819 */ /* 0x000fe200000006ff */
[----:B------:R-:W-:Y:S01]  /*0960*/  FADD R4, R5, R4 ;  /* 0x0000000405047221 */ /* 0x000fe20000000000 */
[----:B------:R-:W-:Y:S01]  /*0970*/  SHF.L.U32 R7, R20, 0x10, RZ ;  /* 0x0000001014077819 */ /* 0x000fe200000006ff */
[----:B------:R-:W-:Y:S01]  /*0980*/  IMAD.U32 R21, R21, 0x10000, RZ ;  /* 0x0001000015157824 */ /* 0x000fe200078e00ff */
[----:B------:R-:W-:Y:S01]  /*0990*/  SHF.L.U32 R19, R24, 0x10, RZ ;  /* 0x0000001018137819 */ /* 0x000fe200000006ff */
[----:B------:R-:W-:-:S02]  /*09a0*/  FMUL R2, R2, R2 ;  /* 0x0000000202027220 */ /* 0x000fc40000400000 */
[----:B------:R-:W-:Y:S01]  /*09b0*/  FADD R6, R6, R21 ;  /* 0x0000001506067221 */ /* 0x000fe20000000000 */
[----:B------:R-:W-:Y:S01]  /*09c0*/  FADD R7, R18, R7 ;  /* 0x0000000712077221 */ /* 0x000fe20000000000 */
[----:B------:R-:W-:Y:S02]  /*09d0*/  FADD R19, R22, R19 ;  /* 0x0000001316137221 */ /* 0x000fe40000000000 */
[----:B------:R-:W-:Y:S01]  /*09e0*/  FMUL R6, R6, R6 ;  /* 0x0000000606067220 */ /* 0x000fe20000400000 */
[----:B------:R-:W-:-:S03]  /*09f0*/  FFMA R7, R7, R7, R2 ;  /* 0x0000000707077223 */ /* 0x000fc60000000002 */
[----:B------:R-:W-:Y:S01]  /*0a00*/  FFMA R19, R19, R19, R6 ;  /* 0x0000001313137223 */ /* 0x000fe20000000006 */
[----:B------:R-:W-:-:S04]  /*0a10*/  FADD R4, R4, R7 ;  /* 0x0000000704047221 */ /* 0x000fc80000000000 */
[----:B------:R-:W-:Y:S01]  /*0a20*/  FADD R2, R4, R19 ;  /* 0x0000001304027221 */ /* 0x000fe20000000000 */
[----:B------:R-:W-:Y:S06]  /*0a30*/  @!P0 BRA `(.L_x_240) ;  /* 0xfffffff800f48947 */ /* 0x000fec000383ffff */
.L_x_236:
[----:B0-----:R-:W-:Y:S05]  /*0a40*/  BSYNC.RECONVERGENT B0 ;  /* 0x0000000000007941 */ /* 0x001fea0003800200 */
.L_x_235:
[----:B------:R-:W0:Y:S01]  /*0a50*/  SHFL.BFLY PT, R5, R2, 0x10, 0x1f ;  /* 0x0e001f0002057f89 */ /* 0x000e2200000e0000 */
[----:B------:R-:W-:Y:S02]  /*0a60*/  LOP3.LUT P0, RZ, R8, 0x1f, RZ, 0xc0, !PT ;  /* 0x0000001f08ff7812 */ /* 0x000fe4000780c0ff */
[----:B----4-:R-:W-:-:S04]  /*0a70*/  IADD3 R6, PT, PT, R3, 0x1f, RZ ;  /* 0x0000001f03067810 */ /* 0x010fc80007ffe0ff */
        /* <DEDUP_REMOVED lines=11> */
[----:B------:R-:W-:Y:S01]  /*0b30*/  @!P1 LEA R2, R8, R19, 0x2 ;  /* 0x0000001308029211 */ /* 0x000fe200078e10ff */
[----:B0-----:R-:W-:Y:S01]  /*0b40*/  FADD R7, R0, R7 ;  /* 0x0000000700077221 */ /* 0x001fe20000000000 */
[----:B------:R-:W-:-:S04]  /*0b50*/  @!P0 MOV R0, 0x400 ;  /* 0x0000040000008802 */ /* 0x000fc80000000f00 */
[----:B------:R-:W0:Y:S01]  /*0b60*/  SHFL.BFLY PT, R4, R7, 0x2, 0x1f ;  /* 0x0c401f0007047f89 */ /* 0x000e2200000e0000 */
[----:B------:R-:W-:Y:S02]  /*0b70*/  @!P0 VIADD R0, R0, 0x10 ;  /* 0x0000001000008836 */ /* 0x000fe40000000000 */
[----:B0-----:R-:W-:-:S03]  /*0b80*/  FADD R4, R7, R4 ;  /* 0x0000000407047221 */ /* 0x001fc60000000000 */
[----:B-1----:R-:W-:Y:S01]  /*0b90*/  @!P0 LEA R7, R9, R0, 0x18 ;  /* 0x0000000009078211 */ /* 0x002fe200078ec0ff */
[----:B------:R-:W-:Y:S01]  /*0ba0*/  IMAD.MOV.U32 R0, RZ, RZ, RZ ;  /* 0x000000ffff007224 */ /* 0x000fe200078e00ff */
[----:B------:R-:W0:Y:S02]  /*0bb0*/  SHFL.BFLY PT, R5, R4, 0x1, 0x1f ;  /* 0x0c201f0004057f89 */ /* 0x000e2400000e0000 */
        /* <DEDUP_REMOVED lines=18> */
.L_x_254:
[----:B------:R-:W-:Y:S01]  /*0ce0*/  ISETP.NE.AND P0, PT, R8, RZ, PT ;  /* 0x000000ff0800720c */ /* 0x000fe20003f05270 */
[----:B-1----:R-:W-:-:S12]  /*0cf0*/  FADD R0, R4, R9 ;  /* 0x0000000904007221 */ /* 0x002fd80000000000 */
[----:B------:R-:W-:Y:S05]  /*0d00*/  @P0 BRA `(.L_x_241) ;  /* 0x0000000000600947 */ /* 0x000fea0003800000 */
[----:B------:R-:W-:Y:S01]  /*0d10*/  I2FP.F32.S32 R5, UR17 ;  /* 0x0000001100057c45 */ /* 0x000fe20008201400 */
        /* <DEDUP_REMOVED lines=10> */
[----:B------:R-:W-:Y:S05]  /*0dc0*/  CALL.REL.NOINC `($__internal_7_$__cuda_sm3x_div_rn_noftz_f32_slowpath) ;  /* 0x0000000c00e07944 */ /* 0x000fea0003c00000 */
[----:B------:R-:W-:-:S07]  /*0dd0*/  IMAD.MOV.U32 R2, RZ, RZ, R0 ;  /* 0x000000ffff027224 */ /* 0x000fce00078e0000 */
.L_x_244:
[----:B------:R-:W-:Y:S05]  /*0de0*/  BSYNC.RECONVERGENT B0 ;  /* 0x0000000000007941 */ /* 0x000fea0003800200 */
.L_x_243:
        /* <DEDUP_REMOVED lines=10> */
.L_x_241:
[----:B------:R-:W-:Y:S05]  /*0e90*/  WARPSYNC.ALL ;  /* 0x0000000000007948 */ /* 0x000fea0003800000 */
[----:B------:R-:W-:Y:S01]  /*0ea0*/  ISETP.GE.AND P0, PT, R8, UR6, PT ;  /* 0x0000000608007c0c */ /* 0x000fe2000bf06270 */
[----:B------:R-:W3:Y:S08]  /*0eb0*/  S2UR UR5, SR_CgaCtaId ;  /* 0x00000000000579c3 */ /* 0x000ef00000008800 */
[----:B------:R-:W-:Y:S06]  /*0ec0*/  BAR.SYNC.DEFER_BLOCKING 0x0 ;  /* 0x0000000000007b1d */ /* 0x000fec0000010000 */
[----:B------:R-:W-:-:S02]  /*0ed0*/  UMOV UR4, 0x400 ;  /* 0x0000040000047882 */ /* 0x000fc40000000000 */
[----:B---3--:R-:W-:Y:S01]  /*0ee0*/  ULEA UR4, UR5, UR4, 0x18 ;  /* 0x0000000405047291 */ /* 0x008fe2000f8ec0ff */
[----:B------:R-:W-:Y:S11]  /*0ef0*/  @P0 EXIT ;  /* 0x000000000000094d */ /* 0x000ff60003800000 */
[----:B------:R-:W3:Y:S01]  /*0f00*/  I2F.U32.RP R6, R3 ;  /* 0x0000000300067306 */ /* 0x000ee20000209000 */
[----:B-12---:R-:W-:Y:S01]  /*0f10*/  IADD3 R0, PT, PT, R8, R3, RZ ;  /* 0x0000000308007210 */ /* 0x006fe20007ffe0ff */
[----:B------:R-:W-:Y:S01]  /*0f20*/  BSSY.RECONVERGENT B0, `(.L_x_245) ;  /* 0x0000046000007945 */ /* 0x000fe20003800200 */
[----:B------:R-:W-:Y:S02]  /*0f30*/  ISETP.NE.U32.AND P2, PT, R3, RZ, PT ;  /* 0x000000ff0300720c */ /* 0x000fe40003f45070 */
[C---:B------:R-:W-:Y:S02]  /*0f40*/  ISETP.GE.U32.AND P0, PT, R0.reuse, UR6, PT ;  /* 0x0000000600007c0c */ /* 0x040fe4000bf06070 */
[----:B------:R-:W-:Y:S01]  /*0f50*/  VIMNMX.U32 R7, PT, PT, R0, UR6, !PT ;  /* 0x0000000600077c48 */ /* 0x000fe2000ffe0000 */
[----:B---3--:R-:W0:Y:S02]  /*0f60*/  MUFU.RCP R6, R6 ;  /* 0x0000000600067308 */ /* 0x008e240000001000 */
        /* <DEDUP_REMOVED lines=21> */
[----:B------:R-:W0:Y:S01]  /*10c0*/  LDS R2, [UR4] ;  /* 0x00000004ff027984 */ /* 0x000e220008000800 */
[----:B------:R-:W1:Y:S10]  /*10d0*/  LDCU.64 UR4, c[0x0][0x3a0] ;  /* 0x00007400ff0477ac */ /* 0x000e740008000a00 */
[----:B------:R-:W-:Y:S05]  /*10e0*/  @!P1 BRA `(.L_x_246) ;  /* 0x0000000000a49947 */ /* 0x000fea0003800000 */
[----:B------:R-:W-:Y:S02]  /*10f0*/  VIADD R0, R0, 0x1 ;  /* 0x0000000100007836 */ /* 0x000fe40000000000 */
[----:B------:R-:W-:-:S03]  /*1100*/  IMAD.WIDE.U32 R4, R8, 0x4, RZ ;  /* 0x0000000408047825 */ /* 0x000fc600078e00ff */
[----:B------:R-:W-:-:S05]  /*1110*/  LOP3.LUT R0, R0, 0x3, RZ, 0xc0, !PT ;  /* 0x0000000300007812 */ /* 0x000fca00078ec0ff */
[C---:B------:R-:W-:Y:S01]  /*1120*/  IMAD R8, R0.reuse, R3, R8 ;  /* 0x0000000300087224 */ /* 0x040fe200078e0208 */
[----:B------:R-:W-:-:S07]  /*1130*/  IADD3 R0, PT, PT, -R0, RZ, RZ ;  /* 0x000000ff00007210 */ /* 0x000fce0007ffe1ff */
.L_x_247:
[C---:B--2---:R-:W-:Y:S02]  /*1140*/  IADD3 R6, P1, PT, R4.reuse, UR11, RZ ;  /* 0x0000000b04067c10 */ /* 0x044fe4000ff3e0ff */
[C---:B------:R-:W-:Y:S02]  /*1150*/  IADD3 R18, P2, PT, R4.reuse, UR15, RZ ;  /* 0x0000000f04127c10 */ /* 0x040fe4000ff5e0ff */
[C---:B------:R-:W-:Y:S02]  /*1160*/  IADD3.X R7, PT, PT, R5.reuse, UR14, RZ, P1, !PT ;  /* 0x0000000e05077c10 */ /* 0x040fe40008ffe4ff */
[C---:B------:R-:W-:Y:S02]  /*1170*/  IADD3.X R19, PT, PT, R5.reuse, UR16, RZ, P2, !PT ;  /* 0x0000001005137c10 */ /* 0x040fe400097fe4ff */
[----:B-1----:R-:W-:Y:S01]  /*1180*/  IADD3 R20, P1, PT, R4, UR4, RZ ;  /* 0x0000000404147c10 */ /* 0x002fe2000ff3e0ff */
[----:B------:R-:W2:Y:S04]  /*1190*/  LDG.E.CONSTANT R6, desc[UR12][R6.64] ;  /* 0x0000000c06067981 */ /* 0x000ea8000c1e9900 */
[----:B------:R-:W3:Y:S01]  /*11a0*/  LDG.E.CONSTANT R18, desc[UR12][R18.64] ;  /* 0x0000000c12127981 */ /* 0x000ee2000c1e9900 */
[----:B------:R-:W-:-:S05]  /*11b0*/  IADD3.X R21, PT, PT, R5, UR5, RZ, P1, !PT ;  /* 0x0000000505157c10 */ /* 0x000fca0008ffe4ff */
[----:B------:R-:W4:Y:S01]  /*11c0*/  LDG.E.CONSTANT R20, desc[UR12][R20.64] ;  /* 0x0000000c14147981 */ /* 0x000f22000c1e9900 */
[----:B------:R-:W-:Y:S01]  /*11d0*/  VIADD R0, R0, 0x1 ;  /* 0x0000000100007836 */ /* 0x000fe20000000000 */
[C---:B--2---:R-:W-:Y:S01]  /*11e0*/  PRMT R9, R6.reuse, 0x7632, R9 ;  /* 0x0000763206097816 */ /* 0x044fe20000000009 */
[----:B------:R-:W-:Y:S01]  /*11f0*/  IMAD.U32 R23, R6, 0x10000, RZ ;  /* 0x0001000006177824 */ /* 0x000fe200078e00ff */
[----:B---3--:R-:W-:-:S03]  /*1200*/  PRMT R22, R18, 0x7632, R22 ;  /* 0x0000763212167816 */ /* 0x008fc60000000016 */
[----:B------:R-:W-:Y:S01]  /*1210*/  IMAD.U32 R25, R9, 0x10000, RZ ;  /* 0x0001000009197824 */ /* 0x000fe200078e00ff */
[----:B------:R-:W-:Y:S02]  /*1220*/  SHF.L.U32 R24, R18, 0x10, RZ ;  /* 0x0000001012187819 */ /* 0x000fe400000006ff */
[----:B------:R-:W-:Y:S02]  /*1230*/  SHF.L.U32 R22, R22, 0x10, RZ ;  /* 0x0000001016167819 */ /* 0x000fe400000006ff */
[C---:B----4-:R-:W-:Y:S01]  /*1240*/  PRMT R6, R20.reuse, 0x7632, R6 ;  /* 0x0000763214067816 */ /* 0x050fe20000000006 */
[----:B------:R-:W-:Y:S01]  /*1250*/  FADD R9, R23, R24 ;  /* 0x0000001817097221 */ /* 0x000fe20000000000 */
[----:B------:R-:W-:Y:S02]  /*1260*/  IMAD.U32 R7, R20, 0x10000, RZ ;  /* 0x0001000014077824 */ /* 0x000fe400078e00ff */
[----:B------:R-:W-:Y:S01]  /*1270*/  FADD R22, R25, R22 ;  /* 0x0000001619167221 */ /* 0x000fe20000000000 */
[----:B------:R-:W-:Y:S01]  /*1280*/  SHF.L.U32 R19, R6, 0x10, RZ ;  /* 0x0000001006137819 */ /* 0x000fe200000006ff */
[-C--:B0-----:R-:W-:Y:S01]  /*1290*/  FMUL R18, R2, R9.reuse ;  /* 0x0000000902127220 */ /* 0x081fe20000400000 */
[----:B------:R-:W-:Y:S01]  /*12a0*/  IADD3 R6, P1, PT, R4, UR9, RZ ;  /* 0x0000000904067c10 */ /* 0x000fe2000ff3e0ff */
[----:B------:R-:W-:Y:S01]  /*12b0*/  FMUL R24, R2, R22 ;  /* 0x0000001602187220 */ /* 0x000fe20000400000 */
[----:B------:R-:W-:Y:S01]  /*12c0*/  F2FP.BF16.F32.PACK_AB R9, R22, R9 ;  /* 0x000000091609723e */ /* 0x000fe200000010ff */
[----:B------:R-:W-:Y:S01]  /*12d0*/  FMUL R20, R7, R18 ;  /* 0x0000001207147220 */ /* 0x000fe20000400000 */
[----:B------:R-:W-:Y:S01]  /*12e0*/  IADD3 R18, P2, PT, R4, UR7, RZ ;  /* 0x0000000704127c10 */ /* 0x000fe2000ff5e0ff */
[----:B------:R-:W-:Y:S01]  /*12f0*/  FMUL R21, R19, R24 ;  /* 0x0000001813157220 */ /* 0x000fe20000400000 */
[----:B------:R-:W-:-:S02]  /*1300*/  IADD3.X R7, PT, PT, R5, UR10, RZ, P1, !PT ;  /* 0x0000000a05077c10 */ /* 0x000fc40008ffe4ff */
[----:B------:R-:W-:Y:S01]  /*1310*/  IADD3.X R19, PT, PT, R5, UR8, RZ, P2, !PT ;  /* 0x0000000805137c10 */ /* 0x000fe200097fe4ff */
[----:B------:R-:W-:Y:S01]  /*1320*/  IMAD.WIDE.U32 R4, R3, 0x4, R4 ;  /* 0x0000000403047825 */ /* 0x000fe200078e0004 */
[----:B------:R-:W-:Y:S01]  /*1330*/  F2FP.BF16.F32.PACK_AB R21, R21, R20 ;  /* 0x000000141515723e */ /* 0x000fe200000010ff */
[----:B------:R2:W-:Y:S01]  /*1340*/  STG.E desc[UR12][R6.64], R9 ;  /* 0x0000000906007986 */ /* 0x0005e2000c10190c */
[----:B------:R-:W-:-:S03]  /*1350*/  ISETP.NE.AND P1, PT, R0, RZ, PT ;  /* 0x000000ff0000720c */ /* 0x000fc60003f25270 */
[----:B------:R2:W-:Y:S10]  /*1360*/  STG.E desc[UR12][R18.64], R21 ;  /* 0x0000001512007986 */ /* 0x0005f4000c10190c */
[----:B------:R-:W-:Y:S05]  /*1370*/  @P1 BRA `(.L_x_247) ;  /* 0xfffffffc00701947 */ /* 0x000fea000383ffff */
.L_x_246:
[----:B-1----:R-:W-:Y:S05]  /*1380*/  BSYNC.RECONVERGENT B0 ;  /* 0x0000000000007941 */ /* 0x002fea0003800200 */
.L_x_245:
[----:B------:R-:W-:Y:S05]  /*1390*/  @!P0 EXIT ;  /* 0x000000000000894d */ /* 0x000fea0003800000 */
[C---:B------:R-:W-:Y:S01]  /*13a0*/  LEA R0, R3.reuse, R8, 0x1 ;  /* 0x0000000803007211 */ /* 0x040fe200078e08ff */
[----:B--2---:R-:W-:Y:S02]  /*13b0*/  IMAD R6, R3, 0x3, R8 ;  /* 0x0000000303067824 */ /* 0x004fe400078e0208 */
[----:B------:R-:W-:-:S07]  /*13c0*/  IMAD.IADD R4, R8, 0x1, R3 ;  /* 0x0000000108047824 */ /* 0x000fce00078e0203 */
.L_x_248:
[C---:B-1----:R-:W-:Y:S01]  /*13d0*/  IMAD.WIDE.U32 R22, R8.reuse, 0x4, R12 ;  /* 0x0000000408167825 */ /* 0x042fe200078e000c */
[----:B------:R-:W1:Y:S03]  /*13e0*/  LDC.64 R20, c[0x0][0x3a0] ;  /* 0x0000e800ff147b82 */ /* 0x000e660000000a00 */
[C---:B------:R-:W-:Y:S02]  /*13f0*/  IMAD.WIDE.U32 R18, R8.reuse, 0x4, R10 ;  /* 0x0000000408127825 */ /* 0x040fe400078e000a */
[----:B------:R-:W2:Y:S04]  /*1400*/  LDG.E.CONSTANT R22, desc[UR12][R22.64] ;  /* 0x0000000c16167981 */ /* 0x000ea8000c1e9900 */
[----:B------:R1:W3:Y:S02]  /*1410*/  LDG.E.CONSTANT R9, desc[UR12][R18.64] ;  /* 0x0000000c12097981 */ /* 0x0002e4000c1e9900 */
[----:B-1----:R-:W-:-:S05]  /*1420*/  IMAD.WIDE.U32 R18, R8, 0x4, R20 ;  /* 0x0000000408127825 */ /* 0x002fca00078e0014 */
[----:B------:R1:W4:Y:S01]  /*1430*/  LDG.E.CONSTANT R5, desc[UR12][R18.64] ;  /* 0x0000000c12057981 */ /* 0x000322000c1e9900 */
[----:B------:R-:W-:-:S04]  /*1440*/  IMAD.WIDE.U32 R26, R4, 0x4, R10 ;  /* 0x00000004041a7825 */ /* 0x000fc800078e000a */
[----:B------:R-:W-:Y:S02]  /*1450*/  IMAD.WIDE.U32 R28, R4, 0x4, R12 ;  /* 0x00000004041c7825 */ /* 0x000fe400078e000c */
[----:B------:R-:W5:Y:S01]  /*1460*/  LDG.E.CONSTANT R26, desc[UR12][R26.64] ;  /* 0x0000000c1a1a7981 */ /* 0x000f62000c1e9900 */
[C---:B--2---:R-:W-:Y:S02]  /*1470*/  PRMT R24, R22.reuse, 0x7632, R24 ;  /* 0x0000763216187816 */ /* 0x044fe40000000018 */
[C---:B---3--:R-:W-:Y:S01]  /*1480*/  PRMT R7, R9.reuse, 0x7632, R7 ;  /* 0x0000763209077816 */ /* 0x048fe20000000007 */
[----:B------:R-:W-:Y:S01]  /*1490*/  IMAD.U32 R25, R22, 0x10000, RZ ;  /* 0x0001000016197824 */ /* 0x000fe200078e00ff */
[----:B------:R-:W-:Y:S01]  /*14a0*/  SHF.L.U32 R9, R9, 0x10, RZ ;  /* 0x0000001009097819 */ /* 0x000fe200000006ff */
[----:B-1----:R-:W-:Y:S01]  /*14b0*/  IMAD.U32 R18, R24, 0x10000, RZ ;  /* 0x0001000018127824 */ /* 0x002fe200078e00ff */
[----:B------:R-:W-:Y:S01]  /*14c0*/  SHF.L.U32 R7, R7, 0x10, RZ ;  /* 0x0000001007077819 */ /* 0x000fe200000006ff */
[----:B------:R-:W-:Y:S01]  /*14d0*/  IMAD.WIDE.U32 R22, R4, 0x4, R20 ;  /* 0x0000000404167825 */ /* 0x000fe200078e0014 */
[----:B------:R-:W2:Y:S03]  /*14e0*/  LDG.E.CONSTANT R24, desc[UR12][R28.64] ;  /* 0x0000000c1c187981 */ /* 0x000ea6000c1e9900 */
[----:B------:R-:W-:Y:S01]  /*14f0*/  FADD R9, R9, R25 ;  /* 0x0000001909097221 */ /* 0x000fe20000000000 */
[----:B------:R-:W-:Y:S01]  /*1500*/  FADD R7, R7, R18 ;  /* 0x0000001207077221 */ /* 0x000fe20000000000 */
[----:B------:R1:W3:Y:S01]  /*1510*/  LDG.E.CONSTANT R25, desc[UR12][R22.64] ;  /* 0x0000000c16197981 */ /* 0x0002e2000c1e9900 */
[----:B------:R-:W-:-:S03]  /*1520*/  IMAD.WIDE.U32 R18, R8, 0x4, R16 ;  /* 0x0000000408127825 */ /* 0x000fc600078e0010 */
[----:B-1----:R-:W-:Y:S01]  /*1530*/  F2FP.BF16.F32.PACK_AB R23, R7, R9 ;  /* 0x000000090717723e */ /* 0x002fe200000010ff */
[----:B------:R-:W-:-:S04]  /*1540*/  IMAD.WIDE.U32 R28, R0, 0x4, R10 ;  /* 0x00000004001c7825 */ /* 0x000fc800078e000a */
[----:B------:R1:W-:Y:S04]  /*1550*/  STG.E desc[UR12][R18.64], R23 ;  /* 0x0000001712007986 */ /* 0x0003e8000c10190c */
[----:B------:R4:W3:Y:S01]  /*1560*/  LDG.E.CONSTANT R28, desc[UR12][R28.64] ;  /* 0x0000000c1c1c7981 */ /* 0x0008e2000c1e9900 */
[----:B-1----:R-:W-:-:S04]  /*1570*/  IMAD.WIDE.U32 R18, R0, 0x4, R20 ;  /* 0x0000000400127825 */ /* 0x002fc800078e0014 */
[----:B------:R-:W-:Y:S01]  /*1580*/  IMAD.WIDE.U32 R20, R6, 0x4, R20 ;  /* 0x0000000406147825 */ /* 0x000fe200078e0014 */
[----:B------:R0:W3:Y:S03]  /*1590*/  LDG.E.CONSTANT R27, desc[UR12][R18.64] ;  /* 0x0000000c121b7981 */ /* 0x0000e6000c1e9900 */
[----:B------:R-:W-:Y:S02]  /*15a0*/  IMAD.WIDE.U32 R22, R0, 0x4, R12 ;  /* 0x0000000400167825 */ /* 0x000fe400078e000c */
[----:B------:R-:W3:Y:S01]  /*15b0*/  LDG.E.CONSTANT R20, desc[UR12][R20.64] ;  /* 0x0000000c14147981 */ /* 0x000ee2000c1e9900 */
[----:B----4-:R-:W-:Y:S01]  /*15c0*/  SHF.L.U32 R29, R5, 0x10, RZ ;  /* 0x00000010051d7819 */ /* 0x010fe200000006ff */
[----:B0-----:R-:W-:Y:S02]  /*15d0*/  FMUL R18, R2, R9 ;  /* 0x0000000902127220 */ /* 0x001fe40000400000 */
[----:B------:R0:W4:Y:S02]  /*15e0*/  LDG.E.CONSTANT R21, desc[UR12][R22.64] ;  /* 0x0000000c16157981 */ /* 0x000124000c1e9900 */
[----:B0-----:R-:W-:-:S05]  /*15f0*/  IMAD.WIDE.U32 R22, R6, 0x4, R10 ;  /* 0x0000000406167825 */ /* 0x001fca00078e000a */
[----:B------:R0:W4:Y:S02]  /*1600*/  LDG.E.CONSTANT R9, desc[UR12][R22.64] ;  /* 0x0000000c16097981 */ /* 0x000124000c1e9900 */
[----:B0-----:R-:W-:Y:S01]  /*1610*/  FMUL R22, R29, R18 ;  /* 0x000000121d167220 */ /* 0x001fe20000400000 */
[----:B------:R-:W-:-:S05]  /*1620*/  IMAD.WIDE.U32 R18, R6, 0x4, R12 ;  /* 0x0000000406127825 */ /* 0x000fca00078e000c */
[----:B------:R0:W4:Y:S01]  /*1630*/  LDG.E.CONSTANT R29, desc[UR12][R18.64] ;  /* 0x0000000c121d7981 */ /* 0x000122000c1e9900 */
[----:B------:R-:W-:Y:S01]  /*1640*/  PRMT R5, R5, 0x7632, R5 ;  /* 0x0000763205057816 */ /* 0x000fe20000000005 */
[----:B------:R-:W-:-:S04]  /*1650*/  FMUL R7, R2, R7 ;  /* 0x0000000702077220 */ /* 0x000fc80000400000 */
[----:B------:R-:W-:-:S04]  /*1660*/  IMAD.U32 R5, R5, 0x10000, RZ ;  /* 0x0001000005057824 */ /* 0x000fc800078e00ff */
[----:B------:R-:W-:Y:S01]  /*1670*/  FMUL R5, R5, R7 ;  /* 0x0000000705057220 */ /* 0x000fe20000400000 */
[----:B-----5:R-:W-:-:S04]  /*1680*/  PRMT R7, R26, 0x7632, R7 ;  /* 0x000076321a077816 */ /* 0x020fc80000000007 */
[----:B------:R-:W-:Y:S02]  /*1690*/  F2FP.BF16.F32.PACK_AB R5, R5, R22 ;  /* 0x000000160505723e */ /* 0x000fe400000010ff */
[----:B------:R-:W-:Y:S02]  /*16a0*/  SHF.L.U32 R26, R26, 0x10, RZ ;  /* 0x000000101a1a7819 */ /* 0x000fe400000006ff */
[----:B------:R-:W-:Y:S01]  /*16b0*/  SHF.L.U32 R7, R7, 0x10, RZ ;  /* 0x0000001007077819 */ /* 0x000fe200000006ff */
[----:B0-----:R-:W-:-:S05]  /*16c0*/  IMAD.WIDE.U32 R18, R8, 0x4, R14 ;  /* 0x0000000408127825 */ /* 0x001fca00078e000e */
[----:B------:R0:W-:Y:S01]  /*16d0*/  STG.E desc[UR12][R18.64], R5 ;  /* 0x0000000512007986 */ /* 0x0001e2000c10190c */
[----:B------:R-:W-:-:S04]  /*16e0*/  IADD3 R8, PT, PT, R3, R8, R3 ;  /* 0x0000000803087210 */ /* 0x000fc80007ffe003 */
[----:B------:R-:W-:-:S04]  /*16f0*/  IADD3 R8, PT, PT, R3, R8, R3 ;  /* 0x0000000803087210 */ /* 0x000fc80007ffe003 */
[----:B------:R-:W-:Y:S02]  /*1700*/  ISETP.GE.AND P0, PT, R8, UR6, PT ;  /* 0x0000000608007c0c */ /* 0x000fe4000bf06270 */
[C---:B--2---:R-:W-:Y:S01]  /*1710*/  PRMT R22, R24.reuse, 0x7632, R22 ;  /* 0x0000763218167816 */ /* 0x044fe20000000016 */
[----:B------:R-:W-:-:S04]  /*1720*/  IMAD.U32 R23, R24, 0x10000, RZ ;  /* 0x0001000018177824 */ /* 0x000fc800078e00ff */
[----:B------:R-:W-:Y:S02]  /*1730*/  IMAD.U32 R22, R22, 0x10000, RZ ;  /* 0x0001000016167824 */ /* 0x000fe400078e00ff */
[----:B------:R-:W-:Y:S02]  /*1740*/  FADD R23, R26, R23 ;  /* 0x000000171a177221 */ /* 0x000fe40000000000 */
[----:B------:R-:W-:Y:S01]  /*1750*/  FADD R22, R7, R22 ;  /* 0x0000001607167221 */ /* 0x000fe20000000000 */
[----:B---3--:R-:W-:-:S04]  /*1760*/  PRMT R7, R25, 0x7632, R7 ;  /* 0x0000763219077816 */ /* 0x008fc80000000007 */
[-C--:B0-----:R-:W-:Y:S01]  /*1770*/  F2FP.BF16.F32.PACK_AB R5, R22, R23.reuse ;  /* 0x000000171605723e */ /* 0x081fe200000010ff */
[----:B------:R-:W-:Y:S02]  /*1780*/  IMAD.U32 R7, R7, 0x10000, RZ ;  /* 0x0001000007077824 */ /* 0x000fe400078e00ff */
[C---:B------:R-:W-:Y:S01]  /*1790*/  FMUL R22, R2.reuse, R22 ;  /* 0x0000001602167220 */ /* 0x040fe20000400000 */
[----:B------:R-:W-:Y:S01]  /*17a0*/  SHF.L.U32 R25, R25, 0x10, RZ ;  /* 0x0000001019197819 */ /* 0x000fe200000006ff */
[----:B------:R-:W-:Y:S02]  /*17b0*/  FMUL R18, R2, R23 ;  /* 0x0000001702127220 */ /* 0x000fe40000400000 */
[----:B------:R-:W-:Y:S01]  /*17c0*/  FMUL R22, R7, R22 ;  /* 0x0000001607167220 */ /* 0x000fe20000400000 */
[C---:B------:R-:W-:Y:S01]  /*17d0*/  PRMT R7, R28.reuse, 0x7632, R7 ;  /* 0x000076321c077816 */ /* 0x040fe20000000007 */
[----:B------:R-:W-:Y:S01]  /*17e0*/  FMUL R25, R25, R18 ;  /* 0x0000001219197220 */ /* 0x000fe20000400000 */
[----:B------:R-:W-:Y:S01]  /*17f0*/  SHF.L.U32 R28, R28, 0x10, RZ ;  /* 0x000000101c1c7819 */ /* 0x000fe200000006ff */
[----:B------:R-:W-:Y:S01]  /*1800*/  IMAD.WIDE.U32 R18, R4, 0x4, R16 ;  /* 0x0000000404127825 */ /* 0x000fe200078e0010 */
[----:B------:R-:W-:-:S02]  /*1810*/  SHF.L.U32 R26, R7, 0x10, RZ ;  /* 0x00000010071a7819 */ /* 0x000fc400000006ff */
[----:B------:R-:W-:Y:S01]  /*1820*/  F2FP.BF16.F32.PACK_AB R25, R22, R25 ;  /* 0x000000191619723e */ /* 0x000fe200000010ff */
[----:B------:R-:W-:Y:S01]  /*1830*/  IMAD.WIDE.U32 R22, R4, 0x4, R14 ;  /* 0x0000000404167825 */ /* 0x000fe200078e000e */
[----:B------:R0:W-:Y:S04]  /*1840*/  STG.E desc[UR12][R18.64], R5 ;  /* 0x0000000512007986 */ /* 0x0001e8000c10190c */
[----:B------:R1:W-:Y:S01]  /*1850*/  STG.E desc[UR12][R22.64], R25 ;  /* 0x0000001916007986 */ /* 0x0003e2000c10190c */
[C---:B----4-:R-:W-:Y:S01]  /*1860*/  PRMT R24, R21.reuse, 0x7632, R24 ;  /* 0x0000763215187816 */ /* 0x050fe20000000018 */
[----:B------:R-:W-:-:S04]  /*1870*/  IMAD.U32 R21, R21, 0x10000, RZ ;  /* 0x0001000015157824 */ /* 0x000fc800078e00ff */
[----:B------:R-:W-:Y:S02]  /*1880*/  IMAD.U32 R24, R24, 0x10000, RZ ;  /* 0x0001000018187824 */ /* 0x000fe400078e00ff */
[--C-:B------:R-:W-:Y:S01]  /*1890*/  FADD R7, R28, R21.reuse ;  /* 0x000000151c077221 */ /* 0x100fe20000000000 */
[----:B------:R-:W-:Y:S01]  /*18a0*/  PRMT R21, R27, 0x7632, R21 ;  /* 0x000076321b157816 */ /* 0x000fe20000000015 */
[----:B------:R-:W-:Y:S02]  /*18b0*/  FADD R24, R26, R24 ;  /* 0x000000181a187221 */ /* 0x000fe40000000000 */
[CC--:B------:R-:W-:Y:S01]  /*18c0*/  FMUL R26, R2.reuse, R7.reuse ;  /* 0x00000007021a7220 */ /* 0x0c0fe20000400000 */
[----:B0-----:R-:W-:Y:S01]  /*18d0*/  PRMT R5, R9, 0x7632, R5 ;  /* 0x0000763209057816 */ /* 0x001fe20000000005 */
[----:B------:R-:W-:Y:S01]  /*18e0*/  IMAD.U32 R21, R21, 0x10000, RZ ;  /* 0x0001000015157824 */ /* 0x000fe200078e00ff */
[----:B------:R-:W-:Y:S01]  /*18f0*/  SHF.L.U32 R9, R9, 0x10, RZ ;  /* 0x0000001009097819 */ /* 0x000fe200000006ff */
[----:B-1----:R-:W-:Y:S01]  /*1900*/  FMUL R22, R2, R24 ;  /* 0x0000001802167220 */ /* 0x002fe20000400000 */
[----:B------:R-:W-:-:S02]  /*1910*/  F2FP.BF16.F32.PACK_AB R7, R24, R7 ;  /* 0x000000071807723e */ /* 0x000fc400000010ff */
[----:B------:R-:W-:Y:S01]  /*1920*/  SHF.L.U32 R23, R5, 0x10, RZ ;  /* 0x0000001005177819 */ /* 0x000fe200000006ff */
[----:B------:R-:W-:Y:S01]  /*1930*/  FMUL R22, R21, R22 ;  /* 0x0000001615167220 */ /* 0x000fe20000400000 */
[C---:B------:R-:W-:Y:S01]  /*1940*/  PRMT R19, R29.reuse, 0x7632, R19 ;  /* 0x000076321d137816 */ /* 0x040fe20000000013 */
[----:B------:R-:W-:-:S04]  /*1950*/  IMAD.U32 R18, R29, 0x10000, RZ ;  /* 0x000100001d127824 */ /* 0x000fc800078e00ff */
[----:B------:R-:W-:Y:S01]  /*1960*/  IMAD.U32 R24, R19, 0x10000, RZ ;  /* 0x0001000013187824 */ /* 0x000fe200078e00ff */
[C---:B------:R-:W-:Y:S01]  /*1970*/  PRMT R19, R20.reuse, 0x7632, R19 ;  /* 0x0000763214137816 */ /* 0x040fe20000000013 */
[----:B------:R-:W-:Y:S02]  /*1980*/  FADD R9, R9, R18 ;  /* 0x0000001209097221 */ /* 0x000fe40000000000 */
[----:B------:R-:W-:Y:S01]  /*1990*/  FADD R21, R23, R24 ;  /* 0x0000001817157221 */ /* 0x000fe20000000000 */
[----:B------:R-:W-:Y:S01]  /*19a0*/  SHF.L.U32 R20, R20, 0x10, RZ ;  /* 0x0000001014147819 */ /* 0x000fe200000006ff */
[----:B------:R-:W-:Y:S01]  /*19b0*/  IMAD.U32 R23, R19, 0x10000, RZ ;  /* 0x0001000013177824 */ /* 0x000fe200078e00ff */
[----:B------:R-:W-:Y:S01]  /*19c0*/  SHF.L.U32 R27, R27, 0x10, RZ ;  /* 0x000000101b1b7819 */ /* 0x000fe200000006ff */
[C---:B------:R-:W-:Y:S01]  /*19d0*/  FMUL R25, R2.reuse, R9 ;  /* 0x0000000902197220 */ /* 0x040fe20000400000 */
[----:B------:R-:W-:-:S03]  /*19e0*/  FMUL R24, R2, R21 ;  /* 0x0000001502187220 */ /* 0x000fc60000400000 */
[----:B------:R-:W-:Y:S01]  /*19f0*/  FMUL R20, R20, R25 ;  /* 0x0000001914147220 */ /* 0x000fe20000400000 */
[----:B------:R-:W-:Y:S01]  /*1a00*/  FMUL R23, R23, R24 ;  /* 0x0000001817177220 */ /* 0x000fe20000400000 */
[----:B------:R-:W-:Y:S01]  /*1a10*/  FMUL R5, R27, R26 ;  /* 0x0000001a1b057220 */ /* 0x000fe20000400000 */
[C---:B------:R-:W-:Y:S01]  /*1a20*/  IMAD.WIDE.U32 R18, R0.reuse, 0x4, R16 ;  /* 0x0000000400127825 */ /* 0x040fe200078e0010 */
[----:B------:R-:W-:Y:S02]  /*1a30*/  F2FP.BF16.F32.PACK_AB R9, R21, R9 ;  /* 0x000000091509723e */ /* 0x000fe400000010ff */
[----:B------:R-:W-:Y:S01]  /*1a40*/  F2FP.BF16.F32.PACK_AB R27, R23, R20 ;  /* 0x00000014171b723e */ /* 0x000fe200000010ff */
[----:B------:R-:W-:Y:S01]  /*1a50*/  IMAD.WIDE.U32 R20, R0, 0x4, R14 ;  /* 0x0000000400147825 */ /* 0x000fe200078e000e */
[----:B------:R-:W-:-:S03]  /*1a60*/  F2FP.BF16.F32.PACK_AB R5, R22, R5 ;  /* 0x000000051605723e */ /* 0x000fc600000010ff */
[C---:B------:R-:W-:Y:S01]  /*1a70*/  IMAD.WIDE.U32 R22, R6.reuse, 0x4, R16 ;  /* 0x0000000406167825 */ /* 0x040fe200078e0010 */
[----:B------:R1:W-:Y:S03]  /*1a80*/  STG.E desc[UR12][R18.64], R7 ;  /* 0x0000000712007986 */ /* 0x0003e6000c10190c */
[----:B------:R-:W-:Y:S01]  /*1a90*/  IMAD.WIDE.U32 R24, R6, 0x4, R14 ;  /* 0x0000000406187825 */ /* 0x000fe200078e000e */
[----:B------:R1:W-:Y:S04]  /*1aa0*/  STG.E desc[UR12][R20.64], R5 ;  /* 0x0000000514007986 */ /* 0x0003e8000c10190c */
[----:B------:R1:W-:Y:S04]  /*1ab0*/  STG.E desc[UR12][R22.64], R9 ;  /* 0x0000000916007986 */ /* 0x0003e8000c10190c */
[----:B------:R1:W-:Y:S01]  /*1ac0*/  STG.E desc[UR12][R24.64], R27 ;  /* 0x0000001b18007986 */ /* 0x0003e2000c10190c */
[C---:B------:R-:W-:Y:S01]  /*1ad0*/  LEA R0, R3.reuse, R0, 0x2 ;  /* 0x0000000003007211 */ /* 0x040fe200078e10ff */
[C---:B------:R-:W-:Y:S01]  /*1ae0*/  IMAD R4, R3.reuse, 0x4, R4 ;  /* 0x0000000403047824 */ /* 0x040fe200078e0204 */
[----:B------:R-:W-:Y:S01]  /*1af0*/  LEA R6, R3, R6, 0x2 ;  /* 0x0000000603067211 */ /* 0x000fe200078e10ff */
[----:B------:R-:W-:Y:S06]  /*1b00*/  @!P0 BRA `(.L_x_248) ;  /* 0xfffffff800308947 */ /* 0x000fec000383ffff */
[----:B------:R-:W-:Y:S05]  /*1b10*/  EXIT ;  /* 0x000000000000794d */ /* 0x000fea0003800000 */
.L_x_242:
[----:B------:R-:W-:Y:S02]  /*1b20*/  HFMA2 R21, -RZ, RZ, 0, 1.847743988037109375e-06 ;  /* 0x0000001fff157431 */ /* 0x000fe400000001ff */
[----:B------:R-:W-:Y:S02]  /*1b30*/  IMAD.MOV.U32 R19, RZ, RZ, 0x10 ;  /* 0x00000010ff137424 */ /* 0x000fe400078e00ff */
[----:B------:R-:W-:-:S07]  /*1b40*/  IMAD.MOV.U32 R6, RZ, RZ, -0x1 ;  /* 0xffffffffff067424 */ /* 0x000fce00078e00ff */
[----:B-1----:R-:W-:Y:S05]  /*1b50*/  WARPSYNC.COLLECTIVE R6, `(.L_x_249) ;  /* 0x0000000006087348 */ /* 0x002fea0003c00000 */
[----:B-1----:R0:W1:Y:S02]  /*1b60*/  SHFL.BFLY P0, R9, R0, R19, R21 ;  /* 0x0c00001300097389 */ /* 0x0020640000000015 */
[----:B01----:R-:W-:Y:S05]  /*1b70*/  ENDCOLLECTIVE ;  /* 0x000000000000791b */ /* 0x003fea0003800000 */
.L_x_249:
[----:B------:R-:W-:Y:S01]  /*1b80*/  HFMA2 R19, -RZ, RZ, 0, 4.76837158203125e-07 ;  /* 0x00000008ff137431 */ /* 0x000fe200000001ff */
[----:B------:R-:W-:-:S05]  /*1b90*/  MOV R5, R9 ;  /* 0x0000000900057202 */ /* 0x000fca0000000f00 */
[----:B------:R-:W-:-:S04]  /*1ba0*/  FADD R5, R5, R0 ;  /* 0x0000000005057221 */ /* 0x000fc80000000000 */
[----:B------:R-:W-:-:S07]  /*1bb0*/  IMAD.MOV.U32 R0, RZ, RZ, R5 ;  /* 0x000000ffff007224 */ /* 0x000fce00078e0005 */
[----:B------:R-:W-:Y:S05]  /*1bc0*/  WARPSYNC.COLLECTIVE R6, `(.L_x_250) ;  /* 0x0000000006087348 */ /* 0x000fea0003c00000 */
[----:B------:R0:W1:Y:S02]  /*1bd0*/  SHFL.BFLY P0, R9, R0, R19, R21 ;  /* 0x0c00001300097389 */ /* 0x0000640000000015 */
[----:B01----:R-:W-:Y:S05]  /*1be0*/  ENDCOLLECTIVE ;  /* 0x000000000000791b */ /* 0x003fea0003800000 */
.L_x_250:
[----:B------:R-:W-:Y:S02]  /*1bf0*/  IMAD.MOV.U32 R19, RZ, RZ, 0x4 ;  /* 0x00000004ff137424 */ /* 0x000fe400078e00ff */
[----:B------:R-:W-:-:S04]  /*1c00*/  IMAD.MOV.U32 R2, RZ, RZ, R9 ;  /* 0x000000ffff027224 */ /* 0x000fc800078e0009 */
[----:B------:R-:W-:-:S05]  /*1c10*/  FADD R2, R5, R2 ;  /* 0x0000000205027221 */ /* 0x000fca0000000000 */
[----:B------:R-:W-:-:S07]  /*1c20*/  MOV R0, R2 ;  /* 0x0000000200007202 */ /* 0x000fce0000000f00 */
[----:B------:R-:W-:Y:S05]  /*1c30*/  WARPSYNC.COLLECTIVE R6, `(.L_x_251) ;  /* 0x0000000006087348 */ /* 0x000fea0003c00000 */
[----:B------:R0:W1:Y:S02]  /*1c40*/  SHFL.BFLY P0, R9, R0, R19, R21 ;  /* 0x0c00001300097389 */ /* 0x0000640000000015 */
[----:B01----:R-:W-:Y:S05]  /*1c50*/  ENDCOLLECTIVE ;  /* 0x000000000000791b */ /* 0x003fea0003800000 */
.L_x_251:
[----:B------:R-:W-:Y:S01]  /*1c60*/  HFMA2 R19, -RZ, RZ, 0, 1.1920928955078125e-07 ;  /* 0x00000002ff137431 */ /* 0x000fe200000001ff */
[----:B------:R-:W-:-:S05]  /*1c70*/  MOV R7, R9 ;  /* 0x0000000900077202 */ /* 0x000fca0000000f00 */
[----:B------:R-:W-:-:S04]  /*1c80*/  FADD R7, R2, R7 ;  /* 0x0000000702077221 */ /* 0x000fc80000000000 */
[----:B------:R-:W-:-:S07]  /*1c90*/  IMAD.MOV.U32 R0, RZ, RZ, R7 ;  /* 0x000000ffff007224 */ /* 0x000fce00078e0007 */
[----:B------:R-:W-:Y:S05]  /*1ca0*/  WARPSYNC.COLLECTIVE R6, `(.L_x_252) ;  /* 0x0000000006087348 */ /* 0x000fea0003c00000 */
[----:B------:R0:W1:Y:S02]  /*1cb0*/  SHFL.BFLY P0, R9, R0, R19, R21 ;  /* 0x0c00001300097389 */ /* 0x0000640000000015 */
[----:B01----:R-:W-:Y:S05]  /*1cc0*/  ENDCOLLECTIVE ;  /* 0x000000000000791b */ /* 0x003fea0003800000 */
.L_x_252:
[----:B------:R-:W-:Y:S02]  /*1cd0*/  IMAD.MOV.U32 R19, RZ, RZ, 0x1 ;  /* 0x00000001ff137424 */ /* 0x000fe400078e00ff */
[----:B------:R-:W-:-:S04]  /*1ce0*/  IMAD.MOV.U32 R4, RZ, RZ, R9 ;  /* 0x000000ffff047224 */ /* 0x000fc800078e0009 */
[----:B------:R-:W-:-:S05]  /*1cf0*/  FADD R4, R7, R4 ;  /* 0x0000000407047221 */ /* 0x000fca0000000000 */
[----:B------:R-:W-:-:S07]  /*1d00*/  MOV R0, R4 ;  /* 0x0000000400007202 */ /* 0x000fce0000000f00 */
[----:B------:R-:W-:Y:S05]  /*1d10*/  WARPSYNC.COLLECTIVE R6, `(.L_x_253) ;  /* 0x0000000006087348 */ /* 0x000fea0003c00000 */
[----:B------:R0:W1:Y:S02]  /*1d20*/  SHFL.BFLY P0, R9, R0, R19, R21 ;  /* 0x0c00001300097389 */ /* 0x0000640000000015 */
[----:B01----:R-:W-:Y:S05]  /*1d30*/  ENDCOLLECTIVE ;  /* 0x000000000000791b */ /* 0x003fea0003800000 */
.L_x_253:
[----:B------:R-:W-:Y:S05]  /*1d40*/  BRA `(.L_x_254) ;  /* 0xffffffec00e47947 */ /* 0x000fea000383ffff */
        .weak           $__internal_7_$__cuda_sm3x_div_rn_noftz_f32_slowpath
        .type           $__internal_7_$__cuda_sm3x_div_rn_noftz_f32_slowpath,@function
        .size           $__internal_7_$__cuda_sm3x_div_rn_noftz_f32_slowpath,(.L_x_342 - $__internal_7_$__cuda_sm3x_div_rn_noftz_f32_slowpath)
$__internal_7_$__cuda_sm3x_div_rn_noftz_f32_slowpath:
[--C-:B------:R-:W-:Y:S01]  /*1d50*/  SHF.R.U32.HI R4, RZ, 0x17, R5.reuse ;  /* 0x00000017ff047819 */ /* 0x100fe20000011605 */
[----:B------:R-:W-:Y:S01]  /*1d60*/  BSSY.RECONVERGENT B1, `(.L_x_255) ;  /* 0x0000064000017945 */ /* 0x000fe20003800200 */
[----:B------:R-:W-:Y:S01]  /*1d70*/  SHF.R.U32.HI R6, RZ, 0x17, R0 ;  /* 0x00000017ff067819 */ /* 0x000fe20000011600 */
[----:B------:R-:W-:Y:S01]  /*1d80*/  IMAD.MOV.U32 R18, RZ, RZ, R5 ;  /* 0x000000ffff127224 */ /* 0x000fe200078e0005 */
        /* <DEDUP_REMOVED lines=27> */
[----:B------:R-:W-:Y:S01]  /*1f40*/  @P0 IMAD.MOV.U32 R6, RZ, RZ, RZ ;  /* 0x000000ffff060224 */ /* 0x000fe200078e00ff */
[----:B------:R-:W-:Y:S01]  /*1f50*/  @!P0 MOV R6, 0xffffffc0 ;  /* 0xffffffc000068802 */ /* 0x000fe20000000f00 */
[----:B------:R-:W-:Y:S01]  /*1f60*/  @!P0 FFMA R7, R0, 1.84467440737095516160e+19, RZ ;  /* 0x5f80000000078823 */ /* 0x000fe200000000ff */
[----:B------:R-:W-:-:S03]  /*1f70*/  @!P1 FFMA R18, R5, 1.84467440737095516160e+19, RZ ;  /* 0x5f80000005129823 */ /* 0x000fc600000000ff */
[----:B------:R-:W-:-:S07]  /*1f80*/  @!P1 VIADD R6, R6, 0x40 ;  /* 0x0000004006069836 */ /* 0x000fce0000000000 */
.L_x_256:
[----:B------:R-:W-:Y:S01]  /*1f90*/  LEA R5, R4, 0xc0800000, 0x17 ;  /* 0xc080000004057811 */ /* 0x000fe200078eb8ff */
[----:B------:R-:W-:Y:S01]  /*1fa0*/  VIADD R9, R9, 0xffffff81 ;  /* 0xffffff8109097836 */ /* 0x000fe20000000000 */
[----:B------:R-:W-:Y:S02]  /*1fb0*/  BSSY.RECONVERGENT B2, `(.L_x_261) ;  /* 0x0000035000027945 */ /* 0x000fe40003800200 */
[----:B------:R-:W-:Y:S01]  /*1fc0*/  IADD3 R18, PT, PT, -R5, R18, RZ ;  /* 0x0000001205127210 */ /* 0x000fe20007ffe1ff */
[C---:B------:R-:W-:Y:S01]  /*1fd0*/  IMAD R0, R9.reuse, -0x800000, R7 ;  /* 0xff80000009007824 */ /* 0x040fe200078e0207 */
[----:B------:R-:W-:Y:S02]  /*1fe0*/  IADD3 R9, PT, PT, R9, 0x7f, -R4 ;  /* 0x0000007f09097810 */ /* 0x000fe40007ffe804 */
        /* <DEDUP_REMOVED lines=12> */
[----:B------:R-:W-:-:S05]  /*20b0*/  IMAD.IADD R18, R4, 0x1, R9 ;  /* 0x0000000104127824 */ /* 0x000fca00078e0209 */
[----:B------:R-:W-:-:S04]  /*20c0*/  IADD3 R4, PT, PT, R18, -0x1, RZ ;  /* 0xffffffff12047810 */ /* 0x000fc80007ffe0ff */
        /* <DEDUP_REMOVED lines=10> */
[C---:B------:R-:W-:Y:S01]  /*2170*/  VIADD R7, R18.reuse, 0x20 ;  /* 0x0000002012077836 */ /* 0x040fe20000000000 */
[C---:B------:R-:W-:Y:S02]  /*2180*/  ISETP.NE.AND P2, PT, R18.reuse, RZ, PT ;  /* 0x000000ff1200720c */ /* 0x040fe40003f45270 */
[----:B------:R-:W-:Y:S02]  /*2190*/  ISETP.NE.AND P1, PT, R18, RZ, PT ;  /* 0x000000ff1200720c */ /* 0x000fe40003f25270 */
[----:B------:R-:W-:Y:S01]  /*21a0*/  LOP3.LUT R6, R4, 0x7fffff, RZ, 0xc0, !PT ;  /* 0x007fffff04067812 */ /* 0x000fe200078ec0ff */
[CCC-:B------:R-:W-:Y:S01]  /*21b0*/  FFMA.RP R4, R5.reuse, R19.reuse, R20.reuse ;  /* 0x0000001305047223 */ /* 0x1c0fe20000008014 */
[----:B------:R-:W-:Y:S01]  /*21c0*/  FFMA.RM R5, R5, R19, R20 ;  /* 0x0000001305057223 */ /* 0x000fe20000004014 */
[----:B------:R-:W-:Y:S02]  /*21d0*/  IADD3 R9, PT, PT, -R18, RZ, RZ ;  /* 0x000000ff12097210 */ /* 0x000fe40007ffe1ff */
        /* <DEDUP_REMOVED lines=14> */
.L_x_263:
[----:B------:R-:W-:-:S04]  /*22c0*/  LOP3.LUT R0, R0, 0x80000000, RZ, 0xc0, !PT ;  /* 0x8000000000007812 */ /* 0x000fc800078ec0ff */
[----:B------:R-:W-:Y:S01]  /*22d0*/  LOP3.LUT R0, R0, 0x7f800000, RZ, 0xfc, !PT ;  /* 0x7f80000000007812 */ /* 0x000fe200078efcff */
[----:B------:R-:W-:Y:S06]  /*22e0*/  BRA `(.L_x_264) ;  /* 0x0000000000047947 */ /* 0x000fec0003800000 */
.L_x_262:
[----:B------:R-:W-:-:S07]  /*22f0*/  LEA R0, R9, R0, 0x17 ;  /* 0x0000000009007211 */ /* 0x000fce00078eb8ff */
.L_x_264:
[----:B------:R-:W-:Y:S05]  /*2300*/  BSYNC.RECONVERGENT B2 ;  /* 0x0000000000027941 */ /* 0x000fea0003800200 */
.L_x_261:
[----:B------:R-:W-:Y:S05]  /*2310*/  BRA `(.L_x_265) ;  /* 0x0000000000207947 */ /* 0x000fea0003800000 */
.L_x_260:
[----:B------:R-:W-:-:S04]  /*2320*/  LOP3.LUT R0, R18, 0x80000000, R7, 0x48, !PT ;  /* 0x8000000012007812 */ /* 0x000fc800078e4807 */
[----:B------:R-:W-:Y:S01]  /*2330*/  LOP3.LUT R0, R0, 0x7f800000, RZ, 0xfc, !PT ;  /* 0x7f80000000007812 */ /* 0x000fe200078efcff */
[----:B------:R-:W-:Y:S06]  /*2340*/  BRA `(.L_x_265) ;  /* 0x0000000000147947 */ /* 0x000fec0003800000 */
.L_x_259:
[----:B------:R-:W-:Y:S01]  /*2350*/  LOP3.LUT R0, R18, 0x80000000, R7, 0x48, !PT ;  /* 0x8000000012007812 */ /* 0x000fe200078e4807 */
[----:B------:R-:W-:Y:S06]  /*2360*/  BRA `(.L_x_265) ;  /* 0x00000000000c7947 */ /* 0x000fec0003800000 */
.L_x_258:
[----:B------:R-:W0:Y:S01]  /*2370*/  MUFU.RSQ R0, -QNAN ;  /* 0xffc0000000007908 */ /* 0x000e220000001400 */
[----:B------:R-:W-:Y:S05]  /*2380*/  BRA `(.L_x_265) ;  /* 0x0000000000047947 */ /* 0x000fea0003800000 */
.L_x_257:
[----:B------:R-:W-:-:S07]  /*2390*/  FADD.FTZ R0, R0, R5 ;  /* 0x0000000500007221 */ /* 0x000fce0000010000 */
.L_x_265:
[----:B------:R-:W-:Y:S05]  /*23a0*/  BSYNC.RECONVERGENT B1 ;  /* 0x0000000000017941 */ /* 0x000fea0003800200 */
.L_x_255:
[----:B------:R-:W-:Y:S02]  /*23b0*/  HFMA2 R5, -RZ, RZ, 0, 0 ;  /* 0x00000000ff057431 */ /* 0x000fe400000001ff */
[----:B------:R-:W-:-:S04]  /*23c0*/  IMAD.MOV.U32 R4, RZ, RZ, R2 ;  /* 0x000000ffff047224 */ /* 0x000fc800078e0002 */
[----:B0-----:R-:W-:Y:S05]  /*23d0*/  RET.REL.NODEC R4 `(_Z39rmsnorm_residual_kernel_bf16_vectorizedP13__nv_bfloat16S0_PKS_S2_S2_if) ;  /* 0xffffffdc04087950 */ /* 0x001fea0003c3ffff */
.L_x_266:
        /* <DEDUP_REMOVED lines=10> */
.L_x_342:


//--------------------- .text._Z30rmsnorm_kernel_fp16_vectorizedP6__halfPKS_S2_if --------------------------
	.section	.text._Z30rmsnorm_kernel_fp16_vectorizedP6__halfPKS_S2_if,"ax",@progbits
	.align	128
        .global         _Z30rmsnorm_kernel_fp16_vectorizedP6__halfPKS_S2_if
        .type           _Z30rmsnorm_kernel_fp16_vectorizedP6__halfPKS_S2_if,@function
        .size           _Z30rmsnorm_kernel_fp16_vectorizedP6__halfPKS_S2_if,(.L_x_343 - _Z30rmsnorm_kernel_fp16_vectorizedP6__halfPKS_S2_if)
        .other          _Z30rmsnorm_kernel_fp16_vectorizedP6__halfPKS_S2_if,@"STO_CUDA_ENTRY STV_DEFAULT"
_Z30rmsnorm_kernel_fp16_vectorizedP6__halfPKS_S2_if:
.text._Z30rmsnorm_kernel_fp16_vectorizedP6__halfPKS_S2_if:
[----:B------:R-:W-:Y:S08]  /*0000*/  LDC R1, c[0x0][0x37c] ;  /* 0x0000df00ff017b82 */ /* 0x000ff00000000800 */
[----:B------:R-:W0:Y:S01]  /*0010*/  LDC R5, c[0x0][0x398] ;  /* 0x0000e600ff057b82 */ /* 0x000e220000000800 */
[----:B------:R-:W1:Y:S01]  /*0020*/  S2R R10, SR_TID.X ;  /* 0x00000000000a7919 */ /* 0x000e620000002100 */
[----:B------:R-:W2:Y:S01]  /*0030*/  LDCU.64 UR6, c[0x0][0x358] ;  /* 0x00006b00ff0677ac */ /* 0x000ea20008000a00 */
[----:B------:R-:W-:Y:S01]  /*0040*/  BSSY.RECONVERGENT B0, `(.L_x_267) ;  /* 0x000006c000007945 */ /* 0x000fe20003800200 */
[----:B------:R-:W-:-:S04]  /*0050*/  IMAD.MOV.U32 R0, RZ, RZ, RZ ;  /* 0x000000ffff007224 */ /* 0x000fc800078e00ff */
[----:B------:R-:W3:Y:S08]  /*0060*/  S2UR UR4, SR_CTAID.X ;  /* 0x00000000000479c3 */ /* 0x000ef00000002500 */
[----:B------:R-:W4:Y:S08]  /*0070*/  LDC.64 R12, c[0x0][0x380] ;  /* 0x0000e000ff0c7b82 */ /* 0x000f300000000a00 */
[----:B------:R-:W5:Y:S01]  /*0080*/  LDC.64 R6, c[0x0][0x388] ;  /* 0x0000e200ff067b82 */ /* 0x000f620000000a00 */
[----:B0-----:R-:W-:-:S04]  /*0090*/  LEA.HI R2, R5, R5, RZ, 0x1 ;  /* 0x0000000505027211 */ /* 0x001fc800078f08ff */
[----:B------:R-:W-:-:S03]  /*00a0*/  SHF.R.S32.HI R2, RZ, 0x1, R2 ;  /* 0x00000001ff027819 */ /* 0x000fc60000011402 */
[----:B------:R-:W0:Y:S01]  /*00b0*/  LDC R3, c[0x0][0x360] ;  /* 0x0000d800ff037b82 */ /* 0x000e220000000800 */
[----:B-1----:R-:W-:Y:S01]  /*00c0*/  ISETP.GE.AND P0, PT, R10, R2, PT ;  /* 0x000000020a00720c */ /* 0x002fe20003f06270 */
[----:B---3--:R-:W-:-:S04]  /*00d0*/  IMAD R8, R5, UR4, RZ ;  /* 0x0000000405087c24 */ /* 0x008fc8000f8e02ff */
[----:B------:R-:W-:-:S03]  /*00e0*/  IMAD.WIDE R8, R8, 0x2, RZ ;  /* 0x0000000208087825 */ /* 0x000fc600078e02ff */
[----:B----4-:R-:W-:-:S04]  /*00f0*/  IADD3 R12, P2, PT, R8, R12, RZ ;  /* 0x0000000c080c7210 */ /* 0x010fc80007f5e0ff */
[----:B------:R-:W-:Y:S02]  /*0100*/  IADD3.X R13, PT, PT, R9, R13, RZ, P2, !PT ;  /* 0x0000000d090d7210 */ /* 0x000fe400017fe4ff */
[----:B-----5:R-:W-:-:S04]  /*0110*/  IADD3 R14, P1, PT, R8, R6, RZ ;  /* 0x00000006080e7210 */ /* 0x020fc80007f3e0ff */
[----:B------:R-:W-:Y:S01]  /*0120*/  IADD3.X R15, PT, PT, R9, R7, RZ, P1, !PT ;  /* 0x00000007090f7210 */ /* 0x000fe20000ffe4ff */
[----:B--2---:R-:W-:Y:S08]  /*0130*/  @P0 BRA `(.L_x_268) ;  /* 0x0000000400700947 */ /* 0x004ff00003800000 */
[----:B0-----:R-:W0:Y:S01]  /*0140*/  I2F.U32.RP R18, R3 ;  /* 0x0000000300127306 */ /* 0x001e220000209000 */
[----:B------:R-:W-:Y:S01]  /*0150*/  IMAD.IADD R11, R10, 0x1, R3 ;  /* 0x000000010a0b7824 */ /* 0x000fe200078e0203 */
[----:B------:R-:W-:Y:S01]  /*0160*/  ISETP.NE.U32.AND P2, PT, R3, RZ, PT ;  /* 0x000000ff0300720c */ /* 0x000fe20003f45070 */
[----:B------:R-:W-:Y:S03]  /*0170*/  BSSY.RECONVERGENT B1, `(.L_x_269) ;  /* 0x0000031000017945 */ /* 0x000fe60003800200 */
[----:B------:R-:W-:Y:S02]  /*0180*/  ISETP.GE.U32.AND P0, PT, R11, R2, PT ;  /* 0x000000020b00720c */ /* 0x000fe40003f06070 */
[----:B------:R-:W-:Y:S01]  /*0190*/  VIMNMX.U32 R0, PT, PT, R2, R11, !PT ;  /* 0x0000000b02007248 */ /* 0x000fe20007fe0000 */
[----:B0-----:R-:W0:Y:S02]  /*01a0*/  MUFU.RCP R18, R18 ;  /* 0x0000001200127308 */ /* 0x001e240000001000 */
[----:B0-----:R-:W-:-:S06]  /*01b0*/  IADD3 R16, PT, PT, R18, 0xffffffe, RZ ;  /* 0x0ffffffe12107810 */ /* 0x001fcc0007ffe0ff */
[----:B------:R0:W1:Y:S02]  /*01c0*/  F2I.FTZ.U32.TRUNC.NTZ R17, R16 ;  /* 0x0000001000117305 */ /* 0x000064000021f000 */
[----:B0-----:R-:W-:Y:S01]  /*01d0*/  HFMA2 R16, -RZ, RZ, 0, 0 ;  /* 0x00000000ff107431 */ /* 0x001fe200000001ff */
        /* <DEDUP_REMOVED lines=14> */
[----:B------:R-:W-:Y:S01]  /*02c0*/  IMAD.IADD R17, R4, 0x1, R17 ;  /* 0x0000000104117824 */ /* 0x000fe200078e0211 */
[----:B------:R-:W-:-:S04]  /*02d0*/  MOV R4, R10 ;  /* 0x0000000a00047202 */ /* 0x000fc80000000f00 */
[C---:B------:R-:W-:Y:S02]  /*02e0*/  LOP3.LUT R0, R17.reuse, 0x3, RZ, 0xc0, !PT ;  /* 0x0000000311007812 */ /* 0x040fe400078ec0ff */
[----:B------:R-:W-:Y:S02]  /*02f0*/  ISETP.GE.U32.AND P1, PT, R17, 0x3, PT ;  /* 0x000000031100780c */ /* 0x000fe40003f26070 */
[----:B------:R-:W-:Y:S02]  /*0300*/  ISETP.NE.AND P0, PT, R0, 0x3, PT ;  /* 0x000000030000780c */ /* 0x000fe40003f05270 */
[----:B------:R-:W-:-:S11]  /*0310*/  MOV R0, RZ ;  /* 0x000000ff00007202 */ /* 0x000fd60000000f00 */
[----:B------:R-:W-:Y:S05]  /*0320*/  @!P0 BRA `(.L_x_270) ;  /* 0x0000000000548947 */ /* 0x000fea0003800000 */
[----:B------:R-:W-:-:S04]  /*0330*/  IMAD.WIDE.U32 R8, R10, 0x4, R8 ;  /* 0x000000040a087825 */ /* 0x000fc800078e0008 */
[----:B------:R-:W-:Y:S01]  /*0340*/  VIADD R0, R17, 0x1 ;  /* 0x0000000111007836 */ /* 0x000fe20000000000 */
[----:B------:R-:W-:Y:S01]  /*0350*/  IADD3 R8, P0, PT, R8, R6, RZ ;  /* 0x0000000608087210 */ /* 0x000fe20007f1e0ff */
[----:B------:R-:W-:-:S03]  /*0360*/  IMAD.MOV.U32 R4, RZ, RZ, R10 ;  /* 0x000000ffff047224 */ /* 0x000fc600078e000a */
[----:B------:R-:W-:Y:S02]  /*0370*/  LOP3.LUT R6, R0, 0x3, RZ, 0xc0, !PT ;  /* 0x0000000300067812 */ /* 0x000fe400078ec0ff */
[----:B------:R-:W-:Y:S02]  /*0380*/  MOV R0, RZ ;  /* 0x000000ff00007202 */ /* 0x000fe40000000f00 */
[----:B------:R-:W-:Y:S02]  /*0390*/  IADD3.X R7, PT, PT, R9, R7, RZ, P0, !PT ;  /* 0x0000000709077210 */ /* 0x000fe400007fe4ff */
[----:B------:R-:W-:-:S07]  /*03a0*/  IADD3 R11, PT, PT, -R6, RZ, RZ ;  /* 0x000000ff060b7210 */ /* 0x000fce0007ffe1ff */
.L_x_271:
[----:B------:R-:W-:-:S05]  /*03b0*/  MOV R9, R7 ;  /* 0x0000000700097202 */ /* 0x000fca0000000f00 */
[----:B------:R-:W2:Y:S01]  /*03c0*/  LDG.E.CONSTANT R6, desc[UR6][R8.64] ;  /* 0x0000000608067981 */ /* 0x000ea2000c1e9900 */
[----:B------:R-:W-:Y:S01]  /*03d0*/  VIADD R11, R11, 0x1 ;  /* 0x000000010b0b7836 */ /* 0x000fe20000000000 */
[----:B------:R-:W-:-:S04]  /*03e0*/  IADD3 R4, PT, PT, R3, R4, RZ ;  /* 0x0000000403047210 */ /* 0x000fc80007ffe0ff */
[----:B------:R-:W-:Y:S01]  /*03f0*/  ISETP.NE.AND P0, PT, R11, RZ, PT ;  /* 0x000000ff0b00720c */ /* 0x000fe20003f05270 */
[--C-:B--2---:R-:W-:Y:S02]  /*0400*/  HADD2.F32 R7, -RZ, R6.reuse.H1_H1 ;  /* 0x30000006ff077230 */ /* 0x104fe40000004100 */
[----:B------:R-:W-:-:S03]  /*0410*/  HADD2.F32 R16, -RZ, R6.H0_H0 ;  /* 0x20000006ff107230 */ /* 0x000fc60000004100 */
[----:B------:R-:W-:Y:S01]  /*0420*/  FMUL R17, R7, R7 ;  /* 0x0000000707117220 */ /* 0x000fe20000400000 */
[----:B------:R-:W-:-:S04]  /*0430*/  IMAD.WIDE.U32 R6, R3, 0x4, R8 ;  /* 0x0000000403067825 */ /* 0x000fc800078e0008 */
[----:B------:R-:W-:Y:S01]  /*0440*/  FFMA R17, R16, R16, R17 ;  /* 0x0000001010117223 */ /* 0x000fe20000000011 */
[----:B------:R-:W-:-:S03]  /*0450*/  MOV R8, R6 ;  /* 0x0000000600087202 */ /* 0x000fc60000000f00 */
[----:B------:R-:W-:Y:S01]  /*0460*/  FADD R0, R17, R0 ;  /* 0x0000000011007221 */ /* 0x000fe20000000000 */
[----:B------:R-:W-:Y:S06]  /*0470*/  @P0 BRA `(.L_x_271) ;  /* 0xfffffffc00cc0947 */ /* 0x000fec000383ffff */
.L_x_270:
[----:B------:R-:W-:Y:S05]  /*0480*/  BSYNC.RECONVERGENT B1 ;  /* 0x0000000000017941 */ /* 0x000fea0003800200 */
.L_x_269:
[----:B------:R-:W-:Y:S05]  /*0490*/  @!P1 BRA `(.L_x_268) ;  /* 0x0000000000989947 */ /* 0x000fea0003800000 */
[C-C-:B------:R-:W-:Y:S01]  /*04a0*/  IMAD R8, R3.reuse, 0x2, R4.reuse ;  /* 0x0000000203087824 */ /* 0x140fe200078e0204 */
[----:B------:R-:W-:Y:S01]  /*04b0*/  IADD3 R11, PT, PT, R4, R3, RZ ;  /* 0x00000003040b7210 */ /* 0x000fe20007ffe0ff */
[----:B------:R-:W-:-:S07]  /*04c0*/  IMAD R9, R3, 0x3, R4 ;  /* 0x0000000303097824 */ /* 0x000fce00078e0204 */
.L_x_272:
[----:B------:R-:W-:-:S06]  /*04d0*/  IMAD.WIDE.U32 R18, R4, 0x4, R14 ;  /* 0x0000000404127825 */ /* 0x000fcc00078e000e */
[----:B------:R-:W2:Y:S01]  /*04e0*/  LDG.E.CONSTANT R18, desc[UR6][R18.64] ;  /* 0x0000000612127981 */ /* 0x000ea2000c1e9900 */
[----:B------:R-:W-:-:S04]  /*04f0*/  IMAD.WIDE.U32 R20, R11, 0x4, R14 ;  /* 0x000000040b147825 */ /* 0x000fc800078e000e */
[--C-:B------:R-:W-:Y:S02]  /*0500*/  IMAD.WIDE.U32 R16, R8, 0x4, R14.reuse ;  /* 0x0000000408107825 */ /* 0x100fe400078e000e */
[----:B------:R-:W3:Y:S02]  /*0510*/  LDG.E.CONSTANT R20, desc[UR6][R20.64] ;  /* 0x0000000614147981 */ /* 0x000ee4000c1e9900 */
[----:B------:R-:W-:Y:S02]  /*0520*/  IMAD.WIDE.U32 R6, R9, 0x4, R14 ;  /* 0x0000000409067825 */ /* 0x000fe400078e000e */
[----:B------:R-:W4:Y:S04]  /*0530*/  LDG.E.CONSTANT R16, desc[UR6][R16.64] ;  /* 0x0000000610107981 */ /* 0x000f28000c1e9900 */
[----:B------:R-:W5:Y:S01]  /*0540*/  LDG.E.CONSTANT R6, desc[UR6][R6.64] ;  /* 0x0000000606067981 */ /* 0x000f62000c1e9900 */
[C---:B------:R-:W-:Y:S01]  /*0550*/  IADD3 R4, PT, PT, R3.reuse, R4, R3 ;  /* 0x0000000403047210 */ /* 0x040fe20007ffe003 */
[C---:B------:R-:W-:Y:S01]  /*0560*/  IMAD R8, R3.reuse, 0x4, R8 ;  /* 0x0000000403087824 */ /* 0x040fe200078e0208 */
[----:B------:R-:W-:-:S02]  /*0570*/  LEA R11, R3, R11, 0x2 ;  /* 0x0000000b030b7211 */ /* 0x000fc400078e10ff */
[C---:B------:R-:W-:Y:S02]  /*0580*/  IADD3 R4, PT, PT, R3.reuse, R4, R3 ;  /* 0x0000000403047210 */ /* 0x040fe40007ffe003 */
[----:B------:R-:W-:Y:S02]  /*0590*/  LEA R9, R3, R9, 0x2 ;  /* 0x0000000903097211 */ /* 0x000fe400078e10ff */
[----:B------:R-:W-:Y:S01]  /*05a0*/  ISETP.GE.AND P0, PT, R4, R2, PT ;  /* 0x000000020400720c */ /* 0x000fe20003f06270 */
[--C-:B--2---:R-:W-:Y:S02]  /*05b0*/  HADD2.F32 R23, -RZ, R18.reuse.H1_H1 ;  /* 0x30000012ff177230 */ /* 0x104fe40000004100 */
[----:B------:R-:W-:-:S03]  /*05c0*/  HADD2.F32 R22, -RZ, R18.H0_H0 ;  /* 0x20000012ff167230 */ /* 0x000fc60000004100 */
[----:B------:R-:W-:Y:S01]  /*05d0*/  FMUL R23, R23, R23 ;  /* 0x0000001717177220 */ /* 0x000fe20000400000 */
[----:B---3--:R-:W-:-:S03]  /*05e0*/  HADD2.F32 R24, -RZ, R20.H1_H1 ;  /* 0x30000014ff187230 */ /* 0x008fc60000004100 */
[----:B------:R-:W-:Y:S01]  /*05f0*/  FFMA R23, R22, R22, R23 ;  /* 0x0000001616177223 */ /* 0x000fe20000000017 */
[----:B------:R-:W-:Y:S02]  /*0600*/  HADD2.F32 R18, -RZ, R20.H0_H0 ;  /* 0x20000014ff127230 */ /* 0x000fe40000004100 */
[----:B------:R-:W-:Y:S01]  /*0610*/  FMUL R19, R24, R24 ;  /* 0x0000001818137220 */ /* 0x000fe20000400000 */
[----:B------:R-:W-:Y:S01]  /*0620*/  FADD R23, R23, R0 ;  /* 0x0000000017177221 */ /* 0x000fe20000000000 */
[----:B----4-:R-:W-:Y:S02]  /*0630*/  HADD2.F32 R0, -RZ, R16.H1_H1 ;  /* 0x30000010ff007230 */ /* 0x010fe40000004100 */
[----:B-----5:R-:W-:Y:S02]  /*0640*/  HADD2.F32 R17, -RZ, R6.H1_H1 ;  /* 0x30000006ff117230 */ /* 0x020fe40000004100 */
[----:B------:R-:W-:Y:S01]  /*0650*/  FFMA R18, R18, R18, R19 ;  /* 0x0000001212127223 */ /* 0x000fe20000000013 */
[----:B------:R-:W-:-:S02]  /*0660*/  HADD2.F32 R16, -RZ, R16.H0_H0 ;  /* 0x20000010ff107230 */ /* 0x000fc40000004100 */
[----:B------:R-:W-:Y:S01]  /*0670*/  FMUL R7, R0, R0 ;  /* 0x0000000000077220 */ /* 0x000fe20000400000 */
[----:B------:R-:W-:Y:S02]  /*0680*/  HADD2.F32 R6, -RZ, R6.H0_H0 ;  /* 0x20000006ff067230 */ /* 0x000fe40000004100 */
[----:B------:R-:W-:Y:S01]  /*0690*/  FADD R18, R23, R18 ;  /* 0x0000001217127221 */ /* 0x000fe20000000000 */
[----:B------:R-:W-:Y:S01]  /*06a0*/  FMUL R17, R17, R17 ;  /* 0x0000001111117220 */ /* 0x000fe20000400000 */
[----:B------:R-:W-:-:S03]  /*06b0*/  FFMA R7, R16, R16, R7 ;  /* 0x0000001010077223 */ /* 0x000fc60000000007 */
[----:B------:R-:W-:Y:S01]  /*06c0*/  FFMA R0, R6, R6, R17 ;  /* 0x0000000606007223 */ /* 0x000fe20000000011 */
[----:B------:R-:W-:-:S04]  /*06d0*/  FADD R7, R18, R7 ;  /* 0x0000000712077221 */ /* 0x000fc80000000000 */
[----:B------:R-:W-:Y:S01]  /*06e0*/  FADD R0, R7, R0 ;  /* 0x0000000007007221 */ /* 0x000fe20000000000 */
[----:B------:R-:W-:Y:S06]  /*06f0*/  @!P0 BRA `(.L_x_272) ;  /* 0xfffffffc00748947 */ /* 0x000fec000383ffff */
.L_x_268:
[----:B------:R-:W-:Y:S05]  /*0700*/  BSYNC.RECONVERGENT B0 ;  /* 0x0000000000007941 */ /* 0x000fea0003800200 */
.L_x_267:
[----:B------:R-:W-:-:S04]  /*0710*/  LOP3.LUT R4, R5, 0x80000001, RZ, 0xc0, !PT ;  /* 0x8000000105047812 */ /* 0x000fc800078ec0ff */
[----:B------:R-:W-:Y:S02]  /*0720*/  ISETP.NE.AND P0, PT, R4, 0x1, PT ;  /* 0x000000010400780c */ /* 0x000fe40003f05270 */
[----:B------:R-:W-:Y:S02]  /*0730*/  IADD3 R4, PT, PT, R5, -0x1, RZ ;  /* 0xffffffff05047810 */ /* 0x000fe40007ffe0ff */
[----:B------:R-:W-:-:S03]  /*0740*/  ISETP.EQ.AND P0, PT, R10, RZ, !P0 ;  /* 0x000000ff0a00720c */ /* 0x000fc60004702270 */
[----:B------:R-:W-:-:S10]  /*0750*/  IMAD.WIDE.U32 R16, R4, 0x2, R14 ;  /* 0x0000000204107825 */ /* 0x000fd400078e000e */
[----:B------:R-:W2:Y:S01]  /*0760*/  @P0 LDG.E.U16.CONSTANT R6, desc[UR6][R16.64] ;  /* 0x0000000610060981 */ /* 0x000ea2000c1e9500 */
[----:B------:R-:W-:Y:S01]  /*0770*/  LOP3.LUT P1, RZ, R10, 0x1f, RZ, 0xc0, !PT ;  /* 0x0000001f0aff7812 */ /* 0x000fe2000782c0ff */
[----:B0-----:R-:W-:-:S05]  /*0780*/  VIADD R11, R3, 0x1f ;  /* 0x0000001f030b7836 */ /* 0x001fca0000000000 */
[----:B------:R-:W-:-:S04]  /*0790*/  SHF.R.U32.HI R11, RZ, 0x5, R11 ;  /* 0x00000005ff0b7819 */ /* 0x000fc8000001160b */
[----:B------:R-:W-:-:S03]  /*07a0*/  ISETP.GE.U32.AND P2, PT, R10, R11, PT ;  /* 0x0000000b0a00720c */ /* 0x000fc60003f46070 */
[----:B------:R-:W0:Y:S10]  /*07b0*/  @!P1 S2R R11, SR_CgaCtaId ;  /* 0x00000000000b9919 */ /* 0x000e340000008800 */
[----:B------:R-:W1:Y:S01]  /*07c0*/  @!P2 S2R R19, SR_CgaCtaId ;  /* 0x000000000013a919 */ /* 0x000e620000008800 */
[----:B--2---:R-:W-:-:S05]  /*07d0*/  @P0 HADD2.F32 R7, -RZ, R6.H0_H0 ;  /* 0x20000006ff070230 */ /* 0x004fca0000004100 */
[----:B------:R-:W-:-:S05]  /*07e0*/  @P0 FFMA R0, R7, R7, R0 ;  /* 0x0000000707000223 */ /* 0x000fca0000000000 */
[----:B------:R-:W2:Y:S02]  /*07f0*/  SHFL.BFLY PT, R7, R0, 0x10, 0x1f ;  /* 0x0e001f0000077f89 */ /* 0x000ea400000e0000 */
[----:B--2---:R-:W-:Y:S01]  /*0800*/  FADD R7, R7, R0 ;  /* 0x0000000007077221 */ /* 0x004fe20000000000 */
[----:B------:R-:W-:-:S04]  /*0810*/  @!P1 MOV R0, 0x400 ;  /* 0x0000040000009802 */ /* 0x000fc80000000f00 */
[----:B------:R-:W2:Y:S01]  /*0820*/  SHFL.BFLY PT, R6, R7, 0x8, 0x1f ;  /* 0x0d001f0007067f89 */ /* 0x000ea200000e0000 */
[----:B------:R-:W-:Y:S01]  /*0830*/  @!P1 IADD3 R0, PT, PT, R0, 0x10, RZ ;  /* 0x0000001000009810 */ /* 0x000fe20007ffe0ff */
[----:B--2---:R-:W-:-:S05]  /*0840*/  FADD R6, R7, R6 ;  /* 0x0000000607067221 */ /* 0x004fca0000000000 */
[----:B------:R-:W2:Y:S02]  /*0850*/  SHFL.BFLY PT, R9, R6, 0x4, 0x1f ;  /* 0x0c801f0006097f89 */ /* 0x000ea400000e0000 */
[----:B--2---:R-:W-:Y:S01]  /*0860*/  FADD R9, R6, R9 ;  /* 0x0000000906097221 */ /* 0x004fe20000000000 */
[----:B------:R-:W-:-:S04]  /*0870*/  @!P2 MOV R6, 0x400 ;  /* 0x000004000006a802 */ /* 0x000fc80000000f00 */
[----:B------:R-:W2:Y:S01]  /*0880*/  SHFL.BFLY PT, R8, R9, 0x2, 0x1f ;  /* 0x0c401f0009087f89 */ /* 0x000ea200000e0000 */
[----:B------:R-:W-:-:S04]  /*0890*/  @!P2 IADD3 R6, PT, PT, R6, 0x10, RZ ;  /* 0x000000100606a810 */ /* 0x000fc80007ffe0ff */
[----:B-1----:R-:W-:-:S04]  /*08a0*/  @!P2 LEA R19, R19, R6, 0x18 ;  /* 0x000000061313a211 */ /* 0x002fc800078ec0ff */
[----:B------:R-:W-:Y:S01]  /*08b0*/  @!P2 LEA R6, R10, R19, 0x2 ;  /* 0x000000130a06a211 */ /* 0x000fe200078e10ff */
        /* <DEDUP_REMOVED lines=11> */
[----:B------:R-:W-:Y:S01]  /*0970*/  UMOV UR4, 0xffffffff ;  /* 0xffffffff00047882 */ /* 0x000fe20000000000 */
[----:B------:R-:W-:Y:S02]  /*0980*/  ISETP.NE.AND P1, PT, R10, RZ, PT ;  /* 0x000000ff0a00720c */ /* 0x000fe40003f25270 */
[----:B------:R-:W-:Y:S11]  /*0990*/  BRA.DIV UR4, `(.L_x_274) ;  /* 0x0000000a04f07947 */ /* 0x000ff6000b800000 */
        /* <DEDUP_REMOVED lines=9> */
.L_x_288:
[----:B-1----:R-:W-:Y:S01]  /*0a30*/  FADD R0, R8, R11 ;  /* 0x0000000b08007221 */ /* 0x002fe20000000000 */
[----:B------:R-:W-:Y:S06]  /*0a40*/  @P1 BRA `(.L_x_273) ;  /* 0x0000000000601947 */ /* 0x000fec0003800000 */
        /* <DEDUP_REMOVED lines=11> */
[----:B------:R-:W-:Y:S05]  /*0b00*/  CALL.REL.NOINC `($__internal_8_$__cuda_sm3x_div_rn_noftz_f32_slowpath) ;  /* 0x0000000c00207944 */ /* 0x000fea0003c00000 */
[----:B------:R-:W-:-:S07]  /*0b10*/  MOV R6, R0 ;  /* 0x0000000000067202 */ /* 0x000fce0000000f00 */
.L_x_276:
[----:B------:R-:W-:Y:S05]  /*0b20*/  BSYNC.RECONVERGENT B0 ;  /* 0x0000000000007941 */ /* 0x000fea0003800200 */
.L_x_275:
        /* <DEDUP_REMOVED lines=10> */
.L_x_273:
[----:B------:R-:W-:Y:S05]  /*0bd0*/  WARPSYNC.ALL ;  /* 0x0000000000007948 */ /* 0x000fea0003800000 */
[----:B------:R-:W-:Y:S01]  /*0be0*/  ISETP.GE.AND P1, PT, R10, R2, PT ;  /* 0x000000020a00720c */ /* 0x000fe20003f26270 */
[----:B------:R-:W3:Y:S08]  /*0bf0*/  S2UR UR5, SR_CgaCtaId ;  /* 0x00000000000579c3 */ /* 0x000ef00000008800 */
[----:B------:R-:W-:Y:S06]  /*0c00*/  BAR.SYNC.DEFER_BLOCKING 0x0 ;  /* 0x0000000000007b1d */ /* 0x000fec0000010000 */
[----:B------:R-:W-:Y:S01]  /*0c10*/  UMOV UR4, 0x400 ;  /* 0x0000040000047882 */ /* 0x000fe20000000000 */
[----:B------:R-:W-:Y:S01]  /*0c20*/  BSSY.RECONVERGENT B0, `(.L_x_277) ;  /* 0x0000086000007945 */ /* 0x000fe20003800200 */
[----:B---3--:R-:W-:-:S09]  /*0c30*/  ULEA UR4, UR5, UR4, 0x18 ;  /* 0x0000000405047291 */ /* 0x008fd2000f8ec0ff */
[----:B------:R-:W3:Y:S02]  /*0c40*/  LDS R5, [UR4] ;  /* 0x00000004ff057984 */ /* 0x000ee40008000800 */
[----:B------:R-:W4:Y:S01]  /*0c50*/  LDCU.64 UR4, c[0x0][0x390] ;  /* 0x00007200ff0477ac */ /* 0x000f220008000a00 */
[----:B------:R-:W-:Y:S05]  /*0c60*/  @P1 BRA `(.L_x_278) ;  /* 0x0000000800041947 */ /* 0x000fea0003800000 */
[----:B------:R-:W5:Y:S01]  /*0c70*/  I2F.U32.RP R11, R3 ;  /* 0x00000003000b7306 */ /* 0x000f620000209000 */
[----:B------:R-:W-:Y:S01]  /*0c80*/  IADD3 R9, PT, PT, R10, R3, RZ ;  /* 0x000000030a097210 */ /* 0x000fe20007ffe0ff */
[----:B------:R-:W-:Y:S01]  /*0c90*/  BSSY.RECONVERGENT B1, `(.L_x_279) ;  /* 0x0000036000017945 */ /* 0x000fe20003800200 */
[----:B------:R-:W-:Y:S02]  /*0ca0*/  ISETP.NE.U32.AND P3, PT, R3, RZ, PT ;  /* 0x000000ff0300720c */ /* 0x000fe40003f65070 */
[----:B------:R-:W-:Y:S02]  /*0cb0*/  ISETP.GE.U32.AND P1, PT, R9, R2, PT ;  /* 0x000000020900720c */ /* 0x000fe40003f26070 */
[----:B-12---:R-:W-:Y:S01]  /*0cc0*/  VIMNMX.U32 R0, PT, PT, R2, R9, !PT ;  /* 0x0000000902007248 */ /* 0x006fe20007fe0000 */
[----:B-----5:R-:W1:Y:S02]  /*0cd0*/  MUFU.RCP R11, R11 ;  /* 0x0000000b000b7308 */ /* 0x020e640000001000 */
[----:B-1----:R-:W-:-:S06]  /*0ce0*/  VIADD R6, R11, 0xffffffe ;  /* 0x0ffffffe0b067836 */ /* 0x002fcc0000000000 */
[----:B------:R1:W0:Y:S02]  /*0cf0*/  F2I.FTZ.U32.TRUNC.NTZ R7, R6 ;  /* 0x0000000600077305 */ /* 0x000224000021f000 */
[----:B-1----:R-:W-:Y:S01]  /*0d00*/  IMAD.MOV.U32 R6, RZ, RZ, RZ ;  /* 0x000000ffff067224 */ /* 0x002fe200078e00ff */
[----:B0-----:R-:W-:-:S05]  /*0d10*/  IADD3 R8, PT, PT, RZ, -R7, RZ ;  /* 0x80000007ff087210 */ /* 0x001fca0007ffe0ff */
        /* <DEDUP_REMOVED lines=8> */
[----:B------:R-:W-:Y:S01]  /*0da0*/  @P1 IADD3 R0, PT, PT, R0, -R3, RZ ;  /* 0x8000000300001210 */ /* 0x000fe20007ffe0ff */
[----:B------:R-:W-:-:S03]  /*0db0*/  @P1 VIADD R19, R19, 0x1 ;  /* 0x0000000113131836 */ /* 0x000fc60000000000 */
[----:B------:R-:W-:-:S13]  /*0dc0*/  ISETP.GE.U32.AND P2, PT, R0, R3, PT ;  /* 0x000000030000720c */ /* 0x000fda0003f46070 */
[----:B------:R-:W-:Y:S02]  /*0dd0*/  @P2 IADD3 R19, PT, PT, R19, 0x1, RZ ;  /* 0x0000000113132810 */ /* 0x000fe40007ffe0ff */
[----:B------:R-:W-:-:S04]  /*0de0*/  @!P3 LOP3.LUT R19, RZ, R3, RZ, 0x33, !PT ;  /* 0x00000003ff13b212 */ /* 0x000fc800078e33ff */
[----:B------:R-:W-:-:S04]  /*0df0*/  IADD3 R0, PT, PT, R8, R19, RZ ;  /* 0x0000001308007210 */ /* 0x000fc80007ffe0ff */
[C---:B------:R-:W-:Y:S02]  /*0e00*/  LOP3.LUT R6, R0.reuse, 0x3, RZ, 0xc0, !PT ;  /* 0x0000000300067812 */ /* 0x040fe400078ec0ff */
[----:B------:R-:W-:Y:S02]  /*0e10*/  ISETP.GE.U32.AND P1, PT, R0, 0x3, PT ;  /* 0x000000030000780c */ /* 0x000fe40003f26070 */
[----:B------:R-:W-:-:S13]  /*0e20*/  ISETP.NE.AND P2, PT, R6, 0x3, PT ;  /* 0x000000030600780c */ /* 0x000fda0003f45270 */
[----:B------:R-:W-:Y:S05]  /*0e30*/  @!P2 BRA `(.L_x_280) ;  /* 0x00000000006ca947 */ /* 0x000fea0003800000 */
[----:B------:R-:W-:Y:S02]  /*0e40*/  VIADD R0, R0, 0x1 ;  /* 0x0000000100007836 */ /* 0x000fe40000000000 */
[----:B------:R-:W-:-:S03]  /*0e50*/  IMAD.WIDE.U32 R6, R10, 0x4, RZ ;  /* 0x000000040a067825 */ /* 0x000fc600078e00ff */
[----:B------:R-:W-:-:S05]  /*0e60*/  LOP3.LUT R0, R0, 0x3, RZ, 0xc0, !PT ;  /* 0x0000000300007812 */ /* 0x000fca00078ec0ff */
[C---:B------:R-:W-:Y:S01]  /*0e70*/  IMAD R10, R0.reuse, R3, R10 ;  /* 0x00000003000a7224 */ /* 0x040fe200078e020a */
[----:B------:R-:W-:-:S07]  /*0e80*/  IADD3 R0, PT, PT, -R0, RZ, RZ ;  /* 0x000000ff00007210 */ /* 0x000fce0007ffe1ff */
.L_x_281:
[C---:B------:R-:W-:Y:S02]  /*0e90*/  IADD3 R18, P2, PT, R6.reuse, R14, RZ ;  /* 0x0000000e06127210 */ /* 0x040fe40007f5e0ff */
[----:B----4-:R-:W-:Y:S02]  /*0ea0*/  IADD3 R20, P3, PT, R6, UR4, RZ ;  /* 0x0000000406147c10 */ /* 0x010fe4000ff7e0ff */
[C---:B------:R-:W-:Y:S02]  /*0eb0*/  IADD3.X R19, PT, PT, R7.reuse, R15, RZ, P2, !PT ;  /* 0x0000000f07137210 */ /* 0x040fe400017fe4ff */
[----:B------:R-:W-:-:S03]  /*0ec0*/  IADD3.X R21, PT, PT, R7, UR5, RZ, P3, !PT ;  /* 0x0000000507157c10 */ /* 0x000fc60009ffe4ff */
[----:B------:R-:W2:Y:S04]  /*0ed0*/  LDG.E.CONSTANT R18, desc[UR6][R18.64] ;  /* 0x0000000612127981 */ /* 0x000ea8000c1e9900 */
[----:B------:R-:W4:Y:S01]  /*0ee0*/  LDG.E.CONSTANT R20, desc[UR6][R20.64] ;  /* 0x0000000614147981 */ /* 0x000f22000c1e9900 */
[----:B------:R-:W-:Y:S01]  /*0ef0*/  IADD3 R0, PT, PT, R0, 0x1, RZ ;  /* 0x0000000100007810 */ /* 0x000fe20007ffe0ff */
[--C-:B0-2---:R-:W-:Y:S02]  /*0f00*/  HADD2.F32 R8, -RZ, R18.reuse.H0_H0 ;  /* 0x20000012ff087230 */ /* 0x105fe40000004100 */
[----:B------:R-:W-:Y:S02]  /*0f10*/  HADD2.F32 R22, -RZ, R18.H1_H1 ;  /* 0x30000012ff167230 */ /* 0x000fe40000004100 */
[----:B----4-:R-:W-:-:S02]  /*0f20*/  HADD2.F32 R9, -RZ, R20.H0_H0 ;  /* 0x20000014ff097230 */ /* 0x010fc40000004100 */
[C---:B---3--:R-:W-:Y:S01]  /*0f30*/  FMUL R8, R5.reuse, R8 ;  /* 0x0000000805087220 */ /* 0x048fe20000400000 */
[----:B------:R-:W-:Y:S02]  /*0f40*/  HADD2.F32 R11, -RZ, R20.H1_H1 ;  /* 0x30000014ff0b7230 */ /* 0x000fe40000004100 */
[----:B------:R-:W-:Y:S01]  /*0f50*/  FMUL R24, R5, R22 ;  /* 0x0000001605187220 */ /* 0x000fe20000400000 */
[----:B------:R-:W-:Y:S01]  /*0f60*/  FMUL R22, R9, R8 ;  /* 0x0000000809167220 */ /* 0x000fe20000400000 */
[----:B------:R-:W-:Y:S02]  /*0f70*/  IADD3 R8, P2, PT, R6, R12, RZ ;  /* 0x0000000c06087210 */ /* 0x000fe40007f5e0ff */
[----:B------:R-:W-:-:S03]  /*0f80*/  FMUL R11, R11, R24 ;  /* 0x000000180b0b7220 */ /* 0x000fc60000400000 */
[----:B------:R-:W-:Y:S02]  /*0f90*/  IMAD.X R9, R7, 0x1, R13, P2 ;  /* 0x0000000107097824 */ /* 0x000fe400010e060d */
[----:B------:R-:W-:Y:S01]  /*0fa0*/  F2FP.F16.F32.PACK_AB R11, R11, R22 ;  /* 0x000000160b0b723e */ /* 0x000fe200000000ff */
[----:B------:R-:W-:Y:S01]  /*0fb0*/  IMAD.WIDE.U32 R6, R3, 0x4, R6 ;  /* 0x0000000403067825 */ /* 0x000fe200078e0006 */
[----:B------:R-:W-:-:S03]  /*0fc0*/  ISETP.NE.AND P2, PT, R0, RZ, PT ;  /* 0x000000ff0000720c */ /* 0x000fc60003f45270 */
[----:B------:R0:W-:Y:S10]  /*0fd0*/  STG.E desc[UR6][R8.64], R11 ;  /* 0x0000000b08007986 */ /* 0x0001f4000c101906 */
[----:B------:R-:W-:Y:S05]  /*0fe0*/  @P2 BRA `(.L_x_281) ;  /* 0xfffffffc00a82947 */ /* 0x000fea000383ffff */
.L_x_280:
[----:B----4-:R-:W-:Y:S05]  /*0ff0*/  BSYNC.RECONVERGENT B1 ;  /* 0x0000000000017941 */ /* 0x010fea0003800200 */
.L_x_279:
[----:B------:R-:W-:Y:S05]  /*1000*/  @!P1 BRA `(.L_x_278) ;  /* 0x00000004001c9947 */ /* 0x000fea0003800000 */
[----:B------:R-:W1:Y:S01]  /*1010*/  LDC.64 R18, c[0x0][0x390] ;  /* 0x0000e400ff127b82 */ /* 0x000e620000000a00 */
[C---:B------:R-:W-:Y:S01]  /*1020*/  LEA R0, R3.reuse, R10, 0x1 ;  /* 0x0000000a03007211 */ /* 0x040fe200078e08ff */
[----:B------:R-:W-:Y:S02]  /*1030*/  IMAD R6, R3, 0x3, R10 ;  /* 0x0000000303067824 */ /* 0x000fe400078e020a */
[----:B0-----:R-:W-:-:S07]  /*1040*/  IMAD.IADD R8, R10, 0x1, R3 ;  /* 0x000000010a087824 */ /* 0x001fce00078e0203 */
.L_x_282:
[----:B------:R-:W-:-:S04]  /*1050*/  IMAD.WIDE.U32 R20, R10, 0x4, R14 ;  /* 0x000000040a147825 */ /* 0x000fc800078e000e */
[--C-:B-1----:R-:W-:Y:S01]  /*1060*/  IMAD.WIDE.U32 R28, R10, 0x4, R18.reuse ;  /* 0x000000040a1c7825 */ /* 0x102fe200078e0012 */
[----:B------:R0:W2:Y:S04]  /*1070*/  LDG.E.CONSTANT R9, desc[UR6][R20.64] ;  /* 0x0000000614097981 */ /* 0x0000a8000c1e9900 */
[----:B------:R-:W4:Y:S01]  /*1080*/  LDG.E.CONSTANT R7, desc[UR6][R28.64] ;  /* 0x000000061c077981 */ /* 0x000f22000c1e9900 */
[----:B------:R-:W-:-:S04]  /*1090*/  IMAD.WIDE.U32 R22, R8, 0x4, R18 ;  /* 0x0000000408167825 */ /* 0x000fc800078e0012 */
[--C-:B0-----:R-:W-:Y:S02]  /*10a0*/  IMAD.WIDE.U32 R20, R8, 0x4, R14.reuse ;  /* 0x0000000408147825 */ /* 0x101fe400078e000e */
[----:B------:R-:W5:Y:S04]  /*10b0*/  LDG.E.CONSTANT R22, desc[UR6][R22.64] ;  /* 0x0000000616167981 */ /* 0x000f68000c1e9900 */
[----:B------:R0:W5:Y:S01]  /*10c0*/  LDG.E.CONSTANT R11, desc[UR6][R20.64] ;  /* 0x00000006140b7981 */ /* 0x000162000c1e9900 */
[----:B------:R-:W-:-:S04]  /*10d0*/  IMAD.WIDE.U32 R24, R0, 0x4, R14 ;  /* 0x0000000400187825 */ /* 0x000fc800078e000e */
[----:B------:R-:W-:Y:S02]  /*10e0*/  IMAD.WIDE.U32 R26, R0, 0x4, R18 ;  /* 0x00000004001a7825 */ /* 0x000fe400078e0012 */
[----:B------:R-:W5:Y:S02]  /*10f0*/  LDG.E.CONSTANT R24, desc[UR6][R24.64] ;  /* 0x0000000618187981 */ /* 0x000f64000c1e9900 */
[C---:B0-----:R-:W-:Y:S02]  /*1100*/  IMAD.WIDE.U32 R20, R6.reuse, 0x4, R14 ;  /* 0x0000000406147825 */ /* 0x041fe400078e000e */
[----:B------:R-:W5:Y:S02]  /*1110*/  LDG.E.CONSTANT R26, desc[UR6][R26.64] ;  /* 0x000000061a1a7981 */ /* 0x000f64000c1e9900 */
[----:B------:R-:W-:Y:S02]  /*1120*/  IMAD.WIDE.U32 R28, R6, 0x4, R18 ;  /* 0x00000004061c7825 */ /* 0x000fe400078e0012 */
[----:B------:R4:W5:Y:S04]  /*1130*/  LDG.E.CONSTANT R20, desc[UR6][R20.64] ;  /* 0x0000000614147981 */ /* 0x000968000c1e9900 */
[----:B------:R-:W5:Y:S01]  /*1140*/  LDG.E.CONSTANT R28, desc[UR6][R28.64] ;  /* 0x000000061c1c7981 */ /* 0x000f62000c1e9900 */
[----:B--2---:R-:W-:-:S02]  /*1150*/  HADD2.F32 R23, -RZ, R9.H0_H0 ;  /* 0x20000009ff177230 */ /* 0x004fc40000004100 */
[----:B------:R-:W-:Y:S02]  /*1160*/  HADD2.F32 R9, -RZ, R9.H1_H1 ;  /* 0x30000009ff097230 */ /* 0x000fe40000004100 */
[--C-:B----4-:R-:W-:Y:S02]  /*1170*/  HADD2.F32 R21, -RZ, R7.reuse.H0_H0 ;  /* 0x20000007ff157230 */ /* 0x110fe40000004100 */
[----:B------:R-:W-:Y:S02]  /*1180*/  HADD2.F32 R7, -RZ, R7.H1_H1 ;  /* 0x30000007ff077230 */ /* 0x000fe40000004100 */
[C---:B---3--:R-:W-:Y:S01]  /*1190*/  FMUL R9, R5.reuse, R9 ;  /* 0x0000000905097220 */ /* 0x048fe20000400000 */
[----:B------:R-:W-:-:S03]  /*11a0*/  FMUL R23, R5, R23 ;  /* 0x0000001705177220 */ /* 0x000fc60000400000 */
[----:B------:R-:W-:Y:S01]  /*11b0*/  FMUL R7, R7, R9 ;  /* 0x0000000907077220 */ /* 0x000fe20000400000 */
[----:B------:R-:W-:Y:S01]  /*11c0*/  FMUL R23, R21, R23 ;  /* 0x0000001715177220 */ /* 0x000fe20000400000 */
[--C-:B-----5:R-:W-:Y:S02]  /*11d0*/  HADD2.F32 R9, -RZ, R11.reuse.H0_H0 ;  /* 0x2000000bff097230 */ /* 0x120fe40000004100 */
[----:B------:R-:W-:Y:S02]  /*11e0*/  HADD2.F32 R11, -RZ, R11.H1_H1 ;  /* 0x3000000bff0b7230 */ /* 0x000fe40000004100 */
[--C-:B------:R-:W-:Y:S02]  /*11f0*/  HADD2.F32 R21, -RZ, R22.reuse.H0_H0 ;  /* 0x20000016ff157230 */ /* 0x100fe40000004100 */
[----:B------:R-:W-:Y:S02]  /*1200*/  HADD2.F32 R22, -RZ, R22.H1_H1 ;  /* 0x30000016ff167230 */ /* 0x000fe40000004100 */
[C---:B------:R-:W-:Y:S01]  /*1210*/  FMUL R11, R5.reuse, R11 ;  /* 0x0000000b050b7220 */ /* 0x040fe20000400000 */
[----:B------:R-:W-:-:S03]  /*1220*/  FMUL R9, R5, R9 ;  /* 0x0000000905097220 */ /* 0x000fc60000400000 */
[----:B------:R-:W-:Y:S01]  /*1230*/  FMUL R22, R22, R11 ;  /* 0x0000000b16167220 */ /* 0x000fe20000400000 */
[--C-:B------:R-:W-:Y:S02]  /*1240*/  HADD2.F32 R11, -RZ, R24.reuse.H0_H0 ;  /* 0x20000018ff0b7230 */ /* 0x100fe40000004100 */
[----:B------:R-:W-:Y:S02]  /*1250*/  HADD2.F32 R24, -RZ, R24.H1_H1 ;  /* 0x30000018ff187230 */ /* 0x000fe40000004100 */
[----:B------:R-:W-:Y:S01]  /*1260*/  FMUL R9, R21, R9 ;  /* 0x0000000915097220 */ /* 0x000fe20000400000 */
[--C-:B------:R-:W-:Y:S01]  /*1270*/  HADD2.F32 R21, -RZ, R26.reuse.H0_H0 ;  /* 0x2000001aff157230 */ /* 0x100fe20000004100 */
[----:B------:R-:W-:Y:S01]  /*1280*/  F2FP.F16.F32.PACK_AB R7, R7, R23 ;  /* 0x000000170707723e */ /* 0x000fe200000000ff */
[----:B------:R-:W-:Y:S02]  /*1290*/  HADD2.F32 R26, -RZ, R26.H1_H1 ;  /* 0x3000001aff1a7230 */ /* 0x000fe40000004100 */
[C---:B------:R-:W-:Y:S01]  /*12a0*/  FMUL R23, R5.reuse, R24 ;  /* 0x0000001805177220 */ /* 0x040fe20000400000 */
[----:B------:R-:W-:-:S03]  /*12b0*/  FMUL R11, R5, R11 ;  /* 0x0000000b050b7220 */ /* 0x000fc60000400000 */
[----:B------:R-:W-:Y:S01]  /*12c0*/  FMUL R24, R26, R23 ;  /* 0x000000171a187220 */ /* 0x000fe20000400000 */
[--C-:B------:R-:W-:Y:S02]  /*12d0*/  HADD2.F32 R26, -RZ, R20.reuse.H0_H0 ;  /* 0x20000014ff1a7230 */ /* 0x100fe40000004100 */
[----:B------:R-:W-:Y:S02]  /*12e0*/  HADD2.F32 R20, -RZ, R20.H1_H1 ;  /* 0x30000014ff147230 */ /* 0x000fe40000004100 */
[----:B------:R-:W-:Y:S01]  /*12f0*/  FMUL R11, R21, R11 ;  /* 0x0000000b150b7220 */ /* 0x000fe20000400000 */
[--C-:B------:R-:W-:Y:S02]  /*1300*/  HADD2.F32 R21, -RZ, R28.reuse.H0_H0 ;  /* 0x2000001cff157230 */ /* 0x100fe40000004100 */
[C---:B------:R-:W-:Y:S01]  /*1310*/  FMUL R26, R5.reuse, R26 ;  /* 0x0000001a051a7220 */ /* 0x040fe20000400000 */
[----:B------:R-:W-:Y:S02]  /*1320*/  HADD2.F32 R28, -RZ, R28.H1_H1 ;  /* 0x3000001cff1c7230 */ /* 0x000fe40000004100 */
[----:B------:R-:W-:Y:S01]  /*1330*/  FMUL R23, R5, R20 ;  /* 0x0000001405177220 */ /* 0x000fe20000400000 */
[----:B------:R-:W-:-:S03]  /*1340*/  FMUL R21, R21, R26 ;  /* 0x0000001a15157220 */ /* 0x000fc60000400000 */
[----:B------:R-:W-:Y:S01]  /*1350*/  FMUL R28, R28, R23 ;  /* 0x000000171c1c7220 */ /* 0x000fe20000400000 */
[--C-:B------:R-:W-:Y:S01]  /*1360*/  IMAD.WIDE.U32 R26, R10, 0x4, R12.reuse ;  /* 0x000000040a1a7825 */ /* 0x100fe200078e000c */
[----:B------:R-:W-:Y:S02]  /*1370*/  F2FP.F16.F32.PACK_AB R11, R24, R11 ;  /* 0x0000000b180b723e */ /* 0x000fe400000000ff */
[----:B------:R-:W-:Y:S01]  /*1380*/  F2FP.F16.F32.PACK_AB R9, R22, R9 ;  /* 0x000000091609723e */ /* 0x000fe200000000ff */
[----:B------:R-:W-:Y:S01]  /*1390*/  IMAD.WIDE.U32 R24, R8, 0x4, R12 ;  /* 0x0000000408187825 */ /* 0x000fe200078e000c */
[----:B------:R-:W-:-:S03]  /*13a0*/  F2FP.F16.F32.PACK_AB R29, R28, R21 ;  /* 0x000000151c1d723e */ /* 0x000fc600000000ff */
[----:B------:R-:W-:Y:S01]  /*13b0*/  IMAD.WIDE.U32 R20, R0, 0x4, R12 ;  /* 0x0000000400147825 */ /* 0x000fe200078e000c */
[----:B------:R0:W-:Y:S01]  /*13c0*/  STG.E desc[UR6][R26.64], R7 ;  /* 0x000000071a007986 */ /* 0x0001e2000c101906 */
[C---:B------:R-:W-:Y:S02]  /*13d0*/  IADD3 R10, PT, PT, R3.reuse, R10, R3 ;  /* 0x0000000a030a7210 */ /* 0x040fe40007ffe003 */
[----:B------:R-:W-:Y:S01]  /*13e0*/  IMAD.WIDE.U32 R22, R6, 0x4, R12 ;  /* 0x0000000406167825 */ /* 0x000fe200078e000c */
[----:B------:R0:W-:Y:S01]  /*13f0*/  STG.E desc[UR6][R24.64], R9 ;  /* 0x0000000918007986 */ /* 0x0001e2000c101906 */
[----:B------:R-:W-:-:S03]  /*1400*/  IADD3 R10, PT, PT, R3, R10, R3 ;  /* 0x0000000a030a7210 */ /* 0x000fc60007ffe003 */
[----:B------:R0:W-:Y:S04]  /*1410*/  STG.E desc[UR6][R20.64], R11 ;  /* 0x0000000b14007986 */ /* 0x0001e8000c101906 */
[----:B------:R0:W-:Y:S01]  /*1420*/  STG.E desc[UR6][R22.64], R29 ;  /* 0x0000001d16007986 */ /* 0x0001e2000c101906 */
[----:B------:R-:W-:Y:S01]  /*1430*/  ISETP.GE.AND P1, PT, R10, R2, PT ;  /* 0x000000020a00720c */ /* 0x000fe20003f26270 */
[C---:B------:R-:W-:Y:S01]  /*1440*/  IMAD R8, R3.reuse, 0x4, R8 ;  /* 0x0000000403087824 */ /* 0x040fe200078e0208 */
[C---:B------:R-:W-:Y:S02]  /*1450*/  LEA R0, R3.reuse, R0, 0x2 ;  /* 0x0000000003007211 */ /* 0x040fe400078e10ff */
[----:B------:R-:W-:-:S09]  /*1460*/  LEA R6, R3, R6, 0x2 ;  /* 0x0000000603067211 */ /* 0x000fd200078e10ff */
[----:B0-----:R-:W-:Y:S05]  /*1470*/  @!P1 BRA `(.L_x_282) ;  /* 0xfffffff800f49947 */ /* 0x001fea000383ffff */
.L_x_278:
[----:B----4-:R-:W-:Y:S05]  /*1480*/  BSYNC.RECONVERGENT B0 ;  /* 0x0000000000007941 */ /* 0x010fea0003800200 */
.L_x_277:
[----:B------:R-:W-:Y:S05]  /*1490*/  @!P0 EXIT ;  /* 0x000000000000894d */ /* 0x000fea0003800000 */
[----:B------:R-:W4:Y:S01]  /*14a0*/  LDC.64 R2, c[0x0][0x390] ;  /* 0x0000e400ff027b82 */ /* 0x000f220000000a00 */
[----:B------:R-:W5:Y:S01]  /*14b0*/  LDG.E.U16.CONSTANT R16, desc[UR6][R16.64] ;  /* 0x0000000610107981 */ /* 0x000f62000c1e9500 */
[----:B----4-:R-:W-:-:S06]  /*14c0*/  IMAD.WIDE.U32 R2, R4, 0x2, R2 ;  /* 0x0000000204027825 */ /* 0x010fcc00078e0002 */
[----:B------:R-:W1:Y:S01]  /*14d0*/  LDG.E.U16.CONSTANT R2, desc[UR6][R2.64] ;  /* 0x0000000602027981 */ /* 0x000e62000c1e9500 */
[----:B-----5:R-:W-:-:S05]  /*14e0*/  HADD2.F32 R6, -RZ, R16.H0_H0 ;  /* 0x20000010ff067230 */ /* 0x020fca0000004100 */
[----:B---3--:R-:W-:Y:S01]  /*14f0*/  FMUL R5, R6, R5 ;  /* 0x0000000506057220 */ /* 0x008fe20000400000 */
[----:B-12---:R-:W-:-:S05]  /*1500*/  HADD2.F32 R0, -RZ, R2.H0_H0 ;  /* 0x20000002ff007230 */ /* 0x006fca0000004100 */
[----:B------:R-:W-:Y:S01]  /*1510*/  FMUL R0, R0, R5 ;  /* 0x0000000500007220 */ /* 0x000fe20000400000 */
[----:B------:R-:W-:-:S04]  /*1520*/  IMAD.WIDE.U32 R4, R4, 0x2, R12 ;  /* 0x0000000204047825 */ /* 0x000fc800078e000c */
[----:B------:R-:W-:-:S05]  /*1530*/  F2FP.F16.F32.PACK_AB R0, RZ, R0 ;  /* 0x00000000ff00723e */ /* 0x000fca00000000ff */
[----:B------:R-:W-:Y:S01]  /*1540*/  STG.E.U16 desc[UR6][R4.64], R0 ;  /* 0x0000000004007986 */ /* 0x000fe2000c101506 */
[----:B------:R-:W-:Y:S05]  /*1550*/  EXIT ;  /* 0x000000000000794d */ /* 0x000fea0003800000 */
.L_x_274:
[----:B------:R-:W-:Y:S01]  /*1560*/  HFMA2 R19, -RZ, RZ, 0, 9.5367431640625e-07 ;  /* 0x00000010ff137431 */ /* 0x000fe200000001ff */
[----:B------:R-:W-:Y:S01]  /*1570*/  MOV R21, 0x1f ;  /* 0x0000001f00157802 */ /* 0x000fe20000000f00 */
[----:B------:R-:W-:-:S07]  /*1580*/  IMAD.MOV.U32 R18, RZ, RZ, -0x1 ;  /* 0xffffffffff127424 */ /* 0x000fce00078e00ff */
[----:B-1----:R-:W-:Y:S05]  /*1590*/  WARPSYNC.COLLECTIVE R18, `(.L_x_283) ;  /* 0x0000000012087348 */ /* 0x002fea0003c00000 */
[----:B-1----:R0:W1:Y:S02]  /*15a0*/  SHFL.BFLY P2, R11, R0, R19, R21 ;  /* 0x0c000013000b7389 */ /* 0x0020640000040015 */
[----:B01----:R-:W-:Y:S05]  /*15b0*/  ENDCOLLECTIVE ;  /* 0x000000000000791b */ /* 0x003fea0003800000 */
.L_x_283:
[----:B------:R-:W-:Y:S01]  /*15c0*/  IMAD.MOV.U32 R19, RZ, RZ, 0x8 ;  /* 0x00000008ff137424 */ /* 0x000fe200078e00ff */
[----:B------:R-:W-:-:S05]  /*15d0*/  MOV R7, R11 ;  /* 0x0000000b00077202 */ /* 0x000fca0000000f00 */
[----:B------:R-:W-:-:S05]  /*15e0*/  FADD R7, R7, R0 ;  /* 0x0000000007077221 */ /* 0x000fca0000000000 */
[----:B------:R-:W-:-:S07]  /*15f0*/  MOV R0, R7 ;  /* 0x0000000700007202 */ /* 0x000fce0000000f00 */
[----:B------:R-:W-:Y:S05]  /*1600*/  WARPSYNC.COLLECTIVE R18, `(.L_x_284) ;  /* 0x0000000012087348 */ /* 0x000fea0003c00000 */
[----:B------:R0:W1:Y:S02]  /*1610*/  SHFL.BFLY P2, R11, R0, R19, R21 ;  /* 0x0c000013000b7389 */ /* 0x0000640000040015 */
[----:B01----:R-:W-:Y:S05]  /*1620*/  ENDCOLLECTIVE ;  /* 0x000000000000791b */ /* 0x003fea0003800000 */
.L_x_284:
[----:B------:R-:W-:Y:S01]  /*1630*/  IMAD.MOV.U32 R19, RZ, RZ, 0x4 ;  /* 0x00000004ff137424 */ /* 0x000fe200078e00ff */
[----:B------:R-:W-:-:S05]  /*1640*/  MOV R6, R11 ;  /* 0x0000000b00067202 */ /* 0x000fca0000000f00 */
[----:B------:R-:W-:-:S05]  /*1650*/  FADD R6, R7, R6 ;  /* 0x0000000607067221 */ /* 0x000fca0000000000 */
[----:B------:R-:W-:-:S07]  /*1660*/  MOV R0, R6 ;  /* 0x0000000600007202 */ /* 0x000fce0000000f00 */
[----:B------:R-:W-:Y:S05]  /*1670*/  WARPSYNC.COLLECTIVE R18, `(.L_x_285) ;  /* 0x0000000012087348 */ /* 0x000fea0003c00000 */
[----:B------:R0:W1:Y:S02]  /*1680*/  SHFL.BFLY P2, R11, R0, R19, R21 ;  /* 0x0c000013000b7389 */ /* 0x0000640000040015 */
[----:B01----:R-:W-:Y:S05]  /*1690*/  ENDCOLLECTIVE ;  /* 0x000000000000791b */ /* 0x003fea0003800000 */
.L_x_285:
[----:B------:R-:W-:Y:S01]  /*16a0*/  IMAD.MOV.U32 R19, RZ, RZ, 0x2 ;  /* 0x00000002ff137424 */ /* 0x000fe200078e00ff */
[----:B------:R-:W-:-:S05]  /*16b0*/  MOV R9, R11 ;  /* 0x0000000b00097202 */ /* 0x000fca0000000f00 */
[----:B------:R-:W-:-:S05]  /*16c0*/  FADD R9, R6, R9 ;  /* 0x0000000906097221 */ /* 0x000fca0000000000 */
[----:B------:R-:W-:-:S07]  /*16d0*/  MOV R0, R9 ;  /* 0x0000000900007202 */ /* 0x000fce0000000f00 */
[----:B------:R-:W-:Y:S05]  /*16e0*/  WARPSYNC.COLLECTIVE R18, `(.L_x_286) ;  /* 0x0000000012087348 */ /* 0x000fea0003c00000 */
[----:B------:R0:W1:Y:S02]  /*16f0*/  SHFL.BFLY P2, R11, R0, R19, R21 ;  /* 0x0c000013000b7389 */ /* 0x0000640000040015 */
[----:B01----:R-:W-:Y:S05]  /*1700*/  ENDCOLLECTIVE ;  /* 0x000000000000791b */ /* 0x003fea0003800000 */
.L_x_286:
[----:B------:R-:W-:Y:S01]  /*1710*/  IMAD.MOV.U32 R19, RZ, RZ, 0x1 ;  /* 0x00000001ff137424 */ /* 0x000fe200078e00ff */
[----:B------:R-:W-:-:S05]  /*1720*/  MOV R8, R11 ;  /* 0x0000000b00087202 */ /* 0x000fca0000000f00 */
[----:B------:R-:W-:-:S05]  /*1730*/  FADD R8, R9, R8 ;  /* 0x0000000809087221 */ /* 0x000fca0000000000 */
[----:B------:R-:W-:-:S07]  /*1740*/  MOV R0, R8 ;  /* 0x0000000800007202 */ /* 0x000fce0000000f00 */
[----:B------:R-:W-:Y:S05]  /*1750*/  WARPSYNC.COLLECTIVE R18, `(.L_x_287) ;  /* 0x0000000012087348 */ /* 0x000fea0003c00000 */
[----:B------:R0:W1:Y:S02]  /*1760*/  SHFL.BFLY P2, R11, R0, R19, R21 ;  /* 0x0c000013000b7389 */ /* 0x0000640000040015 */
[----:B01----:R-:W-:Y:S05]  /*1770*/  ENDCOLLECTIVE ;  /* 0x000000000000791b */ /* 0x003fea0003800000 */
.L_x_287:
[----:B------:R-:W-:Y:S05]  /*1780*/  BRA `(.L_x_288) ;  /* 0xfffffff000a87947 */ /* 0x000fea000383ffff */
        .weak           $__internal_8_$__cuda_sm3x_div_rn_noftz_f32_slowpath
        .type           $__internal_8_$__cuda_sm3x_div_rn_noftz_f32_slowpath,@function
        .size           $__internal_8_$__cuda_sm3x_div_rn_noftz_f32_slowpath,(.L_x_343 - $__internal_8_$__cuda_sm3x_div_rn_noftz_f32_slowpath)
$__internal_8_$__cuda_sm3x_div_rn_noftz_f32_slowpath:
[----:B------:R-:W-:Y:S01]  /*1790*/  SHF.R.U32.HI R7, RZ, 0x17, R5 ;  /* 0x00000017ff077819 */ /* 0x000fe20000011605 */
[----:B------:R-:W-:Y:S01]  /*17a0*/  BSSY.RECONVERGENT B1, `(.L_x_289) ;  /* 0x0000064000017945 */ /* 0x000fe20003800200 */
[--C-:B------:R-:W-:Y:S01]  /*17b0*/  SHF.R.U32.HI R8, RZ, 0x17, R0.reuse ;  /* 0x00000017ff087819 */ /* 0x100fe20000011600 */
[----:B------:R-:W-:Y:S01]  /*17c0*/  IMAD.MOV.U32 R9, RZ, RZ, R0 ;  /* 0x000000ffff097224 */ /* 0x000fe200078e0000 */
[----:B------:R-:W-:Y:S02]  /*17d0*/  LOP3.LUT R7, R7, 0xff, RZ, 0xc0, !PT ;  /* 0x000000ff07077812 */ /* 0x000fe400078ec0ff */
[----:B------:R-:W-:Y:S02]  /*17e0*/  LOP3.LUT R20, R8, 0xff, RZ, 0xc0, !PT ;  /* 0x000000ff08147812 */ /* 0x000fe400078ec0ff */
[----:B------:R-:W-:Y:S02]  /*17f0*/  IADD3 R11, PT, PT, R7, -0x1, RZ ;  /* 0xffffffff070b7810 */ /* 0x000fe40007ffe0ff */
[----:B------:R-:W-:-:S02]  /*1800*/  IADD3 R19, PT, PT, R20, -0x1, RZ ;  /* 0xffffffff14137810 */ /* 0x000fc40007ffe0ff */
[----:B------:R-:W-:Y:S02]  /*1810*/  ISETP.GT.U32.AND P1, PT, R11, 0xfd, PT ;  /* 0x000000fd0b00780c */ /* 0x000fe40003f24070 */
[----:B------:R-:W-:Y:S02]  /*1820*/  MOV R18, R5 ;  /* 0x0000000500127202 */ /* 0x000fe40000000f00 */
        /* <DEDUP_REMOVED lines=24> */
[----:B------:R-:W-:Y:S02]  /*19b0*/  @!P2 FFMA R18, R5, 1.84467440737095516160e+19, RZ ;  /* 0x5f8000000512a823 */ /* 0x000fe400000000ff */
[----:B------:R-:W-:-:S07]  /*19c0*/  @!P2 IADD3 R8, PT, PT, R8, 0x40, RZ ;  /* 0x000000400808a810 */ /* 0x000fce0007ffe0ff */
.L_x_290:
[----:B------:R-:W-:Y:S01]  /*19d0*/  LEA R5, R7, 0xc0800000, 0x17 ;  /* 0xc080000007057811 */ /* 0x000fe200078eb8ff */
[----:B------:R-:W-:Y:S04]  /*19e0*/  BSSY.RECONVERGENT B2, `(.L_x_295) ;  /* 0x0000036000027945 */ /* 0x000fe80003800200 */
[----:B------:R-:W-:Y:S01]  /*19f0*/  IMAD.IADD R11, R18, 0x1, -R5 ;  /* 0x00000001120b7824 */ /* 0x000fe200078e0a05 */
[----:B------:R-:W-:-:S03]  /*1a00*/  IADD3 R18, PT, PT, R20, -0x7f, RZ ;  /* 0xffffff8114127810 */ /* 0x000fc60007ffe0ff */
        /* <DEDUP_REMOVED lines=47> */
.L_x_297:
[----:B------:R-:W-:-:S04]  /*1d00*/  LOP3.LUT R0, R0, 0x80000000, RZ, 0xc0, !PT ;  /* 0x8000000000007812 */ /* 0x000fc800078ec0ff */
[----:B------:R-:W-:Y:S01]  /*1d10*/  LOP3.LUT R0, R0, 0x7f800000, RZ, 0xfc, !PT ;  /* 0x7f80000000007812 */ /* 0x000fe200078efcff */
[----:B------:R-:W-:Y:S06]  /*1d20*/  BRA `(.L_x_298) ;  /* 0x0000000000047947 */ /* 0x000fec0003800000 */
.L_x_296:
[----:B------:R-:W-:-:S07]  /*1d30*/  LEA R0, R9, R0, 0x17 ;  /* 0x0000000009007211 */ /* 0x000fce00078eb8ff */
.L_x_298:
[----:B------:R-:W-:Y:S05]  /*1d40*/  BSYNC.RECONVERGENT B2 ;  /* 0x0000000000027941 */ /* 0x000fea0003800200 */
.L_x_295:
[----:B------:R-:W-:Y:S05]  /*1d50*/  BRA `(.L_x_299) ;  /* 0x0000000000207947 */ /* 0x000fea0003800000 */
.L_x_294:
[----:B------:R-:W-:-:S04]  /*1d60*/  LOP3.LUT R0, R18, 0x80000000, R9, 0x48, !PT ;  /* 0x8000000012007812 */ /* 0x000fc800078e4809 */
[----:B------:R-:W-:Y:S01]  /*1d70*/  LOP3.LUT R0, R0, 0x7f800000, RZ, 0xfc, !PT ;  /* 0x7f80000000007812 */ /* 0x000fe200078efcff */
[----:B------:R-:W-:Y:S06]  /*1d80*/  BRA `(.L_x_299) ;  /* 0x0000000000147947 */ /* 0x000fec0003800000 */
.L_x_293:
[----:B------:R-:W-:Y:S01]  /*1d90*/  LOP3.LUT R0, R18, 0x80000000, R9, 0x48, !PT ;  /* 0x8000000012007812 */ /* 0x000fe200078e4809 */
[----:B------:R-:W-:Y:S06]  /*1da0*/  BRA `(.L_x_299) ;  /* 0x00000000000c7947 */ /* 0x000fec0003800000 */
.L_x_292:
[----:B------:R-:W0:Y:S01]  /*1db0*/  MUFU.RSQ R0, -QNAN ;  /* 0xffc0000000007908 */ /* 0x000e220000001400 */
[----:B------:R-:W-:Y:S05]  /*1dc0*/  BRA `(.L_x_299) ;  /* 0x0000000000047947 */ /* 0x000fea0003800000 */
.L_x_291:
[----:B------:R-:W-:-:S07]  /*1dd0*/  FADD.FTZ R0, R0, R5 ;  /* 0x0000000500007221 */ /* 0x000fce0000010000 */
.L_x_299:
[----:B------:R-:W-:Y:S05]  /*1de0*/  BSYNC.RECONVERGENT B1 ;  /* 0x0000000000017941 */ /* 0x000fea0003800200 */
.L_x_289:
[----:B------:R-:W-:-:S04]  /*1df0*/  HFMA2 R7, -RZ, RZ, 0, 0 ;  /* 0x00000000ff077431 */ /* 0x000fc800000001ff */
[----:B0-----:R-:W-:Y:S05]  /*1e00*/  RET.REL.NODEC R6 `(_Z30rmsnorm_kernel_fp16_vectorizedP6__halfPKS_S2_if) ;  /* 0xffffffe0067c7950 */ /* 0x001fea0003c3ffff */
.L_x_300:
        /* <DEDUP_REMOVED lines=15> */
.L_x_343:


//--------------------- .text._Z30rmsnorm_kernel_bf16_vectorizedP13__nv_bfloat16PKS_S2_if --------------------------
	.section	.text._Z30rmsnorm_kernel_bf16_vectorizedP13__nv_bfloat16PKS_S2_if,"ax",@progbits
	.align	128
        .global         _Z30rmsnorm_kernel_bf16_vectorizedP13__nv_bfloat16PKS_S2_if
        .type           _Z30rmsnorm_kernel_bf16_vectorizedP13__nv_bfloat16PKS_S2_if,@function
        .size           _Z30rmsnorm_kernel_bf16_vectorizedP13__nv_bfloat16PKS_S2_if,(.L_x_344 - _Z30rmsnorm_kernel_bf16_vectorizedP13__nv_bfloat16PKS_S2_if)
        .other          _Z30rmsnorm_kernel_bf16_vectorizedP13__nv_bfloat16PKS_S2_if,@"STO_CUDA_ENTRY STV_DEFAULT"
_Z30rmsnorm_kernel_bf16_vectorizedP13__nv_bfloat16PKS_S2_if:
.text._Z30rmsnorm_kernel_bf16_vectorizedP13__nv_bfloat16PKS_S2_if:
[----:B------:R-:W-:Y:S08]  /*0000*/  LDC R1, c[0x0][0x37c] ;  /* 0x0000df00ff017b82 */ /* 0x000ff00000000800 */
[----:B------:R-:W0:Y:S01]  /*0010*/  LDC R8, c[0x0][0x398] ;  /* 0x0000e600ff087b82 */ /* 0x000e220000000800 */
[----:B------:R-:W1:Y:S01]  /*0020*/  S2R R25, SR_TID.X ;  /* 0x0000000000197919 */ /* 0x000e620000002100 */
[----:B------:R-:W2:Y:S01]  /*0030*/  LDCU.64 UR6, c[0x0][0x358] ;  /* 0x00006b00ff0677ac */ /* 0x000ea20008000a00 */
[----:B------:R-:W-:Y:S01]  /*0040*/  BSSY.RECONVERGENT B0, `(.L_x_301) ;  /* 0x0000071000007945 */ /* 0x000fe20003800200 */
[----:B------:R-:W-:-:S04]  /*0050*/  HFMA2 R0, -RZ, RZ, 0, 0 ;  /* 0x00000000ff007431 */ /* 0x000fc800000001ff */
        /* <DEDUP_REMOVED lines=9> */
[C---:B----4-:R-:W-:Y:S02]  /*00f0*/  IADD3 R6, P2, PT, R12.reuse, R6, RZ ;  /* 0x000000060c067210 */ /* 0x050fe40007f5e0ff */
[----:B-----5:R-:W-:-:S03]  /*0100*/  IADD3 R4, P1, PT, R12, R10, RZ ;  /* 0x0000000a0c047210 */ /* 0x020fc60007f3e0ff */
[C---:B------:R-:W-:Y:S02]  /*0110*/  IMAD.X R7, R13.reuse, 0x1, R7, P2 ;  /* 0x000000010d077824 */ /* 0x040fe400010e0607 */
[----:B------:R-:W-:Y:S01]  /*0120*/  IMAD.X R5, R13, 0x1, R11, P1 ;  /* 0x000000010d057824 */ /* 0x000fe200008e060b */
[----:B--2---:R-:W-:Y:S07]  /*0130*/  @P0 BRA `(.L_x_302) ;  /* 0x0000000400840947 */ /* 0x004fee0003800000 */
[----:B0-----:R-:W0:Y:S01]  /*0140*/  I2F.U32.RP R15, R16 ;  /* 0x00000010000f7306 */ /* 0x001e220000209000 */
[----:B------:R-:W-:Y:S01]  /*0150*/  IADD3 R9, PT, PT, R25, R16, RZ ;  /* 0x0000001019097210 */ /* 0x000fe20007ffe0ff */
[----:B------:R-:W-:Y:S01]  /*0160*/  BSSY.RECONVERGENT B1, `(.L_x_303) ;  /* 0x0000033000017945 */ /* 0x000fe20003800200 */
[----:B------:R-:W-:Y:S02]  /*0170*/  ISETP.NE.U32.AND P2, PT, R16, RZ, PT ;  /* 0x000000ff1000720c */ /* 0x000fe40003f45070 */
[----:B------:R-:W-:Y:S02]  /*0180*/  ISETP.GE.U32.AND P0, PT, R9, R18, PT ;  /* 0x000000120900720c */ /* 0x000fe40003f06070 */
        /* <DEDUP_REMOVED lines=20> */
[----:B------:R-:W-:-:S03]  /*02d0*/  IMAD.MOV.U32 R3, RZ, RZ, R25 ;  /* 0x000000ffff037224 */ /* 0x000fc600078e0019 */
[C---:B------:R-:W-:Y:S02]  /*02e0*/  LOP3.LUT R0, R14.reuse, 0x3, RZ, 0xc0, !PT ;  /* 0x000000030e007812 */ /* 0x040fe400078ec0ff */
[----:B------:R-:W-:Y:S02]  /*02f0*/  ISETP.GE.U32.AND P1, PT, R14, 0x3, PT ;  /* 0x000000030e00780c */ /* 0x000fe40003f26070 */
[----:B------:R-:W-:Y:S01]  /*0300*/  ISETP.NE.AND P0, PT, R0, 0x3, PT ;  /* 0x000000030000780c */ /* 0x000fe20003f05270 */
[----:B------:R-:W-:-:S12]  /*0310*/  IMAD.MOV.U32 R0, RZ, RZ, RZ ;  /* 0x000000ffff007224 */ /* 0x000fd800078e00ff */
[----:B------:R-:W-:Y:S05]  /*0320*/  @!P0 BRA `(.L_x_304) ;  /* 0x0000000000588947 */ /* 0x000fea0003800000 */
[----:B------:R-:W-:Y:S01]  /*0330*/  IMAD.WIDE.U32 R12, R25, 0x4, R12 ;  /* 0x00000004190c7825 */ /* 0x000fe200078e000c */
[----:B------:R-:W-:Y:S02]  /*0340*/  IADD3 R0, PT, PT, R14, 0x1, RZ ;  /* 0x000000010e007810 */ /* 0x000fe40007ffe0ff */
[----:B------:R-:W-:Y:S02]  /*0350*/  MOV R3, R25 ;  /* 0x0000001900037202 */ /* 0x000fe40000000f00 */
[----:B------:R-:W-:Y:S02]  /*0360*/  IADD3 R12, P0, PT, R12, R10, RZ ;  /* 0x0000000a0c0c7210 */ /* 0x000fe40007f1e0ff */
[----:B------:R-:W-:Y:S01]  /*0370*/  LOP3.LUT R2, R0, 0x3, RZ, 0xc0, !PT ;  /* 0x0000000300027812 */ /* 0x000fe200078ec0ff */
[----:B------:R-:W-:Y:S02]  /*0380*/  IMAD.MOV.U32 R0, RZ, RZ, RZ ;  /* 0x000000ffff007224 */ /* 0x000fe400078e00ff */
[----:B------:R-:W-:-:S02]  /*0390*/  IMAD.X R13, R13, 0x1, R11, P0 ;  /* 0x000000010d0d7824 */ /* 0x000fc400000e060b */
[----:B------:R-:W-:-:S07]  /*03a0*/  IMAD.MOV R2, RZ, RZ, -R2 ;  /* 0x000000ffff027224 */ /* 0x000fce00078e0a02 */
.L_x_305:
[----:B------:R-:W-:Y:S01]  /*03b0*/  IMAD.MOV.U32 R10, RZ, RZ, R12 ;  /* 0x000000ffff0a7224 */ /* 0x000fe200078e000c */
[----:B------:R-:W-:-:S05]  /*03c0*/  MOV R11, R13 ;  /* 0x0000000d000b7202 */ /* 0x000fca0000000f00 */
[----:B------:R-:W2:Y:S01]  /*03d0*/  LDG.E.CONSTANT R9, desc[UR6][R10.64] ;  /* 0x000000060a097981 */ /* 0x000ea2000c1e9900 */
[----:B------:R-:W-:Y:S02]  /*03e0*/  VIADD R2, R2, 0x1 ;  /* 0x0000000102027836 */ /* 0x000fe40000000000 */
[----:B------:R-:W-:-:S03]  /*03f0*/  IMAD.IADD R3, R16, 0x1, R3 ;  /* 0x0000000110037824 */ /* 0x000fc600078e0203 */
[----:B------:R-:W-:Y:S02]  /*0400*/  ISETP.NE.AND P0, PT, R2, RZ, PT ;  /* 0x000000ff0200720c */ /* 0x000fe40003f05270 */
[C---:B--2---:R-:W-:Y:S02]  /*0410*/  PRMT R12, R9.reuse, 0x7632, R12 ;  /* 0x00007632090c7816 */ /* 0x044fe4000000000c */
[----:B------:R-:W-:-:S03]  /*0420*/  SHF.L.U32 R9, R9, 0x10, RZ ;  /* 0x0000001009097819 */ /* 0x000fc600000006ff */
[----:B------:R-:W-:-:S04]  /*0430*/  IMAD.U32 R12, R12, 0x10000, RZ ;  /* 0x000100000c0c7824 */ /* 0x000fc800078e00ff */
[----:B------:R-:W-:Y:S01]  /*0440*/  FMUL R14, R12, R12 ;  /* 0x0000000c0c0e7220 */ /* 0x000fe20000400000 */
[----:B------:R-:W-:-:S04]  /*0450*/  IMAD.WIDE.U32 R12, R16, 0x4, R10 ;  /* 0x00000004100c7825 */ /* 0x000fc800078e000a */
[----:B------:R-:W-:-:S04]  /*0460*/  FFMA R9, R9, R9, R14 ;  /* 0x0000000909097223 */ /* 0x000fc8000000000e */
[----:B------:R-:W-:Y:S01]  /*0470*/  FADD R0, R9, R0 ;  /* 0x0000000009007221 */ /* 0x000fe20000000000 */
[----:B------:R-:W-:Y:S06]  /*0480*/  @P0 BRA `(.L_x_305) ;  /* 0xfffffffc00c80947 */ /* 0x000fec000383ffff */
.L_x_304:
[----:B------:R-:W-:Y:S05]  /*0490*/  BSYNC.RECONVERGENT B1 ;  /* 0x0000000000017941 */ /* 0x000fea0003800200 */
.L_x_303:
[----:B------:R-:W-:Y:S05]  /*04a0*/  @!P1 BRA `(.L_x_302) ;  /* 0x0000000000a89947 */ /* 0x000fea0003800000 */
[C-C-:B------:R-:W-:Y:S01]  /*04b0*/  IMAD R9, R16.reuse, 0x2, R3.reuse ;  /* 0x0000000210097824 */ /* 0x140fe200078e0203 */
[----:B------:R-:W-:Y:S01]  /*04c0*/  IADD3 R15, PT, PT, R3, R16, RZ ;  /* 0x00000010030f7210 */ /* 0x000fe20007ffe0ff */
[----:B------:R-:W-:-:S07]  /*04d0*/  IMAD R13, R16, 0x3, R3 ;  /* 0x00000003100d7824 */ /* 0x000fce00078e0203 */
.L_x_306:
        /* <DEDUP_REMOVED lines=8> */
[C-C-:B------:R-:W-:Y:S01]  /*0560*/  IADD3 R3, PT, PT, R16.reuse, R3, R16.reuse ;  /* 0x0000000310037210 */ /* 0x140fe20007ffe010 */
[C---:B------:R-:W-:Y:S01]  /*0570*/  IMAD R9, R16.reuse, 0x4, R9 ;  /* 0x0000000410097824 */ /* 0x040fe200078e0209 */
[C---:B------:R-:W-:Y:S01]  /*0580*/  LEA R15, R16.reuse, R15, 0x2 ;  /* 0x0000000f100f7211 */ /* 0x040fe200078e10ff */
[C---:B------:R-:W-:Y:S01]  /*0590*/  IMAD R13, R16.reuse, 0x4, R13 ;  /* 0x00000004100d7824 */ /* 0x040fe200078e020d */
[----:B------:R-:W-:-:S04]  /*05a0*/  IADD3 R3, PT, PT, R16, R3, R16 ;  /* 0x0000000310037210 */ /* 0x000fc80007ffe010 */
[----:B------:R-:W-:Y:S02]  /*05b0*/  ISETP.GE.AND P0, PT, R3, R18, PT ;  /* 0x000000120300720c */ /* 0x000fe40003f06270 */
[----:B--2---:R-:W-:-:S05]  /*05c0*/  PRMT R2, R22, 0x7632, R2 ;  /* 0x0000763216027816 */ /* 0x004fca0000000002 */
[----:B------:R-:W-:Y:S02]  /*05d0*/  IMAD.U32 R12, R2, 0x10000, RZ ;  /* 0x00010000020c7824 */ /* 0x000fe400078e00ff */
[----:B------:R-:W-:Y:S01]  /*05e0*/  IMAD.U32 R2, R22, 0x10000, RZ ;  /* 0x0001000016027824 */ /* 0x000fe200078e00ff */
[----:B---3--:R-:W-:Y:S01]  /*05f0*/  PRMT R14, R26, 0x7632, R14 ;  /* 0x000076321a0e7816 */ /* 0x008fe2000000000e */
[----:B------:R-:W-:Y:S01]  /*0600*/  FMUL R17, R12, R12 ;  /* 0x0000000c0c117220 */ /* 0x000fe20000400000 */
[----:B------:R-:W-:Y:S02]  /*0610*/  IMAD.U32 R26, R26, 0x10000, RZ ;  /* 0x000100001a1a7824 */ /* 0x000fe400078e00ff */
[----:B------:R-:W-:Y:S01]  /*0620*/  SHF.L.U32 R14, R14, 0x10, RZ ;  /* 0x000000100e0e7819 */ /* 0x000fe200000006ff */
[----:B------:R-:W-:Y:S01]  /*0630*/  FFMA R17, R2, R2, R17 ;  /* 0x0000000202117223 */ /* 0x000fe20000000011 */
[C---:B-----5:R-:W-:Y:S01]  /*0640*/  PRMT R2, R10.reuse, 0x7632, R2 ;  /* 0x000076320a027816 */ /* 0x060fe20000000002 */
[----:B------:R-:W-:-:S02]  /*0650*/  IMAD.U32 R10, R10, 0x10000, RZ ;  /* 0x000100000a0a7824 */ /* 0x000fc400078e00ff */
[--C-:B------:R-:W-:Y:S01]  /*0660*/  FADD R17, R17, R0.reuse ;  /* 0x0000000011117221 */ /* 0x100fe20000000000 */
[----:B----4-:R-:W-:Y:S01]  /*0670*/  PRMT R0, R20, 0x7632, R0 ;  /* 0x0000763214007816 */ /* 0x010fe20000000000 */
[----:B------:R-:W-:Y:S01]  /*0680*/  FMUL R19, R14, R14 ;  /* 0x0000000e0e137220 */ /* 0x000fe20000400000 */
[----:B------:R-:W-:Y:S01]  /*0690*/  SHF.L.U32 R2, R2, 0x10, RZ ;  /* 0x0000001002027819 */ /* 0x000fe200000006ff */
[----:B------:R-:W-:Y:S02]  /*06a0*/  IMAD.U32 R20, R20, 0x10000, RZ ;  /* 0x0001000014147824 */ /* 0x000fe400078e00ff */
[----:B------:R-:W-:Y:S02]  /*06b0*/  IMAD.U32 R0, R0, 0x10000, RZ ;  /* 0x0001000000007824 */ /* 0x000fe400078e00ff */
[----:B------:R-:W-:Y:S01]  /*06c0*/  FFMA R26, R26, R26, R19 ;  /* 0x0000001a1a1a7223 */ /* 0x000fe20000000013 */
[----:B------:R-:W-:Y:S01]  /*06d0*/  FMUL R19, R2, R2 ;  /* 0x0000000202137220 */ /* 0x000fe20000400000 */
[----:B------:R-:W-:-:S02]  /*06e0*/  FMUL R11, R0, R0 ;  /* 0x00000000000b7220 */ /* 0x000fc40000400000 */
[----:B------:R-:W-:Y:S01]  /*06f0*/  FADD R17, R17, R26 ;  /* 0x0000001a11117221 */ /* 0x000fe20000000000 */
[----:B------:R-:W-:Y:S01]  /*0700*/  FFMA R0, R10, R10, R19 ;  /* 0x0000000a0a007223 */ /* 0x000fe20000000013 */
[----:B------:R-:W-:-:S04]  /*0710*/  FFMA R20, R20, R20, R11 ;  /* 0x0000001414147223 */ /* 0x000fc8000000000b */
[----:B------:R-:W-:-:S04]  /*0720*/  FADD R17, R17, R20 ;  /* 0x0000001411117221 */ /* 0x000fc80000000000 */
[----:B------:R-:W-:Y:S01]  /*0730*/  FADD R0, R17, R0 ;  /* 0x0000000011007221 */ /* 0x000fe20000000000 */
[----:B------:R-:W-:Y:S06]  /*0740*/  @!P0 BRA `(.L_x_306) ;  /* 0xfffffffc00648947 */ /* 0x000fec000383ffff */
.L_x_302:
[----:B------:R-:W-:Y:S05]  /*0750*/  BSYNC.RECONVERGENT B0 ;  /* 0x0000000000007941 */ /* 0x000fea0003800200 */
.L_x_301:
[C---:B------:R-:W-:Y:S02]  /*0760*/  LOP3.LUT R2, R8.reuse, 0x80000001, RZ, 0xc0, !PT ;  /* 0x8000000108027812 */ /* 0x040fe400078ec0ff */
[----:B------:R-:W-:Y:S02]  /*0770*/  IADD3 R19, PT, PT, R8, -0x1, RZ ;  /* 0xffffffff08137810 */ /* 0x000fe40007ffe0ff */
[----:B------:R-:W-:-:S03]  /*0780*/  ISETP.NE.AND P0, PT, R2, 0x1, PT ;  /* 0x000000010200780c */ /* 0x000fc60003f05270 */
[----:B------:R-:W-:Y:S01]  /*0790*/  IMAD.WIDE.U32 R2, R19, 0x2, R4 ;  /* 0x0000000213027825 */ /* 0x000fe200078e0004 */
[----:B------:R-:W-:-:S13]  /*07a0*/  ISETP.EQ.AND P0, PT, R25, RZ, !P0 ;  /* 0x000000ff1900720c */ /* 0x000fda0004702270 */
[----:B------:R-:W2:Y:S01]  /*07b0*/  @P0 LDG.E.U16.CONSTANT R9, desc[UR6][R2.64] ;  /* 0x0000000602090981 */ /* 0x000ea2000c1e9500 */
[----:B------:R-:W-:Y:S01]  /*07c0*/  LOP3.LUT P1, RZ, R25, 0x1f, RZ, 0xc0, !PT ;  /* 0x0000001f19ff7812 */ /* 0x000fe2000782c0ff */
[----:B0-----:R-:W-:-:S05]  /*07d0*/  VIADD R13, R16, 0x1f ;  /* 0x0000001f100d7836 */ /* 0x001fca0000000000 */
[----:B------:R-:W-:-:S04]  /*07e0*/  SHF.R.U32.HI R14, RZ, 0x5, R13 ;  /* 0x00000005ff0e7819 */ /* 0x000fc8000001160d */
[----:B------:R-:W-:-:S03]  /*07f0*/  ISETP.GE.U32.AND P2, PT, R25, R14, PT ;  /* 0x0000000e1900720c */ /* 0x000fc60003f46070 */
[----:B------:R-:W0:Y:S10]  /*0800*/  @!P1 S2R R13, SR_CgaCtaId ;  /* 0x00000000000d9919 */ /* 0x000e340000008800 */
[----:B------:R-:W1:Y:S01]  /*0810*/  @!P2 S2R R15, SR_CgaCtaId ;  /* 0x00000000000fa919 */ /* 0x000e620000008800 */
[----:B--2---:R-:W-:-:S04]  /*0820*/  @P0 IMAD.U32 R9, R9, 0x10000, RZ ;  /* 0x0001000009090824 */ /* 0x004fc800078e00ff */
[----:B------:R-:W-:-:S05]  /*0830*/  @P0 FFMA R0, R9, R9, R0 ;  /* 0x0000000909000223 */ /* 0x000fca0000000000 */
[----:B------:R-:W2:Y:S02]  /*0840*/  SHFL.BFLY PT, R9, R0, 0x10, 0x1f ;  /* 0x0e001f0000097f89 */ /* 0x000ea400000e0000 */
[----:B--2---:R-:W-:Y:S01]  /*0850*/  FADD R9, R9, R0 ;  /* 0x0000000009097221 */ /* 0x004fe20000000000 */
[----:B------:R-:W-:-:S04]  /*0860*/  @!P1 MOV R0, 0x400 ;  /* 0x0000040000009802 */ /* 0x000fc80000000f00 */
[----:B------:R-:W2:Y:S01]  /*0870*/  SHFL.BFLY PT, R10, R9, 0x8, 0x1f ;  /* 0x0d001f00090a7f89 */ /* 0x000ea200000e0000 */
[----:B------:R-:W-:-:S04]  /*0880*/  @!P1 IADD3 R0, PT, PT, R0, 0x10, RZ ;  /* 0x0000001000009810 */ /* 0x000fc80007ffe0ff */
        /* <DEDUP_REMOVED lines=8> */
[----:B-1----:R-:W-:-:S05]  /*0910*/  @!P2 LEA R10, R15, R10, 0x18 ;  /* 0x0000000a0f0aa211 */ /* 0x002fca00078ec0ff */
[----:B------:R-:W-:Y:S02]  /*0920*/  @!P2 IMAD R10, R25, 0x4, R10 ;  /* 0x00000004190aa824 */ /* 0x000fe400078e020a */
[----:B0-----:R-:W-:-:S05]  /*0930*/  FADD R12, R11, R12 ;  /* 0x0000000c0b0c7221 */ /* 0x001fca0000000000 */
        /* <DEDUP_REMOVED lines=20> */
.L_x_322:
        /* <DEDUP_REMOVED lines=13> */
[----:B0-----:R-:W-:Y:S05]  /*0b50*/  CALL.REL.NOINC `($__internal_9_$__cuda_sm3x_div_rn_noftz_f32_slowpath) ;  /* 0x0000000c00487944 */ /* 0x001fea0003c00000 */
[----:B------:R-:W-:-:S07]  /*0b60*/  MOV R8, R0 ;  /* 0x0000000000087202 */ /* 0x000fce0000000f00 */
.L_x_310:
[----:B------:R-:W-:Y:S05]  /*0b70*/  BSYNC.RECONVERGENT B0 ;  /* 0x0000000000007941 */ /* 0x000fea0003800200 */
.L_x_309:
        /* <DEDUP_REMOVED lines=10> */
.L_x_307:
        /* <DEDUP_REMOVED lines=11> */
[----:B------:R-:W-:Y:S01]  /*0cd0*/  IMAD.IADD R11, R25, 0x1, R16 ;  /* 0x00000001190b7824 */ /* 0x000fe200078e0210 */
[----:B------:R-:W-:Y:S01]  /*0ce0*/  ISETP.NE.U32.AND P3, PT, R16, RZ, PT ;  /* 0x000000ff1000720c */ /* 0x000fe20003f65070 */
[----:B------:R-:W-:Y:S03]  /*0cf0*/  BSSY.RECONVERGENT B1, `(.L_x_313) ;  /* 0x0000037000017945 */ /* 0x000fe60003800200 */
[----:B------:R-:W-:Y:S02]  /*0d00*/  ISETP.GE.U32.AND P1, PT, R11, R18, PT ;  /* 0x000000120b00720c */ /* 0x000fe40003f26070 */
[----:B--2---:R-:W-:Y:S02]  /*0d10*/  VIMNMX.U32 R0, PT, PT, R18, R11, !PT ;  /* 0x0000000b12007248 */ /* 0x004fe40007fe0000 */
[----:B------:R-:W-:-:S04]  /*0d20*/  SEL R10, RZ, 0x1, P1 ;  /* 0x00000001ff0a7807 */ /* 0x000fc80000800000 */
[----:B------:R-:W-:Y:S01]  /*0d30*/  IADD3 R11, PT, PT, R0, -R11, -R10 ;  /* 0x8000000b000b7210 */ /* 0x000fe20007ffe80a */
[----:B-----5:R-:W2:Y:S02]  /*0d40*/  MUFU.RCP R12, R12 ;  /* 0x0000000c000c7308 */ /* 0x020ea40000001000 */
[----:B--2---:R-:W-:-:S06]  /*0d50*/  VIADD R8, R12, 0xffffffe ;  /* 0x0ffffffe0c087836 */ /* 0x004fcc0000000000 */
[----:B-1----:R1:W0:Y:S02]  /*0d60*/  F2I.FTZ.U32.TRUNC.NTZ R9, R8 ;  /* 0x0000000800097305 */ /* 0x002224000021f000 */
[----:B-1----:R-:W-:Y:S01]  /*0d70*/  HFMA2 R8, -RZ, RZ, 0, 0 ;  /* 0x00000000ff087431 */ /* 0x002fe200000001ff */
[----:B0-----:R-:W-:-:S05]  /*0d80*/  IADD3 R13, PT, PT, RZ, -R9, RZ ;  /* 0x80000009ff0d7210 */ /* 0x001fca0007ffe0ff */
        /* <DEDUP_REMOVED lines=16> */
[----:B------:R-:W-:Y:S01]  /*0e90*/  IADD3 R0, PT, PT, R0, 0x1, RZ ;  /* 0x0000000100007810 */ /* 0x000fe20007ffe0ff */
[----:B------:R-:W-:-:S03]  /*0ea0*/  IMAD.WIDE.U32 R8, R25, 0x4, RZ ;  /* 0x0000000419087825 */ /* 0x000fc600078e00ff */
[----:B------:R-:W-:-:S05]  /*0eb0*/  LOP3.LUT R0, R0, 0x3, RZ, 0xc0, !PT ;  /* 0x0000000300007812 */ /* 0x000fca00078ec0ff */
[----:B------:R-:W-:Y:S02]  /*0ec0*/  IMAD R25, R0, R16, R25 ;  /* 0x0000001000197224 */ /* 0x000fe400078e0219 */
[----:B------:R-:W-:-:S07]  /*0ed0*/  IMAD.MOV R0, RZ, RZ, -R0 ;  /* 0x000000ffff007224 */ /* 0x000fce00078e0a00 */
.L_x_315:
[C---:B0-----:R-:W-:Y:S02]  /*0ee0*/  IADD3 R10, P2, PT, R8.reuse, R4, RZ ;  /* 0x00000004080a7210 */ /* 0x041fe40007f5e0ff */
[----:B----4-:R-:W-:Y:S02]  /*0ef0*/  IADD3 R12, P3, PT, R8, UR4, RZ ;  /* 0x00000004080c7c10 */ /* 0x010fe4000ff7e0ff */
[C---:B------:R-:W-:Y:S02]  /*0f00*/  IADD3.X R11, PT, PT, R9.reuse, R5, RZ, P2, !PT ;  /* 0x00000005090b7210 */ /* 0x040fe400017fe4ff */
[----:B------:R-:W-:-:S03]  /*0f10*/  IADD3.X R13, PT, PT, R9, UR5, RZ, P3, !PT ;  /* 0x00000005090d7c10 */ /* 0x000fc60009ffe4ff */
[----:B------:R-:W2:Y:S04]  /*0f20*/  LDG.E.CONSTANT R10, desc[UR6][R10.64] ;  /* 0x000000060a0a7981 */ /* 0x000ea8000c1e9900 */
[----:B------:R-:W4:Y:S01]  /*0f30*/  LDG.E.CONSTANT R12, desc[UR6][R12.64] ;  /* 0x000000060c0c7981 */ /* 0x000f22000c1e9900 */
[----:B------:R-:W-:Y:S02]  /*0f40*/  IADD3 R0, PT, PT, R0, 0x1, RZ ;  /* 0x0000000100007810 */ /* 0x000fe40007ffe0ff */
[C---:B--2---:R-:W-:Y:S01]  /*0f50*/  PRMT R14, R10.reuse, 0x7632, R14 ;  /* 0x000076320a0e7816 */ /* 0x044fe2000000000e */
[----:B------:R-:W-:Y:S01]  /*0f60*/  IMAD.U32 R17, R10, 0x10000, RZ ;  /* 0x000100000a117824 */ /* 0x000fe200078e00ff */
[----:B------:R-:W-:Y:S02]  /*0f70*/  IADD3 R10, P2, PT, R8, R6, RZ ;  /* 0x00000006080a7210 */ /* 0x000fe40007f5e0ff */
[----:B----4-:R-:W-:Y:S01]  /*0f80*/  PRMT R15, R12, 0x7632, R15 ;  /* 0x000076320c0f7816 */ /* 0x010fe2000000000f */
[----:B---3--:R-:W-:Y:S01]  /*0f90*/  FMUL R17, R20, R17 ;  /* 0x0000001114117220 */ /* 0x008fe20000400000 */
[----:B------:R-:W-:Y:S01]  /*0fa0*/  SHF.L.U32 R21, R14, 0x10, RZ ;  /* 0x000000100e157819 */ /* 0x000fe200000006ff */
[----:B------:R-:W-:Y:S01]  /*0fb0*/  IMAD.U32 R14, R12, 0x10000, RZ ;  /* 0x000100000c0e7824 */ /* 0x000fe200078e00ff */
[----:B------:R-:W-:Y:S01]  /*0fc0*/  SHF.L.U32 R15, R15, 0x10, RZ ;  /* 0x000000100f0f7819 */ /* 0x000fe200000006ff */
[----:B------:R-:W-:Y:S01]  /*0fd0*/  IMAD.X R11, R9, 0x1, R7, P2 ;  /* 0x00000001090b7824 */ /* 0x000fe200010e0607 */
[----:B------:R-:W-:Y:S01]  /*0fe0*/  ISETP.NE.AND P2, PT, R0, RZ, PT ;  /* 0x000000ff0000720c */ /* 0x000fe20003f45270 */
[----:B------:R-:W-:Y:S01]  /*0ff0*/  FMUL R22, R20, R21 ;  /* 0x0000001514167220 */ /* 0x000fe20000400000 */
[----:B------:R-:W-:Y:S01]  /*1000*/  FMUL R14, R14, R17 ;  /* 0x000000110e0e7220 */ /* 0x000fe20000400000 */
[----:B------:R-:W-:-:S04]  /*1010*/  IMAD.WIDE.U32 R8, R16, 0x4, R8 ;  /* 0x0000000410087825 */ /* 0x000fc800078e0008 */
[----:B------:R-:W-:-:S05]  /*1020*/  FMUL R15, R15, R22 ;  /* 0x000000160f0f7220 */ /* 0x000fca0000400000 */
[----:B------:R-:W-:-:S05]  /*1030*/  F2FP.BF16.F32.PACK_AB R15, R15, R14 ;  /* 0x0000000e0f0f723e */ /* 0x000fca00000010ff */
[----:B------:R0:W-:Y:S01]  /*1040*/  STG.E desc[UR6][R10.64], R15 ;  /* 0x0000000f0a007986 */ /* 0x0001e2000c101906 */
[----:B------:R-:W-:Y:S05]  /*1050*/  @P2 BRA `(.L_x_315) ;  /* 0xfffffffc00a02947 */ /* 0x000fea000383ffff */
.L_x_314:
[----:B----4-:R-:W-:Y:S05]  /*1060*/  BSYNC.RECONVERGENT B1 ;  /* 0x0000000000017941 */ /* 0x010fea0003800200 */
.L_x_313:
[----:B------:R-:W-:Y:S05]  /*1070*/  @!P1 BRA `(.L_x_312) ;  /* 0x00000004003c9947 */ /* 0x000fea0003800000 */
[----:B------:R-:W1:Y:S01]  /*1080*/  LDC.64 R8, c[0x0][0x390] ;  /* 0x0000e400ff087b82 */ /* 0x000e620000000a00 */
[C-C-:B------:R-:W-:Y:S01]  /*1090*/  IMAD R17, R16.reuse, 0x2, R25.reuse ;  /* 0x0000000210117824 */ /* 0x140fe200078e0219 */
[----:B------:R-:W-:Y:S01]  /*10a0*/  IADD3 R23, PT, PT, R25, R16, RZ ;  /* 0x0000001019177210 */ /* 0x000fe20007ffe0ff */
[----:B------:R-:W-:-:S07]  /*10b0*/  IMAD R21, R16, 0x3, R25 ;  /* 0x0000000310157824 */ /* 0x000fce00078e0219 */
.L_x_316:
[----:B------:R-:W-:-:S04]  /*10c0*/  IMAD.WIDE.U32 R26, R25, 0x4, R4 ;  /* 0x00000004191a7825 */ /* 0x000fc800078e0004 */
[----:B-1----:R-:W-:Y:S01]  /*10d0*/  IMAD.WIDE.U32 R28, R25, 0x4, R8 ;  /* 0x00000004191c7825 */ /* 0x002fe200078e0008 */
[----:B------:R-:W2:Y:S04]  /*10e0*/  LDG.E.CONSTANT R0, desc[UR6][R26.64] ;  /* 0x000000061a007981 */ /* 0x000ea8000c1e9900 */
[----:B------:R-:W4:Y:S01]  /*10f0*/  LDG.E.CONSTANT R22, desc[UR6][R28.64] ;  /* 0x000000061c167981 */ /* 0x000f22000c1e9900 */
[----:B0-----:R-:W-:-:S04]  /*1100*/  IMAD.WIDE.U32 R10, R23, 0x4, R4 ;  /* 0x00000004170a7825 */ /* 0x001fc800078e0004 */
[--C-:B------:R-:W-:Y:S01]  /*1110*/  IMAD.WIDE.U32 R14, R23, 0x4, R8.reuse ;  /* 0x00000004170e7825 */ /* 0x100fe200078e0008 */
[----:B------:R0:W5:Y:S05]  /*1120*/  LDG.E.CONSTANT R24, desc[UR6][R10.64] ;  /* 0x000000060a187981 */ /* 0x00016a000c1e9900 */
[----:B------:R-:W5:Y:S01]  /*1130*/  LDG.E.CONSTANT R14, desc[UR6][R14.64] ;  /* 0x000000060e0e7981 */ /* 0x000f62000c1e9900 */
[----:B------:R-:W-:-:S04]  /*1140*/  IMAD.WIDE.U32 R12, R17, 0x4, R8 ;  /* 0x00000004110c7825 */ /* 0x000fc800078e0008 */
[--C-:B0-----:R-:W-:Y:S02]  /*1150*/  IMAD.WIDE.U32 R10, R17, 0x4, R4.reuse ;  /* 0x00000004110a7825 */ /* 0x101fe400078e0004 */
[----:B------:R-:W5:Y:S04]  /*1160*/  LDG.E.CONSTANT R12, desc[UR6][R12.64] ;  /* 0x000000060c0c7981 */ /* 0x000f68000c1e9900 */
[----:B------:R2:W5:Y:S01]  /*1170*/  LDG.E.CONSTANT R10, desc[UR6][R10.64] ;  /* 0x000000060a0a7981 */ /* 0x000562000c1e9900 */
[----:B------:R-:W-:-:S04]  /*1180*/  IMAD.WIDE.U32 R26, R21, 0x4, R4 ;  /* 0x00000004151a7825 */ /* 0x000fc800078e0004 */
[----:B------:R-:W-:Y:S02]  /*1190*/  IMAD.WIDE.U32 R28, R21, 0x4, R8 ;  /* 0x00000004151c7825 */ /* 0x000fe400078e0008 */
[----:B------:R-:W5:Y:S04]  /*11a0*/  LDG.E.CONSTANT R26, desc[UR6][R26.64] ;  /* 0x000000061a1a7981 */ /* 0x000f68000c1e9900 */
[----:B------:R0:W5:Y:S01]  /*11b0*/  LDG.E.CONSTANT R28, desc[UR6][R28.64] ;  /* 0x000000061c1c7981 */ /* 0x000162000c1e9900 */
[C---:B--2---:R-:W-:Y:S01]  /*11c0*/  PRMT R11, R0.reuse, 0x7632, R11 ;  /* 0x00007632000b7816 */ /* 0x044fe2000000000b */
[----:B------:R-:W-:-:S03]  /*11d0*/  IMAD.U32 R13, R0, 0x10000, RZ ;  /* 0x00010000000d7824 */ /* 0x000fc600078e00ff */
[----:B------:R-:W-:Y:S02]  /*11e0*/  SHF.L.U32 R15, R11, 0x10, RZ ;  /* 0x000000100b0f7819 */ /* 0x000fe400000006ff */
[C---:B----4-:R-:W-:Y:S01]  /*11f0*/  PRMT R0, R22.reuse, 0x7632, R0 ;  /* 0x0000763216007816 */ /* 0x050fe20000000000 */
[----:B------:R-:W-:Y:S02]  /*1200*/  IMAD.U32 R22, R22, 0x10000, RZ ;  /* 0x0001000016167824 */ /* 0x000fe400078e00ff */
[C---:B---3--:R-:W-:Y:S01]  /*1210*/  FMUL R11, R20.reuse, R13 ;  /* 0x0000000d140b7220 */ /* 0x048fe20000400000 */
[----:B------:R-:W-:Y:S01]  /*1220*/  FMUL R15, R20, R15 ;  /* 0x0000000f140f7220 */ /* 0x000fe20000400000 */
[----:B------:R-:W-:Y:S02]  /*1230*/  SHF.L.U32 R0, R0, 0x10, RZ ;  /* 0x0000001000007819 */ /* 0x000fe400000006ff */
[----:B------:R-:W-:-:S03]  /*1240*/  FMUL R11, R22, R11 ;  /* 0x0000000b160b7220 */ /* 0x000fc60000400000 */
[----:B------:R-:W-:Y:S01]  /*1250*/  FMUL R0, R0, R15 ;  /* 0x0000000f00007220 */ /* 0x000fe20000400000 */
[----:B-----5:R-:W-:-:S04]  /*1260*/  PRMT R13, R24, 0x7632, R13 ;  /* 0x00007632180d7816 */ /* 0x020fc8000000000d */
[----:B0-----:R-:W-:Y:S01]  /*1270*/  F2FP.BF16.F32.PACK_AB R29, R0, R11 ;  /* 0x0000000b001d723e */ /* 0x001fe200000010ff */
[----:B------:R-:W-:Y:S01]  /*1280*/  IMAD.U32 R11, R24, 0x10000, RZ ;  /* 0x00010000180b7824 */ /* 0x000fe200078e00ff */
[C---:B------:R-:W-:Y:S01]  /*1290*/  PRMT R0, R14.reuse, 0x7632, R0 ;  /* 0x000076320e007816 */ /* 0x040fe20000000000 */
[----:B------:R-:W-:Y:S02]  /*12a0*/  IMAD.U32 R14, R14, 0x10000, RZ ;  /* 0x000100000e0e7824 */ /* 0x000fe400078e00ff */
[----:B------:R-:W-:Y:S01]  /*12b0*/  FMUL R15, R20, R11 ;  /* 0x0000000b140f7220 */ /* 0x000fe20000400000 */
[----:B------:R-:W-:Y:S02]  /*12c0*/  SHF.L.U32 R13, R13, 0x10, RZ ;  /* 0x000000100d0d7819 */ /* 0x000fe400000006ff */
[----:B------:R-:W-:Y:S01]  /*12d0*/  SHF.L.U32 R11, R0, 0x10, RZ ;  /* 0x00000010000b7819 */ /* 0x000fe200000006ff */
[----:B------:R-:W-:Y:S01]  /*12e0*/  FMUL R0, R14, R15 ;  /* 0x0000000f0e007220 */ /* 0x000fe20000400000 */
[C---:B------:R-:W-:Y:S01]  /*12f0*/  IMAD.U32 R15, R10.reuse, 0x10000, RZ ;  /* 0x000100000a0f7824 */ /* 0x040fe200078e00ff */
[----:B------:R-:W-:Y:S01]  /*1300*/  PRMT R10, R10, 0x7632, R10 ;  /* 0x000076320a0a7816 */ /* 0x000fe2000000000a */
[----:B------:R-:W-:Y:S01]  /*1310*/  FMUL R22, R20, R13 ;  /* 0x0000000d14167220 */ /* 0x000fe20000400000 */
[----:B------:R-:W-:Y:S01]  /*1320*/  PRMT R13, R12, 0x7632, R13 ;  /* 0x000076320c0d7816 */ /* 0x000fe2000000000d */
[----:B------:R-:W-:Y:S01]  /*1330*/  FMUL R27, R20, R15 ;  /* 0x0000000f141b7220 */ /* 0x000fe20000400000 */
[----:B------:R-:W-:Y:S01]  /*1340*/  SHF.L.U32 R12, R12, 0x10, RZ ;  /* 0x000000100c0c7819 */ /* 0x000fe200000006ff */
[----:B------:R-:W-:Y:S01]  /*1350*/  IMAD.U32 R15, R10, 0x10000, RZ ;  /* 0x000100000a0f7824 */ /* 0x000fe200078e00ff */
[----:B------:R-:W-:-:S03]  /*1360*/  SHF.L.U32 R13, R13, 0x10, RZ ;  /* 0x000000100d0d7819 */ /* 0x000fc600000006ff */
[----:B------:R-:W-:Y:S01]  /*1370*/  FMUL R10, R12, R27 ;  /* 0x0000001b0c0a7220 */ /* 0x000fe20000400000 */
[----:B------:R-:W-:Y:S01]  /*1380*/  FMUL R12, R20, R15 ;  /* 0x0000000f140c7220 */ /* 0x000fe20000400000 */
[C---:B------:R-:W-:Y:S01]  /*1390*/  PRMT R14, R26.reuse, 0x7632, R14 ;  /* 0x000076321a0e7816 */ /* 0x040fe2000000000e */
[----:B------:R-:W-:Y:S02]  /*13a0*/  IMAD.U32 R15, R26, 0x10000, RZ ;  /* 0x000100001a0f7824 */ /* 0x000fe400078e00ff */
[----:B------:R-:W-:Y:S01]  /*13b0*/  FMUL R13, R13, R12 ;  /* 0x0000000c0d0d7220 */ /* 0x000fe20000400000 */
[----:B------:R-:W-:Y:S02]  /*13c0*/  SHF.L.U32 R27, R14, 0x10, RZ ;  /* 0x000000100e1b7819 */ /* 0x000fe400000006ff */
[C---:B------:R-:W-:Y:S01]  /*13d0*/  PRMT R12, R28.reuse, 0x7632, R12 ;  /* 0x000076321c0c7816 */ /* 0x040fe2000000000c */
[----:B------:R-:W-:Y:S02]  /*13e0*/  IMAD.U32 R28, R28, 0x10000, RZ ;  /* 0x000100001c1c7824 */ /* 0x000fe400078e00ff */
[C---:B------:R-:W-:Y:S01]  /*13f0*/  FMUL R15, R20.reuse, R15 ;  /* 0x0000000f140f7220 */ /* 0x040fe20000400000 */
[----:B------:R-:W-:Y:S01]  /*1400*/  FMUL R27, R20, R27 ;  /* 0x0000001b141b7220 */ /* 0x000fe20000400000 */
[----:B------:R-:W-:Y:S01]  /*1410*/  SHF.L.U32 R12, R12, 0x10, RZ ;  /* 0x000000100c0c7819 */ /* 0x000fe200000006ff */
[----:B------:R-:W-:Y:S01]  /*1420*/  FMUL R11, R11, R22 ;  /* 0x000000160b0b7220 */ /* 0x000fe20000400000 */
[----:B------:R-:W-:-:S03]  /*1430*/  FMUL R15, R28, R15 ;  /* 0x0000000f1c0f7220 */ /* 0x000fc60000400000 */
[----:B------:R-:W-:Y:S01]  /*1440*/  FMUL R12, R12, R27 ;  /* 0x0000001b0c0c7220 */ /* 0x000fe20000400000 */
[--C-:B------:R-:W-:Y:S01]  /*1450*/  IMAD.WIDE.U32 R26, R25, 0x4, R6.reuse ;  /* 0x00000004191a7825 */ /* 0x100fe200078e0006 */
[----:B------:R-:W-:Y:S02]  /*1460*/  F2FP.BF16.F32.PACK_AB R0, R11, R0 ;  /* 0x000000000b00723e */ /* 0x000fe400000010ff */
[----:B------:R-:W-:Y:S01]  /*1470*/  F2FP.BF16.F32.PACK_AB R22, R13, R10 ;  /* 0x0000000a0d16723e */ /* 0x000fe200000010ff */
[----:B------:R-:W-:Y:S01]  /*1480*/  IMAD.WIDE.U32 R10, R23, 0x4, R6 ;  /* 0x00000004170a7825 */ /* 0x000fe200078e0006 */
[----:B------:R-:W-:-:S03]  /*1490*/  F2FP.BF16.F32.PACK_AB R24, R12, R15 ;  /* 0x0000000f0c18723e */ /* 0x000fc600000010ff */
        /* <DEDUP_REMOVED lines=10> */
[C---:B------:R-:W-:Y:S01]  /*1540*/  LEA R21, R16.reuse, R21, 0x2 ;  /* 0x0000001510157211 */ /* 0x040fe200078e10ff */
[----:B------:R-:W-:-:S10]  /*1550*/  IMAD R23, R16, 0x4, R23 ;  /* 0x0000000410177824 */ /* 0x000fd400078e0217 */
[----:B0-----:R-:W-:Y:S05]  /*1560*/  @!P1 BRA `(.L_x_316) ;  /* 0xfffffff800d49947 */ /* 0x001fea000383ffff */
.L_x_312:
[----:B----4-:R-:W-:Y:S05]  /*1570*/  BSYNC.RECONVERGENT B0 ;  /* 0x0000000000007941 */ /* 0x010fea0003800200 */
.L_x_311:
[----:B------:R-:W-:Y:S05]  /*1580*/  @!P0 EXIT ;  /* 0x000000000000894d */ /* 0x000fea0003800000 */
[----:B------:R-:W4:Y:S01]  /*1590*/  LDC.64 R4, c[0x0][0x390] ;  /* 0x0000e400ff047b82 */ /* 0x000f220000000a00 */
[----:B------:R-:W1:Y:S01]  /*15a0*/  LDG.E.U16.CONSTANT R2, desc[UR6][R2.64] ;  /* 0x0000000602027981 */ /* 0x000e62000c1e9500 */
[----:B----4-:R-:W-:-:S06]  /*15b0*/  IMAD.WIDE.U32 R4, R19, 0x2, R4 ;  /* 0x0000000213047825 */ /* 0x010fcc00078e0004 */
[----:B------:R-:W2:Y:S01]  /*15c0*/  LDG.E.U16.CONSTANT R4, desc[UR6][R4.64] ;  /* 0x0000000604047981 */ /* 0x000ea2000c1e9500 */
[----:B------:R-:W-:Y:S01]  /*15d0*/  IMAD.WIDE.U32 R6, R19, 0x2, R6 ;  /* 0x0000000213067825 */ /* 0x000fe200078e0006 */
[----:B-1----:R-:W-:-:S05]  /*15e0*/  SHF.L.U32 R9, R2, 0x10, RZ ;  /* 0x0000001002097819 */ /* 0x002fca00000006ff */
[----:B---3--:R-:W-:Y:S01]  /*15f0*/  FMUL R9, R9, R20 ;  /* 0x0000001409097220 */ /* 0x008fe20000400000 */
[----:B--2---:R-:W-:-:S04]  /*1600*/  IMAD.U32 R0, R4, 0x10000, RZ ;  /* 0x0001000004007824 */ /* 0x004fc800078e00ff */
[----:B------:R-:W-:-:S05]  /*1610*/  FMUL R0, R0, R9 ;  /* 0x0000000900007220 */ /* 0x000fca0000400000 */
[----:B------:R-:W-:-:S05]  /*1620*/  F2FP.BF16.F32.PACK_AB R0, RZ, R0 ;  /* 0x00000000ff00723e */ /* 0x000fca00000010ff */
[----:B------:R-:W-:Y:S01]  /*1630*/  STG.E.U16 desc[UR6][R6.64], R0 ;  /* 0x0000000006007986 */ /* 0x000fe2000c101506 */
[----:B------:R-:W-:Y:S05]  /*1640*/  EXIT ;  /* 0x000000000000794d */ /* 0x000fea0003800000 */
.L_x_308:
[----:B------:R-:W-:Y:S01]  /*1650*/  MOV R15, 0x10 ;  /* 0x00000010000f7802 */ /* 0x000fe20000000f00 */
[----:B------:R-:W-:Y:S01]  /*1660*/  IMAD.MOV.U32 R20, RZ, RZ, 0x1f ;  /* 0x0000001fff147424 */ /* 0x000fe200078e00ff */
[----:B------:R-:W-:-:S07]  /*1670*/  MOV R14, 0xffffffff ;  /* 0xffffffff000e7802 */ /* 0x000fce0000000f00 */
[----:B-1----:R-:W-:Y:S05]  /*1680*/  WARPSYNC.COLLECTIVE R14, `(.L_x_317) ;  /* 0x000000000e087348 */ /* 0x002fea0003c00000 */
[----:B-1----:R0:W1:Y:S02]  /*1690*/  SHFL.BFLY P2, R12, R9, R15, R20 ;  /* 0x0c00000f090c7389 */ /* 0x0020640000040014 */
[----:B01----:R-:W-:Y:S05]  /*16a0*/  ENDCOLLECTIVE ;  /* 0x000000000000791b */ /* 0x003fea0003800000 */
.L_x_317:
[----:B------:R-:W-:Y:S02]  /*16b0*/  IMAD.MOV.U32 R15, RZ, RZ, 0x8 ;  /* 0x00000008ff0f7424 */ /* 0x000fe400078e00ff */
[----:B------:R-:W-:-:S04]  /*16c0*/  IMAD.MOV.U32 R0, RZ, RZ, R12 ;  /* 0x000000ffff007224 */ /* 0x000fc800078e000c */
[----:B------:R-:W-:-:S05]  /*16d0*/  FADD R0, R0, R9 ;  /* 0x0000000900007221 */ /* 0x000fca0000000000 */
[----:B------:R-:W-:-:S07]  /*16e0*/  MOV R9, R0 ;  /* 0x0000000000097202 */ /* 0x000fce0000000f00 */
[----:B------:R-:W-:Y:S05]  /*16f0*/  WARPSYNC.COLLECTIVE R14, `(.L_x_318) ;  /* 0x000000000e087348 */ /* 0x000fea0003c00000 */
[----:B------:R0:W1:Y:S02]  /*1700*/  SHFL.BFLY P2, R12, R9, R15, R20 ;  /* 0x0c00000f090c7389 */ /* 0x0000640000040014 */
[----:B01----:R-:W-:Y:S05]  /*1710*/  ENDCOLLECTIVE ;  /* 0x000000000000791b */ /* 0x003fea0003800000 */
.L_x_318:
[----:B------:R-:W-:Y:S01]  /*1720*/  HFMA2 R15, -RZ, RZ, 0, 2.384185791015625e-07 ;  /* 0x00000004ff0f7431 */ /* 0x000fe200000001ff */
[----:B------:R-:W-:-:S05]  /*1730*/  MOV R11, R12 ;  /* 0x0000000c000b7202 */ /* 0x000fca0000000f00 */
[----:B------:R-:W-:-:S04]  /*1740*/  FADD R11, R0, R11 ;  /* 0x0000000b000b7221 */ /* 0x000fc80000000000 */
[----:B------:R-:W-:-:S07]  /*1750*/  IMAD.MOV.U32 R9, RZ, RZ, R11 ;  /* 0x000000ffff097224 */ /* 0x000fce00078e000b */
[----:B------:R-:W-:Y:S05]  /*1760*/  WARPSYNC.COLLECTIVE R14, `(.L_x_319) ;  /* 0x000000000e087348 */ /* 0x000fea0003c00000 */
[----:B------:R0:W1:Y:S02]  /*1770*/  SHFL.BFLY P2, R12, R9, R15, R20 ;  /* 0x0c00000f090c7389 */ /* 0x0000640000040014 */
[----:B01----:R-:W-:Y:S05]  /*1780*/  ENDCOLLECTIVE ;  /* 0x000000000000791b */ /* 0x003fea0003800000 */
.L_x_319:
[----:B------:R-:W-:Y:S02]  /*1790*/  IMAD.MOV.U32 R15, RZ, RZ, 0x2 ;  /* 0x00000002ff0f7424 */ /* 0x000fe400078e00ff */
[----:B------:R-:W-:-:S04]  /*17a0*/  IMAD.MOV.U32 R10, RZ, RZ, R12 ;  /* 0x000000ffff0a7224 */ /* 0x000fc800078e000c */
[----:B------:R-:W-:-:S05]  /*17b0*/  FADD R10, R11, R10 ;  /* 0x0000000a0b0a7221 */ /* 0x000fca0000000000 */
[----:B------:R-:W-:-:S07]  /*17c0*/  MOV R9, R10 ;  /* 0x0000000a00097202 */ /* 0x000fce0000000f00 */
[----:B------:R-:W-:Y:S05]  /*17d0*/  WARPSYNC.COLLECTIVE R14, `(.L_x_320) ;  /* 0x000000000e087348 */ /* 0x000fea0003c00000 */
[----:B------:R0:W1:Y:S02]  /*17e0*/  SHFL.BFLY P2, R12, R9, R15, R20 ;  /* 0x0c00000f090c7389 */ /* 0x0000640000040014 */
[----:B01----:R-:W-:Y:S05]  /*17f0*/  ENDCOLLECTIVE ;  /* 0x000000000000791b */ /* 0x003fea0003800000 */
.L_x_320:
[----:B------:R-:W-:Y:S01]  /*1800*/  HFMA2 R15, -RZ, RZ, 0, 5.9604644775390625e-08 ;  /* 0x00000001ff0f7431 */ /* 0x000fe200000001ff */
[----:B------:R-:W-:-:S05]  /*1810*/  MOV R13, R12 ;  /* 0x0000000c000d7202 */ /* 0x000fca0000000f00 */
[----:B------:R-:W-:-:S04]  /*1820*/  FADD R13, R10, R13 ;  /* 0x0000000d0a0d7221 */ /* 0x000fc80000000000 */
[----:B------:R-:W-:-:S07]  /*1830*/  IMAD.MOV.U32 R9, RZ, RZ, R13 ;  /* 0x000000ffff097224 */ /* 0x000fce00078e000d */
[----:B------:R-:W-:Y:S05]  /*1840*/  WARPSYNC.COLLECTIVE R14, `(.L_x_321) ;  /* 0x000000000e087348 */ /* 0x000fea0003c00000 */
[----:B------:R0:W1:Y:S02]  /*1850*/  SHFL.BFLY P2, R12, R9, R15, R20 ;  /* 0x0c00000f090c7389 */ /* 0x0000640000040014 */
[----:B01----:R-:W-:Y:S05]  /*1860*/  ENDCOLLECTIVE ;  /* 0x000000000000791b */ /* 0x003fea0003800000 */
.L_x_321:
[----:B------:R-:W-:Y:S05]  /*1870*/  BRA `(.L_x_322) ;  /* 0xfffffff000807947 */ /* 0x000fea000383ffff */
        .weak           $__internal_9_$__cuda_sm3x_div_rn_noftz_f32_slowpath
        .type           $__internal_9_$__cuda_sm3x_div_rn_noftz_f32_slowpath,@function
        .size           $__internal_9_$__cuda_sm3x_div_rn_noftz_f32_slowpath,(.L_x_344 - $__internal_9_$__cuda_sm3x_div_rn_noftz_f32_slowpath)
$__internal_9_$__cuda_sm3x_div_rn_noftz_f32_slowpath:
        /* <DEDUP_REMOVED lines=36> */
.L_x_324:
        /* <DEDUP_REMOVED lines=13> */
[----:B------:R-:W-:Y:S02]  /*1b90*/  FFMA R15, R15, R20, R0 ;  /* 0x000000140f0f7223 */ /* 0x000fe40000000000 */
[----:B------:R-:W-:Y:S02]  /*1ba0*/  IMAD.IADD R11, R12, 0x1, R11 ;  /* 0x000000010c0b7824 */ /* 0x000fe400078e020b */
        /* <DEDUP_REMOVED lines=15> */
[C---:B------:R-:W-:Y:S02]  /*1ca0*/  IADD3 R12, PT, PT, R13.reuse, 0x20, RZ ;  /* 0x000000200d0c7810 */ /* 0x040fe40007ffe0ff */
[----:B------:R-:W-:Y:S02]  /*1cb0*/  ISETP.NE.AND P3, PT, R13, RZ, PT ;  /* 0x000000ff0d00720c */ /* 0x000fe40003f65270 */
[----:B------:R-:W-:Y:S01]  /*1cc0*/  LOP3.LUT R11, R10, 0x7fffff, RZ, 0xc0, !PT ;  /* 0x007fffff0a0b7812 */ /* 0x000fe200078ec0ff */
[CCC-:B------:R-:W-:Y:S01]  /*1cd0*/  FFMA.RP R10, R9.reuse, R15.reuse, R20.reuse ;  /* 0x0000000f090a7223 */ /* 0x1c0fe20000008014 */
[----:B------:R-:W-:Y:S01]  /*1ce0*/  FFMA.RM R9, R9, R15, R20 ;  /* 0x0000000f09097223 */ /* 0x000fe20000004014 */
[----:B------:R-:W-:Y:S01]  /*1cf0*/  ISETP.NE.AND P2, PT, R13, RZ, PT ;  /* 0x000000ff0d00720c */ /* 0x000fe20003f45270 */
        /* <DEDUP_REMOVED lines=15> */
.L_x_331:
[----:B------:R-:W-:-:S04]  /*1df0*/  LOP3.LUT R0, R0, 0x80000000, RZ, 0xc0, !PT ;  /* 0x8000000000007812 */ /* 0x000fc800078ec0ff */
[----:B------:R-:W-:Y:S01]  /*1e00*/  LOP3.LUT R0, R0, 0x7f800000, RZ, 0xfc, !PT ;  /* 0x7f80000000007812 */ /* 0x000fe200078efcff */
[----:B------:R-:W-:Y:S06]  /*1e10*/  BRA `(.L_x_332) ;  /* 0x0000000000047947 */ /* 0x000fec0003800000 */
.L_x_330:
[----:B------:R-:W-:-:S07]  /*1e20*/  IMAD R0, R11, 0x800000, R0 ;  /* 0x008000000b007824 */ /* 0x000fce00078e0200 */
.L_x_332:
[----:B------:R-:W-:Y:S05]  /*1e30*/  BSYNC.RECONVERGENT B2 ;  /* 0x0000000000027941 */ /* 0x000fea0003800200 */
.L_x_329:
[----:B------:R-:W-:Y:S05]  /*1e40*/  BRA `(.L_x_333) ;  /* 0x0000000000207947 */ /* 0x000fea0003800000 */
.L_x_328:
[----:B------:R-:W-:-:S04]  /*1e50*/  LOP3.LUT R0, R13, 0x80000000, R12, 0x48, !PT ;  /* 0x800000000d007812 */ /* 0x000fc800078e480c */
[----:B------:R-:W-:Y:S01]  /*1e60*/  LOP3.LUT R0, R0, 0x7f800000, RZ, 0xfc, !PT ;  /* 0x7f80000000007812 */ /* 0x000fe200078efcff */
[----:B------:R-:W-:Y:S06]  /*1e70*/  BRA `(.L_x_333) ;  /* 0x0000000000147947 */ /* 0x000fec0003800000 */
.L_x_327:
[----:B------:R-:W-:Y:S01]  /*1e80*/  LOP3.LUT R0, R13, 0x80000000, R12, 0x48, !PT ;  /* 0x800000000d007812 */ /* 0x000fe200078e480c */
[----:B------:R-:W-:Y:S06]  /*1e90*/  BRA `(.L_x_333) ;  /* 0x00000000000c7947 */ /* 0x000fec0003800000 */
.L_x_326:
[----:B------:R-:W0:Y:S01]  /*1ea0*/  MUFU.RSQ R0, -QNAN ;  /* 0xffc0000000007908 */ /* 0x000e220000001400 */
[----:B------:R-:W-:Y:S05]  /*1eb0*/  BRA `(.L_x_333) ;  /* 0x0000000000047947 */ /* 0x000fea0003800000 */
.L_x_325:
[----:B------:R-:W-:-:S07]  /*1ec0*/  FADD.FTZ R0, R0, R9 ;  /* 0x0000000900007221 */ /* 0x000fce0000010000 */
.L_x_333:
[----:B------:R-:W-:Y:S05]  /*1ed0*/  BSYNC.RECONVERGENT B1 ;  /* 0x0000000000017941 */ /* 0x000fea0003800200 */
.L_x_323:
[----:B------:R-:W-:-:S04]  /*1ee0*/  HFMA2 R9, -RZ, RZ, 0, 0 ;  /* 0x00000000ff097431 */ /* 0x000fc800000001ff */
[----:B0-----:R-:W-:Y:S05]  /*1ef0*/  RET.REL.NODEC R8 `(_Z30rmsnorm_kernel_bf16_vectorizedP13__nv_bfloat16PKS_S2_if) ;  /* 0xffffffe008407950 */ /* 0x001fea0003c3ffff */
.L_x_334:
        /* <DEDUP_REMOVED lines=16> */
.L_x_344:


//--------------------- .nv.shared._Z23rmsnorm_residual_kernelIffEvPT_S1_PKS0_S3_S3_if --------------------------
	.section	.nv.shared._Z23rmsnorm_residual_kernelIffEvPT_S1_PKS0_S3_S3_if,"aw",@nobits
	.sectionflags	@""
	.align	16
.nv.shared._Z23rmsnorm_residual_kernelIffEvPT_S1_PKS0_S3_S3_if:
	.zero		1040


//--------------------- .nv.shared.reserved.0     --------------------------
	.section	.nv.shared.reserved.0,"aw",@nobits
	.weak		__nv_reservedSMEM_offset_0_alias
	.size		__nv_reservedSMEM_offset_0_alias, 0, 64
	.other		__nv_reservedSMEM_offset_0_alias,@"STO_CUDA_RESERVED_SHARED STV_DEFAULT"
__nv_reservedSMEM_offset_0_alias:
	.zero		0
	.zero		64


//--------------------- .nv.shared._Z23rmsnorm_residual_kernelI13__nv_bfloat16fEvPT_S2_PKS1_S4_S4_if --------------------------
	.section	.nv.shared._Z23rmsnorm_residual_kernelI13__nv_bfloat16fEvPT_S2_PKS1_S4_S4_if,"aw",@nobits
	.sectionflags	@""
	.align	16
.nv.shared._Z23rmsnorm_residual_kernelI13__nv_bfloat16fEvPT_S2_PKS1_S4_S4_if:
	.zero		1040


//--------------------- .nv.shared._Z23rmsnorm_residual_kernelI6__halffEvPT_S2_PKS1_S4_S4_if --------------------------
	.section	.nv.shared._Z23rmsnorm_residual_kernelI6__halffEvPT_S2_PKS1_S4_S4_if,"aw",@nobits
	.sectionflags	@""
	.align	16
.nv.shared._Z23rmsnorm_residual_kernelI6__halffEvPT_S2_PKS1_S4_S4_if:
	.zero		1040


//--------------------- .nv.shared._Z14rmsnorm_kernelIffEvPT_PKS0_S3_if --------------------------
	.section	.nv.shared._Z14rmsnorm_kernelIffEvPT_PKS0_S3_if,"aw",@nobits
	.sectionflags	@""
	.align	16
.nv.shared._Z14rmsnorm_kernelIffEvPT_PKS0_S3_if:
	.zero		1040


//--------------------- .nv.shared._Z25rmsnorm_kernel_vectorizedIffEvPT_PKS0_S3_if --------------------------
	.section	.nv.shared._Z25rmsnorm_kernel_vectorizedIffEvPT_PKS0_S3_if,"aw",@nobits
	.sectionflags	@""
	.align	16
.nv.shared._Z25rmsnorm_kernel_vectorizedIffEvPT_PKS0_S3_if:
	.zero		1040


//--------------------- .nv.shared._Z14rmsnorm_kernelI13__nv_bfloat16fEvPT_PKS1_S4_if --------------------------
	.section	.nv.shared._Z14rmsnorm_kernelI13__nv_bfloat16fEvPT_PKS1_S4_if,"aw",@nobits
	.sectionflags	@""
	.align	16
.nv.shared._Z14rmsnorm_kernelI13__nv_bfloat16fEvPT_PKS1_S4_if:
	.zero		1040


//--------------------- .nv.shared._Z14rmsnorm_kernelI6__halffEvPT_PKS1_S4_if --------------------------
	.section	.nv.shared._Z14rmsnorm_kernelI6__halffEvPT_PKS1_S4_if,"aw",@nobits
	.sectionflags	@""
	.align	16
.nv.shared._Z14rmsnorm_kernelI6__halffEvPT_PKS1_S4_if:
	.zero		1040


//--------------------- .nv.shared._Z39rmsnorm_residual_kernel_bf16_vectorizedP13__nv_bfloat16S0_PKS_S2_S2_if --------------------------
	.section	.nv.shared._Z39rmsnorm_residual_kernel_bf16_vectorizedP13__nv_bfloat16S0_PKS_S2_S2_if,"aw",@nobits
	.sectionflags	@""
	.align	16
.nv.shared._Z39rmsnorm_residual_kernel_bf16_vectorizedP13__nv_bfloat16S0_PKS_S2_S2_if:
	.zero		1040


//--------------------- .nv.shared._Z30rmsnorm_kernel_fp16_vectorizedP6__halfPKS_S2_if --------------------------
	.section	.nv.shared._Z30rmsnorm_kernel_fp16_vectorizedP6__halfPKS_S2_if,"aw",@nobits
	.sectionflags	@""
	.align	16
.nv.shared._Z30rmsnorm_kernel_fp16_vectorizedP6__halfPKS_S2_if:
	.zero		1040


//--------------------- .nv.shared._Z30rmsnorm_kernel_bf16_vectorizedP13__nv_bfloat16PKS_S2_if --------------------------
	.section	.nv.shared._Z30rmsnorm_kernel_bf16_vectorizedP13__nv_bfloat16PKS_S2_if,"aw",@nobits
	.sectionflags	@""
	.align	16
.nv.shared._Z30rmsnorm_kernel_bf16_vectorizedP13__nv_bfloat16PKS_S2_if:
	.zero		1040


//--------------------- .nv.constant0._Z23rmsnorm_residual_kernelIffEvPT_S1_PKS0_S3_S3_if --------------------------
	.section	.nv.constant0._Z23rmsnorm_residual_kernelIffEvPT_S1_PKS0_S3_S3_if,"a",@progbits
	.sectionflags	@""
	.align	4
.nv.constant0._Z23rmsnorm_residual_kernelIffEvPT_S1_PKS0_S3_S3_if:
	.zero		944


//--------------------- .nv.constant0._Z23rmsnorm_residual_kernelI13__nv_bfloat16fEvPT_S2_PKS1_S4_S4_if --------------------------
	.section	.nv.constant0._Z23rmsnorm_residual_kernelI13__nv_bfloat16fEvPT_S2_PKS1_S4_S4_if,"a",@progbits
	.sectionflags	@""
	.align	4
.nv.constant0._Z23rmsnorm_residual_kernelI13__nv_bfloat16fEvPT_S2_PKS1_S4_S4_if:
	.zero		944


//--------------------- .nv.constant0._Z23rmsnorm_residual_kernelI6__halffEvPT_S2_PKS1_S4_S4_if --------------------------
	.section	.nv.constant0._Z23rmsnorm_residual_kernelI6__halffEvPT_S2_PKS1_S4_S4_if,"a",@progbits
	.sectionflags	@""
	.align	4
.nv.constant0._Z23rmsnorm_residual_kernelI6__halffEvPT_S2_PKS1_S4_S4_if:
	.zero		944


//--------------------- .nv.constant0._Z14rmsnorm_kernelIffEvPT_PKS0_S3_if --------------------------
	.section	.nv.constant0._Z14rmsnorm_kernelIffEvPT_PKS0_S3_if,"a",@progbits
	.sectionflags	@""
	.align	4
.nv.constant0._Z14rmsnorm_kernelIffEvPT_PKS0_S3_if:
	.zero		928


//--------------------- .nv.constant0._Z25rmsnorm_kernel_vectorizedIffEvPT_PKS0_S3_if --------------------------
	.section	.nv.constant0._Z25rmsnorm_kernel_vectorizedIffEvPT_PKS0_S3_if,"a",@progbits
	.sectionflags	@""
	.align	4
.nv.constant0._Z25rmsnorm_kernel_vectorizedIffEvPT_PKS0_S3_if:
	.zero		928


//--------------------- .nv.constant0._Z14rmsnorm_kernelI13__nv_bfloat16fEvPT_PKS1_S4_if --------------------------
	.section	.nv.constant0._Z14rmsnorm_kernelI13__nv_bfloat16fEvPT_PKS1_S4_if,"a",@progbits
	.sectionflags	@""
	.align	4
.nv.constant0._Z14rmsnorm_kernelI13__nv_bfloat16fEvPT_PKS1_S4_if:
	.zero		928


//--------------------- .nv.constant0._Z14rmsnorm_kernelI6__halffEvPT_PKS1_S4_if --------------------------
	.section	.nv.constant0._Z14rmsnorm_kernelI6__halffEvPT_PKS1_S4_if,"a",@progbits
	.sectionflags	@""
	.align	4
.nv.constant0._Z14rmsnorm_kernelI6__halffEvPT_PKS1_S4_if:
	.zero		928


//--------------------- .nv.constant0._Z39rmsnorm_residual_kernel_bf16_vectorizedP13__nv_bfloat16S0_PKS_S2_S2_if --------------------------
	.section	.nv.constant0._Z39rmsnorm_residual_kernel_bf16_vectorizedP13__nv_bfloat16S0_PKS_S2_S2_if,"a",@progbits
	.sectionflags	@""
	.align	4
.nv.constant0._Z39rmsnorm_residual_kernel_bf16_vectorizedP13__nv_bfloat16S0_PKS_S2_S2_if:
	.zero		944


//--------------------- .nv.constant0._Z30rmsnorm_kernel_fp16_vectorizedP6__halfPKS_S2_if --------------------------
	.section	.nv.constant0._Z30rmsnorm_kernel_fp16_vectorizedP6__halfPKS_S2_if,"a",@progbits
	.sectionflags	@""
	.align	4
.nv.constant0._Z30rmsnorm_kernel_fp16_vectorizedP6__halfPKS_S2_if:
	.zero		928


//--------------------- .nv.constant0._Z30rmsnorm_kernel_bf16_vectorizedP13__nv_bfloat16PKS_S2_if --------------------------
	.section	.nv.constant0._Z30rmsnorm_kernel_bf16_vectorizedP13__nv_bfloat16PKS_S2_if,"a",@progbits
	.sectionflags	@""
	.align	4
.nv.constant0._Z30rmsnorm_kernel_bf16_vectorizedP13__nv_bfloat16PKS_S2_if:
	.zero		928


//--------------------- SYMBOLS --------------------------

	.type		.nv.reservedSmem.offset0,@object
	.size		.nv.reservedSmem.offset0,0x4
	.type		.nv.reservedSmem.cap,@object
	.size		.nv.reservedSmem.cap,0x4
